//
// Generated by NVIDIA NVVM Compiler
//
// Compiler Build ID: CL-36424714
// Cuda compilation tools, release 13.0, V13.0.88
// Based on NVVM 20.0.0
//

.version 9.0
.target sm_100
.address_size 64

	// .globl	_ZN3cub18CUB_300001_SM_10006detail11EmptyKernelIvEEvv
// _ZZN3cub18CUB_300001_SM_10006detail6select23DeviceSelectSweepKernelINS2_10policy_hubIiNS0_8NullTypeEiLb0ELNS0_10SelectImplE0EE10Policy1000EN6thrust24THRUST_300001_SM_1000_NS6detail15normal_iteratorINSA_10device_ptrIiEEEEPS5_SF_PlNS0_13ScanTileStateIiLb1EEEN4cuda3std3__410__not_fn_tINSB_14equal_to_valueIiEEEES5_iNS2_19streaming_context_tIlLb1EEELS6_0EEEvT0_T1_T2_T3_T4_T5_T6_T7_iT8_NS1_7vsmem_tEE19static_temp_storage has been demoted
.global .align 1 .b8 _ZN30_INTERNAL_bfdb4f32_4_k_cu_main4cuda3std3__45__cpo5beginE[1];
.global .align 1 .b8 _ZN30_INTERNAL_bfdb4f32_4_k_cu_main4cuda3std3__45__cpo3endE[1];
.global .align 1 .b8 _ZN30_INTERNAL_bfdb4f32_4_k_cu_main4cuda3std3__45__cpo6cbeginE[1];
.global .align 1 .b8 _ZN30_INTERNAL_bfdb4f32_4_k_cu_main4cuda3std3__45__cpo4cendE[1];
.global .align 1 .b8 _ZN30_INTERNAL_bfdb4f32_4_k_cu_main4cuda3std3__45__cpo6rbeginE[1];
.global .align 1 .b8 _ZN30_INTERNAL_bfdb4f32_4_k_cu_main4cuda3std3__45__cpo4rendE[1];
.global .align 1 .b8 _ZN30_INTERNAL_bfdb4f32_4_k_cu_main4cuda3std3__45__cpo7crbeginE[1];
.global .align 1 .b8 _ZN30_INTERNAL_bfdb4f32_4_k_cu_main4cuda3std3__45__cpo5crendE[1];
.global .align 1 .b8 _ZN30_INTERNAL_bfdb4f32_4_k_cu_main4cuda3std3__432_GLOBAL__N__bfdb4f32_4_k_cu_main6ignoreE[1];
.global .align 1 .b8 _ZN30_INTERNAL_bfdb4f32_4_k_cu_main4cuda3std3__419piecewise_constructE[1];
.global .align 1 .b8 _ZN30_INTERNAL_bfdb4f32_4_k_cu_main4cuda3std3__48in_placeE[1];
.global .align 1 .b8 _ZN30_INTERNAL_bfdb4f32_4_k_cu_main4cuda3std3__420unreachable_sentinelE[1];
.global .align 1 .b8 _ZN30_INTERNAL_bfdb4f32_4_k_cu_main4cuda3std3__47nulloptE[1];
.global .align 1 .b8 _ZN30_INTERNAL_bfdb4f32_4_k_cu_main4cuda3std3__48unexpectE[1];
.global .align 1 .b8 _ZN30_INTERNAL_bfdb4f32_4_k_cu_main4cuda3std6ranges3__45__cpo4swapE[1];
.global .align 1 .b8 _ZN30_INTERNAL_bfdb4f32_4_k_cu_main4cuda3std6ranges3__45__cpo9iter_moveE[1];
.global .align 1 .b8 _ZN30_INTERNAL_bfdb4f32_4_k_cu_main4cuda3std6ranges3__45__cpo5beginE[1];
.global .align 1 .b8 _ZN30_INTERNAL_bfdb4f32_4_k_cu_main4cuda3std6ranges3__45__cpo3endE[1];
.global .align 1 .b8 _ZN30_INTERNAL_bfdb4f32_4_k_cu_main4cuda3std6ranges3__45__cpo6cbeginE[1];
.global .align 1 .b8 _ZN30_INTERNAL_bfdb4f32_4_k_cu_main4cuda3std6ranges3__45__cpo4cendE[1];
.global .align 1 .b8 _ZN30_INTERNAL_bfdb4f32_4_k_cu_main4cuda3std6ranges3__45__cpo7advanceE[1];
.global .align 1 .b8 _ZN30_INTERNAL_bfdb4f32_4_k_cu_main4cuda3std6ranges3__45__cpo9iter_swapE[1];
.global .align 1 .b8 _ZN30_INTERNAL_bfdb4f32_4_k_cu_main4cuda3std6ranges3__45__cpo4nextE[1];
.global .align 1 .b8 _ZN30_INTERNAL_bfdb4f32_4_k_cu_main4cuda3std6ranges3__45__cpo4prevE[1];
.global .align 1 .b8 _ZN30_INTERNAL_bfdb4f32_4_k_cu_main4cuda3std6ranges3__45__cpo4dataE[1];
.global .align 1 .b8 _ZN30_INTERNAL_bfdb4f32_4_k_cu_main4cuda3std6ranges3__45__cpo5cdataE[1];
.global .align 1 .b8 _ZN30_INTERNAL_bfdb4f32_4_k_cu_main4cuda3std6ranges3__45__cpo4sizeE[1];
.global .align 1 .b8 _ZN30_INTERNAL_bfdb4f32_4_k_cu_main4cuda3std6ranges3__45__cpo5ssizeE[1];
.global .align 1 .b8 _ZN30_INTERNAL_bfdb4f32_4_k_cu_main4cuda3std6ranges3__45__cpo8distanceE[1];
.global .align 1 .b8 _ZN30_INTERNAL_bfdb4f32_4_k_cu_main6thrust24THRUST_300001_SM_1000_NS8cuda_cub3parE[1];
.global .align 1 .b8 _ZN30_INTERNAL_bfdb4f32_4_k_cu_main6thrust24THRUST_300001_SM_1000_NS8cuda_cub10par_nosyncE[1];
.global .align 1 .b8 _ZN30_INTERNAL_bfdb4f32_4_k_cu_main6thrust24THRUST_300001_SM_1000_NS6system6detail10sequential3seqE[1];
.global .align 1 .b8 _ZN30_INTERNAL_bfdb4f32_4_k_cu_main6thrust24THRUST_300001_SM_1000_NS6system3cpp3parE[1];
.global .align 1 .b8 _ZN30_INTERNAL_bfdb4f32_4_k_cu_main6thrust24THRUST_300001_SM_1000_NS12placeholders2_1E[1];
.global .align 1 .b8 _ZN30_INTERNAL_bfdb4f32_4_k_cu_main6thrust24THRUST_300001_SM_1000_NS12placeholders2_2E[1];
.global .align 1 .b8 _ZN30_INTERNAL_bfdb4f32_4_k_cu_main6thrust24THRUST_300001_SM_1000_NS12placeholders2_3E[1];
.global .align 1 .b8 _ZN30_INTERNAL_bfdb4f32_4_k_cu_main6thrust24THRUST_300001_SM_1000_NS12placeholders2_4E[1];
.global .align 1 .b8 _ZN30_INTERNAL_bfdb4f32_4_k_cu_main6thrust24THRUST_300001_SM_1000_NS12placeholders2_5E[1];
.global .align 1 .b8 _ZN30_INTERNAL_bfdb4f32_4_k_cu_main6thrust24THRUST_300001_SM_1000_NS12placeholders2_6E[1];
.global .align 1 .b8 _ZN30_INTERNAL_bfdb4f32_4_k_cu_main6thrust24THRUST_300001_SM_1000_NS12placeholders2_7E[1];
.global .align 1 .b8 _ZN30_INTERNAL_bfdb4f32_4_k_cu_main6thrust24THRUST_300001_SM_1000_NS12placeholders2_8E[1];
.global .align 1 .b8 _ZN30_INTERNAL_bfdb4f32_4_k_cu_main6thrust24THRUST_300001_SM_1000_NS12placeholders2_9E[1];
.global .align 1 .b8 _ZN30_INTERNAL_bfdb4f32_4_k_cu_main6thrust24THRUST_300001_SM_1000_NS12placeholders3_10E[1];
.global .align 1 .b8 _ZN30_INTERNAL_bfdb4f32_4_k_cu_main6thrust24THRUST_300001_SM_1000_NS3seqE[1];
.global .align 1 .b8 _ZN30_INTERNAL_bfdb4f32_4_k_cu_main6thrust24THRUST_300001_SM_1000_NS6deviceE[1];

.visible .entry _ZN3cub18CUB_300001_SM_10006detail11EmptyKernelIvEEvv()
{


	ret;

}
	// .globl	_ZN3cub18CUB_300001_SM_10006detail8for_each13static_kernelINS2_12policy_hub_t12policy_500_tEmN6thrust24THRUST_300001_SM_1000_NS8cuda_cub20__uninitialized_fill7functorINS7_10device_ptrIiEEiEEEEvT0_T1_
.visible .entry _ZN3cub18CUB_300001_SM_10006detail8for_each13static_kernelINS2_12policy_hub_t12policy_500_tEmN6thrust24THRUST_300001_SM_1000_NS8cuda_cub20__uninitialized_fill7functorINS7_10device_ptrIiEEiEEEEvT0_T1_(
	.param .u64 _ZN3cub18CUB_300001_SM_10006detail8for_each13static_kernelINS2_12policy_hub_t12policy_500_tEmN6thrust24THRUST_300001_SM_1000_NS8cuda_cub20__uninitialized_fill7functorINS7_10device_ptrIiEEiEEEEvT0_T1__param_0,
	.param .align 8 .b8 _ZN3cub18CUB_300001_SM_10006detail8for_each13static_kernelINS2_12policy_hub_t12policy_500_tEmN6thrust24THRUST_300001_SM_1000_NS8cuda_cub20__uninitialized_fill7functorINS7_10device_ptrIiEEiEEEEvT0_T1__param_1[16]
)
.maxntid 256
{
	.reg .pred 	%p<4>;
	.reg .b16 	%rs<5>;
	.reg .b32 	%r<12>;
	.reg .b64 	%rd<16>;

	ld.param.u32 	%r3, [_ZN3cub18CUB_300001_SM_10006detail8for_each13static_kernelINS2_12policy_hub_t12policy_500_tEmN6thrust24THRUST_300001_SM_1000_NS8cuda_cub20__uninitialized_fill7functorINS7_10device_ptrIiEEiEEEEvT0_T1__param_1+8];
	ld.param.u64 	%rd4, [_ZN3cub18CUB_300001_SM_10006detail8for_each13static_kernelINS2_12policy_hub_t12policy_500_tEmN6thrust24THRUST_300001_SM_1000_NS8cuda_cub20__uninitialized_fill7functorINS7_10device_ptrIiEEiEEEEvT0_T1__param_1];
	ld.param.u64 	%rd5, [_ZN3cub18CUB_300001_SM_10006detail8for_each13static_kernelINS2_12policy_hub_t12policy_500_tEmN6thrust24THRUST_300001_SM_1000_NS8cuda_cub20__uninitialized_fill7functorINS7_10device_ptrIiEEiEEEEvT0_T1__param_0];
	mov.u32 	%r9, %ctaid.x;
	mul.wide.u32 	%rd1, %r9, 512;
	sub.s64 	%rd2, %rd5, %rd1;
	setp.lt.u64 	%p1, %rd2, 512;
	@%p1 bra 	$L__BB1_2;
	mov.u32 	%r11, %tid.x;
	cvta.to.global.u64 	%rd11, %rd4;
	cvt.u64.u32 	%rd12, %r11;
	add.s64 	%rd13, %rd1, %rd12;
	shl.b64 	%rd14, %rd13, 2;
	add.s64 	%rd15, %rd11, %rd14;
	st.global.u32 	[%rd15], %r3;
	st.global.u32 	[%rd15+1024], %r3;
	bra.uni 	$L__BB1_6;
$L__BB1_2:
	cvta.to.global.u64 	%rd6, %rd4;
	mov.u32 	%r2, %tid.x;
	cvt.u64.u32 	%rd7, %r2;
	setp.le.u64 	%p2, %rd2, %rd7;
	add.s64 	%rd8, %rd1, %rd7;
	shl.b64 	%rd9, %rd8, 2;
	add.s64 	%rd3, %rd6, %rd9;
	@%p2 bra 	$L__BB1_4;
	st.global.u32 	[%rd3], %r3;
$L__BB1_4:
	add.s32 	%r10, %r2, 256;
	cvt.u64.u32 	%rd10, %r10;
	setp.le.u64 	%p3, %rd2, %rd10;
	@%p3 bra 	$L__BB1_6;
	st.global.u32 	[%rd3+1024], %r3;
$L__BB1_6:
	ret;

}
	// .globl	_ZN3cub18CUB_300001_SM_10006detail8for_each13static_kernelINS2_12policy_hub_t12policy_500_tElN6thrust24THRUST_300001_SM_1000_NS8cuda_cub10__tabulate7functorINS7_6detail15normal_iteratorINS7_10device_ptrIiEEEENS7_6system6detail7generic6detail22compute_sequence_valueIivEElEEEEvT0_T1_
.visible .entry _ZN3cub18CUB_300001_SM_10006detail8for_each13static_kernelINS2_12policy_hub_t12policy_500_tElN6thrust24THRUST_300001_SM_1000_NS8cuda_cub10__tabulate7functorINS7_6detail15normal_iteratorINS7_10device_ptrIiEEEENS7_6system6detail7generic6detail22compute_sequence_valueIivEElEEEEvT0_T1_(
	.param .u64 _ZN3cub18CUB_300001_SM_10006detail8for_each13static_kernelINS2_12policy_hub_t12policy_500_tElN6thrust24THRUST_300001_SM_1000_NS8cuda_cub10__tabulate7functorINS7_6detail15normal_iteratorINS7_10device_ptrIiEEEENS7_6system6detail7generic6detail22compute_sequence_valueIivEElEEEEvT0_T1__param_0,
	.param .align 8 .b8 _ZN3cub18CUB_300001_SM_10006detail8for_each13static_kernelINS2_12policy_hub_t12policy_500_tElN6thrust24THRUST_300001_SM_1000_NS8cuda_cub10__tabulate7functorINS7_6detail15normal_iteratorINS7_10device_ptrIiEEEENS7_6system6detail7generic6detail22compute_sequence_valueIivEElEEEEvT0_T1__param_1[16]
)
.maxntid 256
{
	.reg .pred 	%p<4>;
	.reg .b32 	%r<18>;
	.reg .b64 	%rd<20>;

	ld.param.u64 	%rd7, [_ZN3cub18CUB_300001_SM_10006detail8for_each13static_kernelINS2_12policy_hub_t12policy_500_tElN6thrust24THRUST_300001_SM_1000_NS8cuda_cub10__tabulate7functorINS7_6detail15normal_iteratorINS7_10device_ptrIiEEEENS7_6system6detail7generic6detail22compute_sequence_valueIivEElEEEEvT0_T1__param_1];
	ld.param.u64 	%rd8, [_ZN3cub18CUB_300001_SM_10006detail8for_each13static_kernelINS2_12policy_hub_t12policy_500_tElN6thrust24THRUST_300001_SM_1000_NS8cuda_cub10__tabulate7functorINS7_6detail15normal_iteratorINS7_10device_ptrIiEEEENS7_6system6detail7generic6detail22compute_sequence_valueIivEElEEEEvT0_T1__param_0];
	ld.param.v2.u32 	{%r3, %r4}, [_ZN3cub18CUB_300001_SM_10006detail8for_each13static_kernelINS2_12policy_hub_t12policy_500_tElN6thrust24THRUST_300001_SM_1000_NS8cuda_cub10__tabulate7functorINS7_6detail15normal_iteratorINS7_10device_ptrIiEEEENS7_6system6detail7generic6detail22compute_sequence_valueIivEElEEEEvT0_T1__param_1+8];
	mov.u32 	%r5, %ctaid.x;
	mul.wide.u32 	%rd1, %r5, 512;
	sub.s64 	%rd2, %rd8, %rd1;
	setp.lt.s64 	%p1, %rd2, 512;
	@%p1 bra 	$L__BB2_2;
	mov.u32 	%r13, %tid.x;
	cvta.to.global.u64 	%rd15, %rd7;
	cvt.u64.u32 	%rd16, %r13;
	add.s64 	%rd17, %rd1, %rd16;
	cvt.u32.u64 	%r14, %rd17;
	mad.lo.s32 	%r15, %r4, %r14, %r3;
	shl.b64 	%rd18, %rd17, 2;
	add.s64 	%rd19, %rd15, %rd18;
	st.global.u32 	[%rd19], %r15;
	add.s32 	%r16, %r14, 256;
	mad.lo.s32 	%r17, %r4, %r16, %r3;
	st.global.u32 	[%rd19+1024], %r17;
	bra.uni 	$L__BB2_6;
$L__BB2_2:
	cvta.to.global.u64 	%rd3, %rd7;
	mov.u32 	%r6, %tid.x;
	cvt.s64.s32 	%rd4, %rd2;
	cvt.u64.u32 	%rd5, %r6;
	setp.le.s64 	%p2, %rd4, %rd5;
	@%p2 bra 	$L__BB2_4;
	add.s64 	%rd9, %rd1, %rd5;
	cvt.u32.u64 	%r7, %rd9;
	mad.lo.s32 	%r8, %r4, %r7, %r3;
	shl.b64 	%rd10, %rd9, 2;
	add.s64 	%rd11, %rd3, %rd10;
	st.global.u32 	[%rd11], %r8;
$L__BB2_4:
	cvt.u32.u64 	%r9, %rd5;
	add.s32 	%r10, %r9, 256;
	cvt.u64.u32 	%rd6, %r10;
	setp.le.s64 	%p3, %rd4, %rd6;
	@%p3 bra 	$L__BB2_6;
	add.s64 	%rd12, %rd1, %rd6;
	shl.b64 	%rd13, %rd12, 2;
	cvt.u32.u64 	%r11, %rd12;
	mad.lo.s32 	%r12, %r4, %r11, %r3;
	add.s64 	%rd14, %rd13, %rd3;
	st.global.u32 	[%rd14], %r12;
$L__BB2_6:
	ret;

}
	// .globl	_ZN3cub18CUB_300001_SM_10006detail8for_each13static_kernelINS2_12policy_hub_t12policy_500_tElNS2_12op_wrapper_tIl15mark_non_primesN6thrust24THRUST_300001_SM_1000_NS6detail15normal_iteratorINS9_10device_ptrIiEEEEEEEEvT0_T1_
.visible .entry _ZN3cub18CUB_300001_SM_10006detail8for_each13static_kernelINS2_12policy_hub_t12policy_500_tElNS2_12op_wrapper_tIl15mark_non_primesN6thrust24THRUST_300001_SM_1000_NS6detail15normal_iteratorINS9_10device_ptrIiEEEEEEEEvT0_T1_(
	.param .u64 _ZN3cub18CUB_300001_SM_10006detail8for_each13static_kernelINS2_12policy_hub_t12policy_500_tElNS2_12op_wrapper_tIl15mark_non_primesN6thrust24THRUST_300001_SM_1000_NS6detail15normal_iteratorINS9_10device_ptrIiEEEEEEEEvT0_T1__param_0,
	.param .align 8 .b8 _ZN3cub18CUB_300001_SM_10006detail8for_each13static_kernelINS2_12policy_hub_t12policy_500_tElNS2_12op_wrapper_tIl15mark_non_primesN6thrust24THRUST_300001_SM_1000_NS6detail15normal_iteratorINS9_10device_ptrIiEEEEEEEEvT0_T1__param_1[16]
)
.maxntid 256
{
	.reg .pred 	%p<28>;
	.reg .b16 	%rs<9>;
	.reg .b32 	%r<55>;
	.reg .b64 	%rd<17>;

	ld.param.u64 	%rd6, [_ZN3cub18CUB_300001_SM_10006detail8for_each13static_kernelINS2_12policy_hub_t12policy_500_tElNS2_12op_wrapper_tIl15mark_non_primesN6thrust24THRUST_300001_SM_1000_NS6detail15normal_iteratorINS9_10device_ptrIiEEEEEEEEvT0_T1__param_1];
	ld.param.u64 	%rd7, [_ZN3cub18CUB_300001_SM_10006detail8for_each13static_kernelINS2_12policy_hub_t12policy_500_tElNS2_12op_wrapper_tIl15mark_non_primesN6thrust24THRUST_300001_SM_1000_NS6detail15normal_iteratorINS9_10device_ptrIiEEEEEEEEvT0_T1__param_0];
	mov.u32 	%r24, %ctaid.x;
	mul.wide.u32 	%rd1, %r24, 512;
	sub.s64 	%rd2, %rd7, %rd1;
	setp.lt.s64 	%p1, %rd2, 512;
	@%p1 bra 	$L__BB3_14;
	cvta.to.global.u64 	%rd13, %rd6;
	mov.u32 	%r38, %tid.x;
	cvt.u64.u32 	%rd14, %r38;
	add.s64 	%rd15, %rd1, %rd14;
	shl.b64 	%rd16, %rd15, 2;
	add.s64 	%rd3, %rd13, %rd16;
	ld.global.u32 	%r1, [%rd3];
	setp.lt.s32 	%p16, %r1, 2;
	@%p16 bra 	$L__BB3_30;
	setp.lt.u32 	%p17, %r1, 4;
	@%p17 bra 	$L__BB3_7;
	mov.b32 	%r51, 2;
$L__BB3_4:
	rem.u32 	%r40, %r1, %r51;
	setp.ne.s32 	%p18, %r40, 0;
	setp.eq.s32 	%p19, %r1, %r51;
	or.pred  	%p20, %p18, %p19;
	@%p20 bra 	$L__BB3_6;
	mov.b32 	%r41, 0;
	st.global.u32 	[%rd3], %r41;
	bra.uni 	$L__BB3_7;
$L__BB3_6:
	add.s32 	%r3, %r51, 1;
	mad.lo.s32 	%r42, %r51, %r51, %r51;
	add.s32 	%r43, %r42, %r3;
	setp.le.s32 	%p21, %r43, %r1;
	mov.u32 	%r51, %r3;
	@%p21 bra 	$L__BB3_4;
$L__BB3_7:
	ld.global.u32 	%r4, [%rd3+1024];
	setp.lt.s32 	%p22, %r4, 2;
	@%p22 bra 	$L__BB3_13;
	setp.lt.u32 	%p23, %r4, 4;
	@%p23 bra 	$L__BB3_29;
	mov.b32 	%r52, 2;
$L__BB3_10:
	rem.u32 	%r46, %r4, %r52;
	setp.ne.s32 	%p24, %r46, 0;
	setp.eq.s32 	%p25, %r4, %r52;
	or.pred  	%p26, %p24, %p25;
	@%p26 bra 	$L__BB3_12;
	mov.b32 	%r47, 0;
	st.global.u32 	[%rd3+1024], %r47;
	bra.uni 	$L__BB3_29;
$L__BB3_12:
	add.s32 	%r6, %r52, 1;
	mad.lo.s32 	%r48, %r52, %r52, %r52;
	add.s32 	%r49, %r48, %r6;
	setp.gt.s32 	%p27, %r49, %r4;
	mov.u32 	%r52, %r6;
	@%p27 bra 	$L__BB3_29;
	bra.uni 	$L__BB3_10;
$L__BB3_13:
	mov.b32 	%r50, 0;
	st.global.u32 	[%rd3+1024], %r50;
	bra.uni 	$L__BB3_29;
$L__BB3_14:
	cvta.to.global.u64 	%rd8, %rd6;
	mov.u32 	%r7, %tid.x;
	cvt.s64.s32 	%rd4, %rd2;
	cvt.u64.u32 	%rd9, %r7;
	setp.le.s64 	%p2, %rd4, %rd9;
	add.s64 	%rd10, %rd1, %rd9;
	shl.b64 	%rd11, %rd10, 2;
	add.s64 	%rd5, %rd8, %rd11;
	@%p2 bra 	$L__BB3_21;
	ld.global.u32 	%r8, [%rd5];
	setp.lt.s32 	%p3, %r8, 2;
	@%p3 bra 	$L__BB3_31;
	setp.lt.u32 	%p4, %r8, 4;
	@%p4 bra 	$L__BB3_21;
	mov.b32 	%r53, 2;
$L__BB3_18:
	rem.u32 	%r26, %r8, %r53;
	setp.ne.s32 	%p5, %r26, 0;
	setp.eq.s32 	%p6, %r8, %r53;
	or.pred  	%p7, %p5, %p6;
	@%p7 bra 	$L__BB3_20;
	mov.b32 	%r27, 0;
	st.global.u32 	[%rd5], %r27;
	bra.uni 	$L__BB3_21;
$L__BB3_20:
	add.s32 	%r10, %r53, 1;
	mad.lo.s32 	%r28, %r53, %r53, %r53;
	add.s32 	%r29, %r28, %r10;
	setp.le.s32 	%p8, %r29, %r8;
	mov.u32 	%r53, %r10;
	@%p8 bra 	$L__BB3_18;
$L__BB3_21:
	add.s32 	%r31, %r7, 256;
	cvt.u64.u32 	%rd12, %r31;
	setp.le.s64 	%p9, %rd4, %rd12;
	@%p9 bra 	$L__BB3_29;
	ld.global.u32 	%r11, [%rd5+1024];
	setp.lt.s32 	%p10, %r11, 2;
	@%p10 bra 	$L__BB3_28;
	setp.lt.u32 	%p11, %r11, 4;
	@%p11 bra 	$L__BB3_29;
	mov.b32 	%r54, 2;
$L__BB3_25:
	rem.u32 	%r33, %r11, %r54;
	setp.ne.s32 	%p12, %r33, 0;
	setp.eq.s32 	%p13, %r11, %r54;
	or.pred  	%p14, %p12, %p13;
	@%p14 bra 	$L__BB3_27;
	mov.b32 	%r34, 0;
	st.global.u32 	[%rd5+1024], %r34;
	bra.uni 	$L__BB3_29;
$L__BB3_27:
	add.s32 	%r13, %r54, 1;
	mad.lo.s32 	%r35, %r54, %r54, %r54;
	add.s32 	%r36, %r35, %r13;
	setp.gt.s32 	%p15, %r36, %r11;
	mov.u32 	%r54, %r13;
	@%p15 bra 	$L__BB3_29;
	bra.uni 	$L__BB3_25;
$L__BB3_28:
	mov.b32 	%r37, 0;
	st.global.u32 	[%rd5+1024], %r37;
$L__BB3_29:
	ret;
$L__BB3_30:
	mov.b32 	%r44, 0;
	st.global.u32 	[%rd3], %r44;
	bra.uni 	$L__BB3_7;
$L__BB3_31:
	mov.b32 	%r30, 0;
	st.global.u32 	[%rd5], %r30;
	bra.uni 	$L__BB3_21;

}
	// .globl	_ZN3cub18CUB_300001_SM_10006detail4scan23DeviceCompactInitKernelINS0_13ScanTileStateIiLb1EEEPlEEvT_iT0_
.visible .entry _ZN3cub18CUB_300001_SM_10006detail4scan23DeviceCompactInitKernelINS0_13ScanTileStateIiLb1EEEPlEEvT_iT0_(
	.param .align 8 .b8 _ZN3cub18CUB_300001_SM_10006detail4scan23DeviceCompactInitKernelINS0_13ScanTileStateIiLb1EEEPlEEvT_iT0__param_0[8],
	.param .u32 _ZN3cub18CUB_300001_SM_10006detail4scan23DeviceCompactInitKernelINS0_13ScanTileStateIiLb1EEEPlEEvT_iT0__param_1,
	.param .u64 .ptr .align 1 _ZN3cub18CUB_300001_SM_10006detail4scan23DeviceCompactInitKernelINS0_13ScanTileStateIiLb1EEEPlEEvT_iT0__param_2
)
{
	.reg .pred 	%p<6>;
	.reg .b32 	%r<11>;
	.reg .b64 	%rd<10>;

	ld.param.u64 	%rd3, [_ZN3cub18CUB_300001_SM_10006detail4scan23DeviceCompactInitKernelINS0_13ScanTileStateIiLb1EEEPlEEvT_iT0__param_0];
	ld.param.u32 	%r4, [_ZN3cub18CUB_300001_SM_10006detail4scan23DeviceCompactInitKernelINS0_13ScanTileStateIiLb1EEEPlEEvT_iT0__param_1];
	ld.param.u64 	%rd2, [_ZN3cub18CUB_300001_SM_10006detail4scan23DeviceCompactInitKernelINS0_13ScanTileStateIiLb1EEEPlEEvT_iT0__param_2];
	cvta.to.global.u64 	%rd1, %rd3;
	mov.u32 	%r1, %ctaid.x;
	mov.u32 	%r5, %ntid.x;
	mov.u32 	%r2, %tid.x;
	mad.lo.s32 	%r3, %r1, %r5, %r2;
	setp.ge.s32 	%p1, %r3, %r4;
	@%p1 bra 	$L__BB4_2;
	mul.wide.s32 	%rd4, %r3, 8;
	add.s64 	%rd5, %rd1, %rd4;
	mov.b32 	%r6, 0;
	mov.b32 	%r7, 99;
	st.global.v2.u32 	[%rd5+256], {%r7, %r6};
$L__BB4_2:
	setp.ne.s32 	%p2, %r1, 0;
	setp.gt.u32 	%p3, %r2, 31;
	or.pred  	%p4, %p2, %p3;
	@%p4 bra 	$L__BB4_4;
	mul.wide.u32 	%rd6, %r2, 8;
	add.s64 	%rd7, %rd1, %rd6;
	mov.b32 	%r9, 0;
	st.global.v2.u32 	[%rd7], {%r9, %r9};
$L__BB4_4:
	or.b32  	%r10, %r1, %r2;
	setp.ne.s32 	%p5, %r10, 0;
	@%p5 bra 	$L__BB4_6;
	cvta.to.global.u64 	%rd8, %rd2;
	mov.b64 	%rd9, 0;
	st.global.u64 	[%rd8], %rd9;
$L__BB4_6:
	ret;

}
	// .globl	_ZN3cub18CUB_300001_SM_10006detail6select23DeviceSelectSweepKernelINS2_10policy_hubIiNS0_8NullTypeEiLb0ELNS0_10SelectImplE0EE10Policy1000EN6thrust24THRUST_300001_SM_1000_NS6detail15normal_iteratorINSA_10device_ptrIiEEEEPS5_SF_PlNS0_13ScanTileStateIiLb1EEEN4cuda3std3__410__not_fn_tINSB_14equal_to_valueIiEEEES5_iNS2_19streaming_context_tIlLb1EEELS6_0EEEvT0_T1_T2_T3_T4_T5_T6_T7_iT8_NS1_7vsmem_tE
.visible .entry _ZN3cub18CUB_300001_SM_10006detail6select23DeviceSelectSweepKernelINS2_10policy_hubIiNS0_8NullTypeEiLb0ELNS0_10SelectImplE0EE10Policy1000EN6thrust24THRUST_300001_SM_1000_NS6detail15normal_iteratorINSA_10device_ptrIiEEEEPS5_SF_PlNS0_13ScanTileStateIiLb1EEEN4cuda3std3__410__not_fn_tINSB_14equal_to_valueIiEEEES5_iNS2_19streaming_context_tIlLb1EEELS6_0EEEvT0_T1_T2_T3_T4_T5_T6_T7_iT8_NS1_7vsmem_tE(
	.param .align 8 .b8 _ZN3cub18CUB_300001_SM_10006detail6select23DeviceSelectSweepKernelINS2_10policy_hubIiNS0_8NullTypeEiLb0ELNS0_10SelectImplE0EE10Policy1000EN6thrust24THRUST_300001_SM_1000_NS6detail15normal_iteratorINSA_10device_ptrIiEEEEPS5_SF_PlNS0_13ScanTileStateIiLb1EEEN4cuda3std3__410__not_fn_tINSB_14equal_to_valueIiEEEES5_iNS2_19streaming_context_tIlLb1EEELS6_0EEEvT0_T1_T2_T3_T4_T5_T6_T7_iT8_NS1_7vsmem_tE_param_0[8],
	.param .u64 .ptr .align 1 _ZN3cub18CUB_300001_SM_10006detail6select23DeviceSelectSweepKernelINS2_10policy_hubIiNS0_8NullTypeEiLb0ELNS0_10SelectImplE0EE10Policy1000EN6thrust24THRUST_300001_SM_1000_NS6detail15normal_iteratorINSA_10device_ptrIiEEEEPS5_SF_PlNS0_13ScanTileStateIiLb1EEEN4cuda3std3__410__not_fn_tINSB_14equal_to_valueIiEEEES5_iNS2_19streaming_context_tIlLb1EEELS6_0EEEvT0_T1_T2_T3_T4_T5_T6_T7_iT8_NS1_7vsmem_tE_param_1,
	.param .align 8 .b8 _ZN3cub18CUB_300001_SM_10006detail6select23DeviceSelectSweepKernelINS2_10policy_hubIiNS0_8NullTypeEiLb0ELNS0_10SelectImplE0EE10Policy1000EN6thrust24THRUST_300001_SM_1000_NS6detail15normal_iteratorINSA_10device_ptrIiEEEEPS5_SF_PlNS0_13ScanTileStateIiLb1EEEN4cuda3std3__410__not_fn_tINSB_14equal_to_valueIiEEEES5_iNS2_19streaming_context_tIlLb1EEELS6_0EEEvT0_T1_T2_T3_T4_T5_T6_T7_iT8_NS1_7vsmem_tE_param_2[8],
	.param .u64 .ptr .align 1 _ZN3cub18CUB_300001_SM_10006detail6select23DeviceSelectSweepKernelINS2_10policy_hubIiNS0_8NullTypeEiLb0ELNS0_10SelectImplE0EE10Policy1000EN6thrust24THRUST_300001_SM_1000_NS6detail15normal_iteratorINSA_10device_ptrIiEEEEPS5_SF_PlNS0_13ScanTileStateIiLb1EEEN4cuda3std3__410__not_fn_tINSB_14equal_to_valueIiEEEES5_iNS2_19streaming_context_tIlLb1EEELS6_0EEEvT0_T1_T2_T3_T4_T5_T6_T7_iT8_NS1_7vsmem_tE_param_3,
	.param .align 8 .b8 _ZN3cub18CUB_300001_SM_10006detail6select23DeviceSelectSweepKernelINS2_10policy_hubIiNS0_8NullTypeEiLb0ELNS0_10SelectImplE0EE10Policy1000EN6thrust24THRUST_300001_SM_1000_NS6detail15normal_iteratorINSA_10device_ptrIiEEEEPS5_SF_PlNS0_13ScanTileStateIiLb1EEEN4cuda3std3__410__not_fn_tINSB_14equal_to_valueIiEEEES5_iNS2_19streaming_context_tIlLb1EEELS6_0EEEvT0_T1_T2_T3_T4_T5_T6_T7_iT8_NS1_7vsmem_tE_param_4[8],
	.param .align 4 .b8 _ZN3cub18CUB_300001_SM_10006detail6select23DeviceSelectSweepKernelINS2_10policy_hubIiNS0_8NullTypeEiLb0ELNS0_10SelectImplE0EE10Policy1000EN6thrust24THRUST_300001_SM_1000_NS6detail15normal_iteratorINSA_10device_ptrIiEEEEPS5_SF_PlNS0_13ScanTileStateIiLb1EEEN4cuda3std3__410__not_fn_tINSB_14equal_to_valueIiEEEES5_iNS2_19streaming_context_tIlLb1EEELS6_0EEEvT0_T1_T2_T3_T4_T5_T6_T7_iT8_NS1_7vsmem_tE_param_5[4],
	.param .align 1 .b8 _ZN3cub18CUB_300001_SM_10006detail6select23DeviceSelectSweepKernelINS2_10policy_hubIiNS0_8NullTypeEiLb0ELNS0_10SelectImplE0EE10Policy1000EN6thrust24THRUST_300001_SM_1000_NS6detail15normal_iteratorINSA_10device_ptrIiEEEEPS5_SF_PlNS0_13ScanTileStateIiLb1EEEN4cuda3std3__410__not_fn_tINSB_14equal_to_valueIiEEEES5_iNS2_19streaming_context_tIlLb1EEELS6_0EEEvT0_T1_T2_T3_T4_T5_T6_T7_iT8_NS1_7vsmem_tE_param_6[1],
	.param .u32 _ZN3cub18CUB_300001_SM_10006detail6select23DeviceSelectSweepKernelINS2_10policy_hubIiNS0_8NullTypeEiLb0ELNS0_10SelectImplE0EE10Policy1000EN6thrust24THRUST_300001_SM_1000_NS6detail15normal_iteratorINSA_10device_ptrIiEEEEPS5_SF_PlNS0_13ScanTileStateIiLb1EEEN4cuda3std3__410__not_fn_tINSB_14equal_to_valueIiEEEES5_iNS2_19streaming_context_tIlLb1EEELS6_0EEEvT0_T1_T2_T3_T4_T5_T6_T7_iT8_NS1_7vsmem_tE_param_7,
	.param .u32 _ZN3cub18CUB_300001_SM_10006detail6select23DeviceSelectSweepKernelINS2_10policy_hubIiNS0_8NullTypeEiLb0ELNS0_10SelectImplE0EE10Policy1000EN6thrust24THRUST_300001_SM_1000_NS6detail15normal_iteratorINSA_10device_ptrIiEEEEPS5_SF_PlNS0_13ScanTileStateIiLb1EEEN4cuda3std3__410__not_fn_tINSB_14equal_to_valueIiEEEES5_iNS2_19streaming_context_tIlLb1EEELS6_0EEEvT0_T1_T2_T3_T4_T5_T6_T7_iT8_NS1_7vsmem_tE_param_8,
	.param .align 8 .b8 _ZN3cub18CUB_300001_SM_10006detail6select23DeviceSelectSweepKernelINS2_10policy_hubIiNS0_8NullTypeEiLb0ELNS0_10SelectImplE0EE10Policy1000EN6thrust24THRUST_300001_SM_1000_NS6detail15normal_iteratorINSA_10device_ptrIiEEEEPS5_SF_PlNS0_13ScanTileStateIiLb1EEEN4cuda3std3__410__not_fn_tINSB_14equal_to_valueIiEEEES5_iNS2_19streaming_context_tIlLb1EEELS6_0EEEvT0_T1_T2_T3_T4_T5_T6_T7_iT8_NS1_7vsmem_tE_param_9[40],
	.param .align 8 .b8 _ZN3cub18CUB_300001_SM_10006detail6select23DeviceSelectSweepKernelINS2_10policy_hubIiNS0_8NullTypeEiLb0ELNS0_10SelectImplE0EE10Policy1000EN6thrust24THRUST_300001_SM_1000_NS6detail15normal_iteratorINSA_10device_ptrIiEEEEPS5_SF_PlNS0_13ScanTileStateIiLb1EEEN4cuda3std3__410__not_fn_tINSB_14equal_to_valueIiEEEES5_iNS2_19streaming_context_tIlLb1EEELS6_0EEEvT0_T1_T2_T3_T4_T5_T6_T7_iT8_NS1_7vsmem_tE_param_10[8]
)
.maxntid 384
{
	.reg .pred 	%p<553>;
	.reg .b16 	%rs<96>;
	.reg .b32 	%r<1558>;
	.reg .b64 	%rd<757>;
	// demoted variable
	.shared .align 16 .b8 _ZZN3cub18CUB_300001_SM_10006detail6select23DeviceSelectSweepKernelINS2_10policy_hubIiNS0_8NullTypeEiLb0ELNS0_10SelectImplE0EE10Policy1000EN6thrust24THRUST_300001_SM_1000_NS6detail15normal_iteratorINSA_10device_ptrIiEEEEPS5_SF_PlNS0_13ScanTileStateIiLb1EEEN4cuda3std3__410__not_fn_tINSB_14equal_to_valueIiEEEES5_iNS2_19streaming_context_tIlLb1EEELS6_0EEEvT0_T1_T2_T3_T4_T5_T6_T7_iT8_NS1_7vsmem_tEE19static_temp_storage[23040];
	ld.param.u64 	%rd2, [_ZN3cub18CUB_300001_SM_10006detail6select23DeviceSelectSweepKernelINS2_10policy_hubIiNS0_8NullTypeEiLb0ELNS0_10SelectImplE0EE10Policy1000EN6thrust24THRUST_300001_SM_1000_NS6detail15normal_iteratorINSA_10device_ptrIiEEEEPS5_SF_PlNS0_13ScanTileStateIiLb1EEEN4cuda3std3__410__not_fn_tINSB_14equal_to_valueIiEEEES5_iNS2_19streaming_context_tIlLb1EEELS6_0EEEvT0_T1_T2_T3_T4_T5_T6_T7_iT8_NS1_7vsmem_tE_param_4];
	ld.param.u32 	%r1, [_ZN3cub18CUB_300001_SM_10006detail6select23DeviceSelectSweepKernelINS2_10policy_hubIiNS0_8NullTypeEiLb0ELNS0_10SelectImplE0EE10Policy1000EN6thrust24THRUST_300001_SM_1000_NS6detail15normal_iteratorINSA_10device_ptrIiEEEEPS5_SF_PlNS0_13ScanTileStateIiLb1EEEN4cuda3std3__410__not_fn_tINSB_14equal_to_valueIiEEEES5_iNS2_19streaming_context_tIlLb1EEELS6_0EEEvT0_T1_T2_T3_T4_T5_T6_T7_iT8_NS1_7vsmem_tE_param_5];
	ld.param.u64 	%rd208, [_ZN3cub18CUB_300001_SM_10006detail6select23DeviceSelectSweepKernelINS2_10policy_hubIiNS0_8NullTypeEiLb0ELNS0_10SelectImplE0EE10Policy1000EN6thrust24THRUST_300001_SM_1000_NS6detail15normal_iteratorINSA_10device_ptrIiEEEEPS5_SF_PlNS0_13ScanTileStateIiLb1EEEN4cuda3std3__410__not_fn_tINSB_14equal_to_valueIiEEEES5_iNS2_19streaming_context_tIlLb1EEELS6_0EEEvT0_T1_T2_T3_T4_T5_T6_T7_iT8_NS1_7vsmem_tE_param_2];
	ld.param.u64 	%rd209, [_ZN3cub18CUB_300001_SM_10006detail6select23DeviceSelectSweepKernelINS2_10policy_hubIiNS0_8NullTypeEiLb0ELNS0_10SelectImplE0EE10Policy1000EN6thrust24THRUST_300001_SM_1000_NS6detail15normal_iteratorINSA_10device_ptrIiEEEEPS5_SF_PlNS0_13ScanTileStateIiLb1EEEN4cuda3std3__410__not_fn_tINSB_14equal_to_valueIiEEEES5_iNS2_19streaming_context_tIlLb1EEELS6_0EEEvT0_T1_T2_T3_T4_T5_T6_T7_iT8_NS1_7vsmem_tE_param_0];
	ld.param.u32 	%r454, [_ZN3cub18CUB_300001_SM_10006detail6select23DeviceSelectSweepKernelINS2_10policy_hubIiNS0_8NullTypeEiLb0ELNS0_10SelectImplE0EE10Policy1000EN6thrust24THRUST_300001_SM_1000_NS6detail15normal_iteratorINSA_10device_ptrIiEEEEPS5_SF_PlNS0_13ScanTileStateIiLb1EEEN4cuda3std3__410__not_fn_tINSB_14equal_to_valueIiEEEES5_iNS2_19streaming_context_tIlLb1EEELS6_0EEEvT0_T1_T2_T3_T4_T5_T6_T7_iT8_NS1_7vsmem_tE_param_8];
	mov.b64 	%rd207, _ZN3cub18CUB_300001_SM_10006detail6select23DeviceSelectSweepKernelINS2_10policy_hubIiNS0_8NullTypeEiLb0ELNS0_10SelectImplE0EE10Policy1000EN6thrust24THRUST_300001_SM_1000_NS6detail15normal_iteratorINSA_10device_ptrIiEEEEPS5_SF_PlNS0_13ScanTileStateIiLb1EEEN4cuda3std3__410__not_fn_tINSB_14equal_to_valueIiEEEES5_iNS2_19streaming_context_tIlLb1EEELS6_0EEEvT0_T1_T2_T3_T4_T5_T6_T7_iT8_NS1_7vsmem_tE_param_9;
	mov.u64 	%rd1, %rd207;
	cvta.to.global.u64 	%rd3, %rd209;
	cvta.to.global.u64 	%rd4, %rd208;
	mov.u32 	%r455, %ctaid.x;
	mov.u32 	%r456, %nctaid.y;
	mov.u32 	%r457, %ctaid.y;
	mad.lo.s32 	%r1480, %r455, %r456, %r457;
	mul.lo.s32 	%r3, %r1480, 5760;
	add.s32 	%r458, %r454, -1;
	setp.ge.s32 	%p31, %r1480, %r458;
	@%p31 bra 	$L__BB5_240;
	setp.ne.s32 	%p353, %r1480, 0;
	@%p353 bra 	$L__BB5_114;
	ld.param.u8 	%rs75, [%rd1];
	setp.eq.s16 	%p467, %rs75, 0;
	ld.param.u64 	%rd562, [%rd1+16];
	selp.b64 	%rd563, %rd562, 0, %p467;
	cvt.u64.u32 	%rd564, %r3;
	add.s64 	%rd565, %rd563, %rd564;
	mov.u32 	%r1477, %tid.x;
	and.b32  	%r1335, %r1477, 31;
	and.b32  	%r1336, %r1477, 992;
	mul.lo.s32 	%r1337, %r1336, 15;
	or.b32  	%r1338, %r1337, %r1335;
	cvt.u64.u32 	%rd566, %r1338;
	add.s64 	%rd567, %rd565, %rd566;
	shl.b64 	%rd568, %rd567, 2;
	add.s64 	%rd569, %rd3, %rd568;
	ld.global.u32 	%r1339, [%rd569];
	ld.global.u32 	%r1340, [%rd569+128];
	ld.global.u32 	%r1341, [%rd569+256];
	ld.global.u32 	%r1342, [%rd569+384];
	ld.global.u32 	%r1343, [%rd569+512];
	ld.global.u32 	%r1344, [%rd569+640];
	ld.global.u32 	%r1345, [%rd569+768];
	ld.global.u32 	%r1346, [%rd569+896];
	ld.global.u32 	%r1347, [%rd569+1024];
	ld.global.u32 	%r1348, [%rd569+1152];
	ld.global.u32 	%r1349, [%rd569+1280];
	ld.global.u32 	%r1350, [%rd569+1408];
	ld.global.u32 	%r1351, [%rd569+1536];
	ld.global.u32 	%r1352, [%rd569+1664];
	ld.global.u32 	%r1353, [%rd569+1792];
	// begin inline asm
	mov.u32 %r1304, %laneid;
	// end inline asm
	shr.u32 	%r6, %r1477, 5;
	mad.lo.s32 	%r1354, %r6, 480, %r1304;
	shl.b32 	%r1355, %r1354, 2;
	mov.u32 	%r1356, _ZZN3cub18CUB_300001_SM_10006detail6select23DeviceSelectSweepKernelINS2_10policy_hubIiNS0_8NullTypeEiLb0ELNS0_10SelectImplE0EE10Policy1000EN6thrust24THRUST_300001_SM_1000_NS6detail15normal_iteratorINSA_10device_ptrIiEEEEPS5_SF_PlNS0_13ScanTileStateIiLb1EEEN4cuda3std3__410__not_fn_tINSB_14equal_to_valueIiEEEES5_iNS2_19streaming_context_tIlLb1EEELS6_0EEEvT0_T1_T2_T3_T4_T5_T6_T7_iT8_NS1_7vsmem_tEE19static_temp_storage;
	add.s32 	%r1357, %r1356, %r1355;
	st.shared.u32 	[%r1357], %r1339;
	st.shared.u32 	[%r1357+128], %r1340;
	st.shared.u32 	[%r1357+256], %r1341;
	st.shared.u32 	[%r1357+384], %r1342;
	st.shared.u32 	[%r1357+512], %r1343;
	st.shared.u32 	[%r1357+640], %r1344;
	st.shared.u32 	[%r1357+768], %r1345;
	st.shared.u32 	[%r1357+896], %r1346;
	st.shared.u32 	[%r1357+1024], %r1347;
	st.shared.u32 	[%r1357+1152], %r1348;
	st.shared.u32 	[%r1357+1280], %r1349;
	st.shared.u32 	[%r1357+1408], %r1350;
	st.shared.u32 	[%r1357+1536], %r1351;
	st.shared.u32 	[%r1357+1664], %r1352;
	st.shared.u32 	[%r1357+1792], %r1353;
	bar.warp.sync 	-1;
	mad.lo.s32 	%r1358, %r1304, 56, %r1357;
	ld.shared.u32 	%r7, [%r1358];
	ld.shared.u32 	%r8, [%r1358+4];
	ld.shared.u32 	%r9, [%r1358+8];
	ld.shared.u32 	%r10, [%r1358+12];
	ld.shared.u32 	%r11, [%r1358+16];
	ld.shared.u32 	%r12, [%r1358+20];
	ld.shared.u32 	%r13, [%r1358+24];
	ld.shared.u32 	%r14, [%r1358+28];
	ld.shared.u32 	%r15, [%r1358+32];
	ld.shared.u32 	%r16, [%r1358+36];
	ld.shared.u32 	%r17, [%r1358+40];
	ld.shared.u32 	%r18, [%r1358+44];
	ld.shared.u32 	%r19, [%r1358+48];
	ld.shared.u32 	%r20, [%r1358+52];
	ld.shared.u32 	%r21, [%r1358+56];
	setp.ne.s32 	%p468, %r7, %r1;
	selp.u32 	%r22, 1, 0, %p468;
	setp.ne.s32 	%p469, %r8, %r1;
	selp.u32 	%r1359, 1, 0, %p469;
	setp.ne.s32 	%p470, %r9, %r1;
	selp.u32 	%r1360, 1, 0, %p470;
	setp.ne.s32 	%p471, %r10, %r1;
	selp.u32 	%r1361, 1, 0, %p471;
	setp.ne.s32 	%p472, %r11, %r1;
	selp.u32 	%r1362, 1, 0, %p472;
	setp.ne.s32 	%p473, %r12, %r1;
	selp.u32 	%r1363, 1, 0, %p473;
	setp.ne.s32 	%p474, %r13, %r1;
	selp.u32 	%r1364, 1, 0, %p474;
	setp.ne.s32 	%p475, %r14, %r1;
	selp.u32 	%r1365, 1, 0, %p475;
	setp.ne.s32 	%p476, %r15, %r1;
	selp.u32 	%r1366, 1, 0, %p476;
	setp.ne.s32 	%p477, %r16, %r1;
	selp.u32 	%r1367, 1, 0, %p477;
	setp.ne.s32 	%p478, %r17, %r1;
	selp.u32 	%r1368, 1, 0, %p478;
	setp.ne.s32 	%p479, %r18, %r1;
	selp.u32 	%r1369, 1, 0, %p479;
	setp.ne.s32 	%p480, %r19, %r1;
	selp.u32 	%r1370, 1, 0, %p480;
	setp.ne.s32 	%p481, %r20, %r1;
	selp.u32 	%r1371, 1, 0, %p481;
	setp.ne.s32 	%p482, %r21, %r1;
	selp.u32 	%r1372, 1, 0, %p482;
	bar.sync 	0;
	add.s32 	%r23, %r1359, %r22;
	add.s32 	%r24, %r23, %r1360;
	add.s32 	%r25, %r24, %r1361;
	add.s32 	%r26, %r25, %r1362;
	add.s32 	%r27, %r26, %r1363;
	add.s32 	%r28, %r27, %r1364;
	add.s32 	%r29, %r28, %r1365;
	add.s32 	%r30, %r29, %r1366;
	add.s32 	%r31, %r30, %r1367;
	add.s32 	%r32, %r31, %r1368;
	add.s32 	%r33, %r32, %r1369;
	add.s32 	%r34, %r33, %r1370;
	add.s32 	%r35, %r34, %r1371;
	add.s32 	%r1309, %r35, %r1372;
	mov.b32 	%r1307, 1;
	mov.b32 	%r1332, 0;
	mov.b32 	%r1334, -1;
	// begin inline asm
	{  .reg .s32 r0;  .reg .pred p;  shfl.sync.up.b32 r0|p, %r1309, %r1307, %r1332, %r1334;  @p add.s32 r0, r0, %r1309;  mov.s32 %r1305, r0;}
	// end inline asm
	mov.b32 	%r1313, 2;
	// begin inline asm
	{  .reg .s32 r0;  .reg .pred p;  shfl.sync.up.b32 r0|p, %r1305, %r1313, %r1332, %r1334;  @p add.s32 r0, r0, %r1305;  mov.s32 %r1311, r0;}
	// end inline asm
	mov.b32 	%r1319, 4;
	// begin inline asm
	{  .reg .s32 r0;  .reg .pred p;  shfl.sync.up.b32 r0|p, %r1311, %r1319, %r1332, %r1334;  @p add.s32 r0, r0, %r1311;  mov.s32 %r1317, r0;}
	// end inline asm
	mov.b32 	%r1325, 8;
	// begin inline asm
	{  .reg .s32 r0;  .reg .pred p;  shfl.sync.up.b32 r0|p, %r1317, %r1325, %r1332, %r1334;  @p add.s32 r0, r0, %r1317;  mov.s32 %r1323, r0;}
	// end inline asm
	mov.b32 	%r1331, 16;
	// begin inline asm
	{  .reg .s32 r0;  .reg .pred p;  shfl.sync.up.b32 r0|p, %r1323, %r1331, %r1332, %r1334;  @p add.s32 r0, r0, %r1323;  mov.s32 %r1329, r0;}
	// end inline asm
	setp.ne.s32 	%p483, %r1304, 31;
	@%p483 bra 	$L__BB5_4;
	shl.b32 	%r1373, %r6, 2;
	add.s32 	%r1375, %r1356, %r1373;
	st.shared.u32 	[%r1375], %r1329;
$L__BB5_4:
	bar.sync 	0;
	ld.shared.v4.u32 	{%r38, %r39, %r40, %r41}, [_ZZN3cub18CUB_300001_SM_10006detail6select23DeviceSelectSweepKernelINS2_10policy_hubIiNS0_8NullTypeEiLb0ELNS0_10SelectImplE0EE10Policy1000EN6thrust24THRUST_300001_SM_1000_NS6detail15normal_iteratorINSA_10device_ptrIiEEEEPS5_SF_PlNS0_13ScanTileStateIiLb1EEEN4cuda3std3__410__not_fn_tINSB_14equal_to_valueIiEEEES5_iNS2_19streaming_context_tIlLb1EEELS6_0EEEvT0_T1_T2_T3_T4_T5_T6_T7_iT8_NS1_7vsmem_tEE19static_temp_storage];
	add.s32 	%r1376, %r39, %r38;
	setp.eq.s32 	%p484, %r6, 2;
	selp.b32 	%r1377, %r1376, %r38, %p484;
	add.s32 	%r1378, %r1376, %r40;
	setp.eq.s32 	%p485, %r6, 3;
	selp.b32 	%r1379, %r1378, %r1377, %p485;
	add.s32 	%r1380, %r1378, %r41;
	setp.eq.s32 	%p486, %r6, 4;
	selp.b32 	%r1381, %r1380, %r1379, %p486;
	ld.shared.v4.u32 	{%r42, %r43, %r44, %r45}, [_ZZN3cub18CUB_300001_SM_10006detail6select23DeviceSelectSweepKernelINS2_10policy_hubIiNS0_8NullTypeEiLb0ELNS0_10SelectImplE0EE10Policy1000EN6thrust24THRUST_300001_SM_1000_NS6detail15normal_iteratorINSA_10device_ptrIiEEEEPS5_SF_PlNS0_13ScanTileStateIiLb1EEEN4cuda3std3__410__not_fn_tINSB_14equal_to_valueIiEEEES5_iNS2_19streaming_context_tIlLb1EEELS6_0EEEvT0_T1_T2_T3_T4_T5_T6_T7_iT8_NS1_7vsmem_tEE19static_temp_storage+16];
	add.s32 	%r1382, %r1380, %r42;
	setp.eq.s32 	%p487, %r6, 5;
	selp.b32 	%r1383, %r1382, %r1381, %p487;
	add.s32 	%r1384, %r1382, %r43;
	setp.eq.s32 	%p488, %r6, 6;
	selp.b32 	%r1385, %r1384, %r1383, %p488;
	add.s32 	%r1386, %r1384, %r44;
	setp.eq.s32 	%p489, %r6, 7;
	selp.b32 	%r1387, %r1386, %r1385, %p489;
	add.s32 	%r1388, %r1386, %r45;
	setp.eq.s32 	%p490, %r6, 8;
	selp.b32 	%r1389, %r1388, %r1387, %p490;
	ld.shared.v4.u32 	{%r46, %r47, %r48, %r49}, [_ZZN3cub18CUB_300001_SM_10006detail6select23DeviceSelectSweepKernelINS2_10policy_hubIiNS0_8NullTypeEiLb0ELNS0_10SelectImplE0EE10Policy1000EN6thrust24THRUST_300001_SM_1000_NS6detail15normal_iteratorINSA_10device_ptrIiEEEEPS5_SF_PlNS0_13ScanTileStateIiLb1EEEN4cuda3std3__410__not_fn_tINSB_14equal_to_valueIiEEEES5_iNS2_19streaming_context_tIlLb1EEELS6_0EEEvT0_T1_T2_T3_T4_T5_T6_T7_iT8_NS1_7vsmem_tEE19static_temp_storage+32];
	add.s32 	%r1390, %r1388, %r46;
	setp.eq.s32 	%p491, %r6, 9;
	selp.b32 	%r1391, %r1390, %r1389, %p491;
	add.s32 	%r1392, %r1390, %r47;
	setp.eq.s32 	%p492, %r6, 10;
	selp.b32 	%r1393, %r1392, %r1391, %p492;
	add.s32 	%r1394, %r1392, %r48;
	setp.eq.s32 	%p493, %r6, 11;
	selp.b32 	%r1395, %r1394, %r1393, %p493;
	add.s32 	%r50, %r1394, %r49;
	setp.lt.u32 	%p494, %r1477, 32;
	selp.b32 	%r1396, 0, %r1395, %p494;
	setp.eq.s32 	%p495, %r1304, 0;
	sub.s32 	%r1397, %r1329, %r1309;
	selp.b32 	%r1398, 0, %r1397, %p495;
	add.s32 	%r51, %r1396, %r1398;
	add.s32 	%r52, %r51, %r22;
	add.s32 	%r53, %r23, %r51;
	add.s32 	%r54, %r24, %r51;
	add.s32 	%r55, %r25, %r51;
	add.s32 	%r56, %r26, %r51;
	add.s32 	%r57, %r27, %r51;
	add.s32 	%r58, %r28, %r51;
	add.s32 	%r59, %r29, %r51;
	add.s32 	%r60, %r30, %r51;
	add.s32 	%r61, %r31, %r51;
	add.s32 	%r62, %r32, %r51;
	add.s32 	%r63, %r33, %r51;
	add.s32 	%r64, %r34, %r51;
	add.s32 	%r65, %r35, %r51;
	setp.ne.s32 	%p496, %r1477, 0;
	@%p496 bra 	$L__BB5_6;
	add.s64 	%rd570, %rd2, 256;
	mov.b32 	%r1399, 101;
	// begin inline asm
	st.relaxed.gpu.v2.u32 [%rd570], {%r1399, %r50};
	// end inline asm
$L__BB5_6:
	mov.u64 	%rd5, %rd207;
	setp.gt.s32 	%p497, %r50, 384;
	@%p497 bra 	$L__BB5_67;
	setp.ne.s32 	%p498, %r7, %r1;
	ld.param.u8 	%rs1, [%rd5];
	ld.param.u64 	%rd571, [%rd5+24];
	cvta.to.global.u64 	%rd6, %rd571;
	@%p498 bra 	$L__BB5_8;
	bra.uni 	$L__BB5_11;
$L__BB5_8:
	setp.ne.s16 	%p499, %rs1, 0;
	mov.b64 	%rd678, 0;
	@%p499 bra 	$L__BB5_10;
	ld.global.u64 	%rd678, [%rd6];
$L__BB5_10:
	cvt.s64.s32 	%rd573, %r51;
	add.s64 	%rd574, %rd678, %rd573;
	shl.b64 	%rd575, %rd574, 2;
	add.s64 	%rd576, %rd4, %rd575;
	st.global.u32 	[%rd576], %r7;
$L__BB5_11:
	setp.eq.s32 	%p500, %r8, %r1;
	@%p500 bra 	$L__BB5_15;
	setp.ne.s16 	%p501, %rs1, 0;
	mov.b64 	%rd679, 0;
	@%p501 bra 	$L__BB5_14;
	ld.global.u64 	%rd679, [%rd6];
$L__BB5_14:
	cvt.s64.s32 	%rd578, %r52;
	add.s64 	%rd579, %rd679, %rd578;
	shl.b64 	%rd580, %rd579, 2;
	add.s64 	%rd581, %rd4, %rd580;
	st.global.u32 	[%rd581], %r8;
$L__BB5_15:
	setp.eq.s32 	%p502, %r9, %r1;
	@%p502 bra 	$L__BB5_19;
	setp.ne.s16 	%p503, %rs1, 0;
	mov.b64 	%rd680, 0;
	@%p503 bra 	$L__BB5_18;
	ld.global.u64 	%rd680, [%rd6];
$L__BB5_18:
	cvt.s64.s32 	%rd583, %r53;
	add.s64 	%rd584, %rd680, %rd583;
	shl.b64 	%rd585, %rd584, 2;
	add.s64 	%rd586, %rd4, %rd585;
	st.global.u32 	[%rd586], %r9;
$L__BB5_19:
	setp.eq.s32 	%p504, %r10, %r1;
	@%p504 bra 	$L__BB5_23;
	setp.ne.s16 	%p505, %rs1, 0;
	mov.b64 	%rd681, 0;
	@%p505 bra 	$L__BB5_22;
	ld.global.u64 	%rd681, [%rd6];
$L__BB5_22:
	cvt.s64.s32 	%rd588, %r54;
	add.s64 	%rd589, %rd681, %rd588;
	shl.b64 	%rd590, %rd589, 2;
	add.s64 	%rd591, %rd4, %rd590;
	st.global.u32 	[%rd591], %r10;
$L__BB5_23:
	setp.eq.s32 	%p506, %r11, %r1;
	@%p506 bra 	$L__BB5_27;
	setp.ne.s16 	%p507, %rs1, 0;
	mov.b64 	%rd682, 0;
	@%p507 bra 	$L__BB5_26;
	ld.global.u64 	%rd682, [%rd6];
$L__BB5_26:
	cvt.s64.s32 	%rd593, %r55;
	add.s64 	%rd594, %rd682, %rd593;
	shl.b64 	%rd595, %rd594, 2;
	add.s64 	%rd596, %rd4, %rd595;
	st.global.u32 	[%rd596], %r11;
$L__BB5_27:
	setp.eq.s32 	%p508, %r12, %r1;
	@%p508 bra 	$L__BB5_31;
	setp.ne.s16 	%p509, %rs1, 0;
	mov.b64 	%rd683, 0;
	@%p509 bra 	$L__BB5_30;
	ld.global.u64 	%rd683, [%rd6];
$L__BB5_30:
	cvt.s64.s32 	%rd598, %r56;
	add.s64 	%rd599, %rd683, %rd598;
	shl.b64 	%rd600, %rd599, 2;
	add.s64 	%rd601, %rd4, %rd600;
	st.global.u32 	[%rd601], %r12;
$L__BB5_31:
	setp.eq.s32 	%p510, %r13, %r1;
	@%p510 bra 	$L__BB5_35;
	setp.ne.s16 	%p511, %rs1, 0;
	mov.b64 	%rd684, 0;
	@%p511 bra 	$L__BB5_34;
	ld.global.u64 	%rd684, [%rd6];
$L__BB5_34:
	cvt.s64.s32 	%rd603, %r57;
	add.s64 	%rd604, %rd684, %rd603;
	shl.b64 	%rd605, %rd604, 2;
	add.s64 	%rd606, %rd4, %rd605;
	st.global.u32 	[%rd606], %r13;
$L__BB5_35:
	setp.eq.s32 	%p512, %r14, %r1;
	@%p512 bra 	$L__BB5_39;
	setp.ne.s16 	%p513, %rs1, 0;
	mov.b64 	%rd685, 0;
	@%p513 bra 	$L__BB5_38;
	ld.global.u64 	%rd685, [%rd6];
$L__BB5_38:
	cvt.s64.s32 	%rd608, %r58;
	add.s64 	%rd609, %rd685, %rd608;
	shl.b64 	%rd610, %rd609, 2;
	add.s64 	%rd611, %rd4, %rd610;
	st.global.u32 	[%rd611], %r14;
$L__BB5_39:
	setp.eq.s32 	%p514, %r15, %r1;
	@%p514 bra 	$L__BB5_43;
	setp.ne.s16 	%p515, %rs1, 0;
	mov.b64 	%rd686, 0;
	@%p515 bra 	$L__BB5_42;
	ld.global.u64 	%rd686, [%rd6];
$L__BB5_42:
	cvt.s64.s32 	%rd613, %r59;
	add.s64 	%rd614, %rd686, %rd613;
	shl.b64 	%rd615, %rd614, 2;
	add.s64 	%rd616, %rd4, %rd615;
	st.global.u32 	[%rd616], %r15;
$L__BB5_43:
	setp.eq.s32 	%p516, %r16, %r1;
	@%p516 bra 	$L__BB5_47;
	setp.ne.s16 	%p517, %rs1, 0;
	mov.b64 	%rd687, 0;
	@%p517 bra 	$L__BB5_46;
	ld.global.u64 	%rd687, [%rd6];
$L__BB5_46:
	cvt.s64.s32 	%rd618, %r60;
	add.s64 	%rd619, %rd687, %rd618;
	shl.b64 	%rd620, %rd619, 2;
	add.s64 	%rd621, %rd4, %rd620;
	st.global.u32 	[%rd621], %r16;
$L__BB5_47:
	setp.eq.s32 	%p518, %r17, %r1;
	@%p518 bra 	$L__BB5_51;
	setp.ne.s16 	%p519, %rs1, 0;
	mov.b64 	%rd688, 0;
	@%p519 bra 	$L__BB5_50;
	ld.global.u64 	%rd688, [%rd6];
$L__BB5_50:
	cvt.s64.s32 	%rd623, %r61;
	add.s64 	%rd624, %rd688, %rd623;
	shl.b64 	%rd625, %rd624, 2;
	add.s64 	%rd626, %rd4, %rd625;
	st.global.u32 	[%rd626], %r17;
$L__BB5_51:
	setp.eq.s32 	%p520, %r18, %r1;
	@%p520 bra 	$L__BB5_55;
	setp.ne.s16 	%p521, %rs1, 0;
	mov.b64 	%rd689, 0;
	@%p521 bra 	$L__BB5_54;
	ld.global.u64 	%rd689, [%rd6];
$L__BB5_54:
	cvt.s64.s32 	%rd628, %r62;
	add.s64 	%rd629, %rd689, %rd628;
	shl.b64 	%rd630, %rd629, 2;
	add.s64 	%rd631, %rd4, %rd630;
	st.global.u32 	[%rd631], %r18;
$L__BB5_55:
	setp.eq.s32 	%p522, %r19, %r1;
	@%p522 bra 	$L__BB5_59;
	setp.ne.s16 	%p523, %rs1, 0;
	mov.b64 	%rd690, 0;
	@%p523 bra 	$L__BB5_58;
	ld.global.u64 	%rd690, [%rd6];
$L__BB5_58:
	cvt.s64.s32 	%rd633, %r63;
	add.s64 	%rd634, %rd690, %rd633;
	shl.b64 	%rd635, %rd634, 2;
	add.s64 	%rd636, %rd4, %rd635;
	st.global.u32 	[%rd636], %r19;
$L__BB5_59:
	setp.eq.s32 	%p524, %r20, %r1;
	@%p524 bra 	$L__BB5_63;
	setp.ne.s16 	%p525, %rs1, 0;
	mov.b64 	%rd691, 0;
	@%p525 bra 	$L__BB5_62;
	ld.global.u64 	%rd691, [%rd6];
$L__BB5_62:
	cvt.s64.s32 	%rd638, %r64;
	add.s64 	%rd639, %rd691, %rd638;
	shl.b64 	%rd640, %rd639, 2;
	add.s64 	%rd641, %rd4, %rd640;
	st.global.u32 	[%rd641], %r20;
$L__BB5_63:
	setp.eq.s32 	%p526, %r21, %r1;
	@%p526 bra 	$L__BB5_545;
	setp.ne.s16 	%p527, %rs1, 0;
	mov.b64 	%rd692, 0;
	@%p527 bra 	$L__BB5_66;
	ld.global.u64 	%rd692, [%rd6];
$L__BB5_66:
	cvt.s64.s32 	%rd643, %r65;
	add.s64 	%rd644, %rd692, %rd643;
	shl.b64 	%rd645, %rd644, 2;
	add.s64 	%rd646, %rd4, %rd645;
	st.global.u32 	[%rd646], %r21;
	bra.uni 	$L__BB5_545;
$L__BB5_67:
	setp.eq.s32 	%p528, %r7, %r1;
	bar.sync 	0;
	@%p528 bra 	$L__BB5_69;
	shl.b32 	%r1401, %r51, 2;
	mov.u32 	%r1402, _ZZN3cub18CUB_300001_SM_10006detail6select23DeviceSelectSweepKernelINS2_10policy_hubIiNS0_8NullTypeEiLb0ELNS0_10SelectImplE0EE10Policy1000EN6thrust24THRUST_300001_SM_1000_NS6detail15normal_iteratorINSA_10device_ptrIiEEEEPS5_SF_PlNS0_13ScanTileStateIiLb1EEEN4cuda3std3__410__not_fn_tINSB_14equal_to_valueIiEEEES5_iNS2_19streaming_context_tIlLb1EEELS6_0EEEvT0_T1_T2_T3_T4_T5_T6_T7_iT8_NS1_7vsmem_tEE19static_temp_storage;
	add.s32 	%r1403, %r1402, %r1401;
	st.shared.u32 	[%r1403], %r7;
$L__BB5_69:
	setp.eq.s32 	%p529, %r8, %r1;
	@%p529 bra 	$L__BB5_71;
	shl.b32 	%r1404, %r52, 2;
	mov.u32 	%r1405, _ZZN3cub18CUB_300001_SM_10006detail6select23DeviceSelectSweepKernelINS2_10policy_hubIiNS0_8NullTypeEiLb0ELNS0_10SelectImplE0EE10Policy1000EN6thrust24THRUST_300001_SM_1000_NS6detail15normal_iteratorINSA_10device_ptrIiEEEEPS5_SF_PlNS0_13ScanTileStateIiLb1EEEN4cuda3std3__410__not_fn_tINSB_14equal_to_valueIiEEEES5_iNS2_19streaming_context_tIlLb1EEELS6_0EEEvT0_T1_T2_T3_T4_T5_T6_T7_iT8_NS1_7vsmem_tEE19static_temp_storage;
	add.s32 	%r1406, %r1405, %r1404;
	st.shared.u32 	[%r1406], %r8;
$L__BB5_71:
	setp.eq.s32 	%p530, %r9, %r1;
	@%p530 bra 	$L__BB5_73;
	shl.b32 	%r1407, %r53, 2;
	mov.u32 	%r1408, _ZZN3cub18CUB_300001_SM_10006detail6select23DeviceSelectSweepKernelINS2_10policy_hubIiNS0_8NullTypeEiLb0ELNS0_10SelectImplE0EE10Policy1000EN6thrust24THRUST_300001_SM_1000_NS6detail15normal_iteratorINSA_10device_ptrIiEEEEPS5_SF_PlNS0_13ScanTileStateIiLb1EEEN4cuda3std3__410__not_fn_tINSB_14equal_to_valueIiEEEES5_iNS2_19streaming_context_tIlLb1EEELS6_0EEEvT0_T1_T2_T3_T4_T5_T6_T7_iT8_NS1_7vsmem_tEE19static_temp_storage;
	add.s32 	%r1409, %r1408, %r1407;
	st.shared.u32 	[%r1409], %r9;
$L__BB5_73:
	setp.eq.s32 	%p531, %r10, %r1;
	@%p531 bra 	$L__BB5_75;
	shl.b32 	%r1410, %r54, 2;
	mov.u32 	%r1411, _ZZN3cub18CUB_300001_SM_10006detail6select23DeviceSelectSweepKernelINS2_10policy_hubIiNS0_8NullTypeEiLb0ELNS0_10SelectImplE0EE10Policy1000EN6thrust24THRUST_300001_SM_1000_NS6detail15normal_iteratorINSA_10device_ptrIiEEEEPS5_SF_PlNS0_13ScanTileStateIiLb1EEEN4cuda3std3__410__not_fn_tINSB_14equal_to_valueIiEEEES5_iNS2_19streaming_context_tIlLb1EEELS6_0EEEvT0_T1_T2_T3_T4_T5_T6_T7_iT8_NS1_7vsmem_tEE19static_temp_storage;
	add.s32 	%r1412, %r1411, %r1410;
	st.shared.u32 	[%r1412], %r10;
$L__BB5_75:
	setp.eq.s32 	%p532, %r11, %r1;
	@%p532 bra 	$L__BB5_77;
	shl.b32 	%r1413, %r55, 2;
	mov.u32 	%r1414, _ZZN3cub18CUB_300001_SM_10006detail6select23DeviceSelectSweepKernelINS2_10policy_hubIiNS0_8NullTypeEiLb0ELNS0_10SelectImplE0EE10Policy1000EN6thrust24THRUST_300001_SM_1000_NS6detail15normal_iteratorINSA_10device_ptrIiEEEEPS5_SF_PlNS0_13ScanTileStateIiLb1EEEN4cuda3std3__410__not_fn_tINSB_14equal_to_valueIiEEEES5_iNS2_19streaming_context_tIlLb1EEELS6_0EEEvT0_T1_T2_T3_T4_T5_T6_T7_iT8_NS1_7vsmem_tEE19static_temp_storage;
	add.s32 	%r1415, %r1414, %r1413;
	st.shared.u32 	[%r1415], %r11;
$L__BB5_77:
	setp.eq.s32 	%p533, %r12, %r1;
	@%p533 bra 	$L__BB5_79;
	shl.b32 	%r1416, %r56, 2;
	mov.u32 	%r1417, _ZZN3cub18CUB_300001_SM_10006detail6select23DeviceSelectSweepKernelINS2_10policy_hubIiNS0_8NullTypeEiLb0ELNS0_10SelectImplE0EE10Policy1000EN6thrust24THRUST_300001_SM_1000_NS6detail15normal_iteratorINSA_10device_ptrIiEEEEPS5_SF_PlNS0_13ScanTileStateIiLb1EEEN4cuda3std3__410__not_fn_tINSB_14equal_to_valueIiEEEES5_iNS2_19streaming_context_tIlLb1EEELS6_0EEEvT0_T1_T2_T3_T4_T5_T6_T7_iT8_NS1_7vsmem_tEE19static_temp_storage;
	add.s32 	%r1418, %r1417, %r1416;
	st.shared.u32 	[%r1418], %r12;
$L__BB5_79:
	setp.eq.s32 	%p534, %r13, %r1;
	@%p534 bra 	$L__BB5_81;
	shl.b32 	%r1419, %r57, 2;
	mov.u32 	%r1420, _ZZN3cub18CUB_300001_SM_10006detail6select23DeviceSelectSweepKernelINS2_10policy_hubIiNS0_8NullTypeEiLb0ELNS0_10SelectImplE0EE10Policy1000EN6thrust24THRUST_300001_SM_1000_NS6detail15normal_iteratorINSA_10device_ptrIiEEEEPS5_SF_PlNS0_13ScanTileStateIiLb1EEEN4cuda3std3__410__not_fn_tINSB_14equal_to_valueIiEEEES5_iNS2_19streaming_context_tIlLb1EEELS6_0EEEvT0_T1_T2_T3_T4_T5_T6_T7_iT8_NS1_7vsmem_tEE19static_temp_storage;
	add.s32 	%r1421, %r1420, %r1419;
	st.shared.u32 	[%r1421], %r13;
$L__BB5_81:
	setp.eq.s32 	%p535, %r14, %r1;
	@%p535 bra 	$L__BB5_83;
	shl.b32 	%r1422, %r58, 2;
	mov.u32 	%r1423, _ZZN3cub18CUB_300001_SM_10006detail6select23DeviceSelectSweepKernelINS2_10policy_hubIiNS0_8NullTypeEiLb0ELNS0_10SelectImplE0EE10Policy1000EN6thrust24THRUST_300001_SM_1000_NS6detail15normal_iteratorINSA_10device_ptrIiEEEEPS5_SF_PlNS0_13ScanTileStateIiLb1EEEN4cuda3std3__410__not_fn_tINSB_14equal_to_valueIiEEEES5_iNS2_19streaming_context_tIlLb1EEELS6_0EEEvT0_T1_T2_T3_T4_T5_T6_T7_iT8_NS1_7vsmem_tEE19static_temp_storage;
	add.s32 	%r1424, %r1423, %r1422;
	st.shared.u32 	[%r1424], %r14;
$L__BB5_83:
	setp.eq.s32 	%p536, %r15, %r1;
	@%p536 bra 	$L__BB5_85;
	shl.b32 	%r1425, %r59, 2;
	mov.u32 	%r1426, _ZZN3cub18CUB_300001_SM_10006detail6select23DeviceSelectSweepKernelINS2_10policy_hubIiNS0_8NullTypeEiLb0ELNS0_10SelectImplE0EE10Policy1000EN6thrust24THRUST_300001_SM_1000_NS6detail15normal_iteratorINSA_10device_ptrIiEEEEPS5_SF_PlNS0_13ScanTileStateIiLb1EEEN4cuda3std3__410__not_fn_tINSB_14equal_to_valueIiEEEES5_iNS2_19streaming_context_tIlLb1EEELS6_0EEEvT0_T1_T2_T3_T4_T5_T6_T7_iT8_NS1_7vsmem_tEE19static_temp_storage;
	add.s32 	%r1427, %r1426, %r1425;
	st.shared.u32 	[%r1427], %r15;
$L__BB5_85:
	setp.eq.s32 	%p537, %r16, %r1;
	@%p537 bra 	$L__BB5_87;
	shl.b32 	%r1428, %r60, 2;
	mov.u32 	%r1429, _ZZN3cub18CUB_300001_SM_10006detail6select23DeviceSelectSweepKernelINS2_10policy_hubIiNS0_8NullTypeEiLb0ELNS0_10SelectImplE0EE10Policy1000EN6thrust24THRUST_300001_SM_1000_NS6detail15normal_iteratorINSA_10device_ptrIiEEEEPS5_SF_PlNS0_13ScanTileStateIiLb1EEEN4cuda3std3__410__not_fn_tINSB_14equal_to_valueIiEEEES5_iNS2_19streaming_context_tIlLb1EEELS6_0EEEvT0_T1_T2_T3_T4_T5_T6_T7_iT8_NS1_7vsmem_tEE19static_temp_storage;
	add.s32 	%r1430, %r1429, %r1428;
	st.shared.u32 	[%r1430], %r16;
$L__BB5_87:
	setp.eq.s32 	%p538, %r17, %r1;
	@%p538 bra 	$L__BB5_89;
	shl.b32 	%r1431, %r61, 2;
	mov.u32 	%r1432, _ZZN3cub18CUB_300001_SM_10006detail6select23DeviceSelectSweepKernelINS2_10policy_hubIiNS0_8NullTypeEiLb0ELNS0_10SelectImplE0EE10Policy1000EN6thrust24THRUST_300001_SM_1000_NS6detail15normal_iteratorINSA_10device_ptrIiEEEEPS5_SF_PlNS0_13ScanTileStateIiLb1EEEN4cuda3std3__410__not_fn_tINSB_14equal_to_valueIiEEEES5_iNS2_19streaming_context_tIlLb1EEELS6_0EEEvT0_T1_T2_T3_T4_T5_T6_T7_iT8_NS1_7vsmem_tEE19static_temp_storage;
	add.s32 	%r1433, %r1432, %r1431;
	st.shared.u32 	[%r1433], %r17;
$L__BB5_89:
	setp.eq.s32 	%p539, %r18, %r1;
	@%p539 bra 	$L__BB5_91;
	shl.b32 	%r1434, %r62, 2;
	mov.u32 	%r1435, _ZZN3cub18CUB_300001_SM_10006detail6select23DeviceSelectSweepKernelINS2_10policy_hubIiNS0_8NullTypeEiLb0ELNS0_10SelectImplE0EE10Policy1000EN6thrust24THRUST_300001_SM_1000_NS6detail15normal_iteratorINSA_10device_ptrIiEEEEPS5_SF_PlNS0_13ScanTileStateIiLb1EEEN4cuda3std3__410__not_fn_tINSB_14equal_to_valueIiEEEES5_iNS2_19streaming_context_tIlLb1EEELS6_0EEEvT0_T1_T2_T3_T4_T5_T6_T7_iT8_NS1_7vsmem_tEE19static_temp_storage;
	add.s32 	%r1436, %r1435, %r1434;
	st.shared.u32 	[%r1436], %r18;
$L__BB5_91:
	setp.eq.s32 	%p540, %r19, %r1;
	@%p540 bra 	$L__BB5_93;
	shl.b32 	%r1437, %r63, 2;
	mov.u32 	%r1438, _ZZN3cub18CUB_300001_SM_10006detail6select23DeviceSelectSweepKernelINS2_10policy_hubIiNS0_8NullTypeEiLb0ELNS0_10SelectImplE0EE10Policy1000EN6thrust24THRUST_300001_SM_1000_NS6detail15normal_iteratorINSA_10device_ptrIiEEEEPS5_SF_PlNS0_13ScanTileStateIiLb1EEEN4cuda3std3__410__not_fn_tINSB_14equal_to_valueIiEEEES5_iNS2_19streaming_context_tIlLb1EEELS6_0EEEvT0_T1_T2_T3_T4_T5_T6_T7_iT8_NS1_7vsmem_tEE19static_temp_storage;
	add.s32 	%r1439, %r1438, %r1437;
	st.shared.u32 	[%r1439], %r19;
$L__BB5_93:
	setp.eq.s32 	%p541, %r20, %r1;
	@%p541 bra 	$L__BB5_95;
	shl.b32 	%r1440, %r64, 2;
	mov.u32 	%r1441, _ZZN3cub18CUB_300001_SM_10006detail6select23DeviceSelectSweepKernelINS2_10policy_hubIiNS0_8NullTypeEiLb0ELNS0_10SelectImplE0EE10Policy1000EN6thrust24THRUST_300001_SM_1000_NS6detail15normal_iteratorINSA_10device_ptrIiEEEEPS5_SF_PlNS0_13ScanTileStateIiLb1EEEN4cuda3std3__410__not_fn_tINSB_14equal_to_valueIiEEEES5_iNS2_19streaming_context_tIlLb1EEELS6_0EEEvT0_T1_T2_T3_T4_T5_T6_T7_iT8_NS1_7vsmem_tEE19static_temp_storage;
	add.s32 	%r1442, %r1441, %r1440;
	st.shared.u32 	[%r1442], %r20;
$L__BB5_95:
	setp.eq.s32 	%p542, %r21, %r1;
	@%p542 bra 	$L__BB5_97;
	shl.b32 	%r1443, %r65, 2;
	mov.u32 	%r1444, _ZZN3cub18CUB_300001_SM_10006detail6select23DeviceSelectSweepKernelINS2_10policy_hubIiNS0_8NullTypeEiLb0ELNS0_10SelectImplE0EE10Policy1000EN6thrust24THRUST_300001_SM_1000_NS6detail15normal_iteratorINSA_10device_ptrIiEEEEPS5_SF_PlNS0_13ScanTileStateIiLb1EEEN4cuda3std3__410__not_fn_tINSB_14equal_to_valueIiEEEES5_iNS2_19streaming_context_tIlLb1EEELS6_0EEEvT0_T1_T2_T3_T4_T5_T6_T7_iT8_NS1_7vsmem_tEE19static_temp_storage;
	add.s32 	%r1445, %r1444, %r1443;
	st.shared.u32 	[%r1445], %r21;
$L__BB5_97:
	bar.sync 	0;
	setp.ge.u32 	%p543, %r1477, %r50;
	@%p543 bra 	$L__BB5_545;
	ld.param.u8 	%rs2, [%rd5];
	ld.param.u64 	%rd647, [%rd5+24];
	cvta.to.global.u64 	%rd7, %rd647;
	add.s32 	%r1446, %r39, %r40;
	add.s32 	%r1447, %r1446, %r41;
	add.s32 	%r1448, %r1447, %r42;
	add.s32 	%r1449, %r1448, %r43;
	add.s32 	%r1450, %r1449, %r44;
	add.s32 	%r1451, %r1450, %r45;
	add.s32 	%r1452, %r1451, %r46;
	add.s32 	%r1453, %r1452, %r47;
	add.s32 	%r1454, %r1453, %r48;
	add.s32 	%r1455, %r1454, %r49;
	add.s32 	%r1456, %r1455, %r38;
	not.b32 	%r1457, %r1477;
	add.s32 	%r66, %r1456, %r1457;
	mul.hi.u32 	%r1458, %r66, -1431655765;
	shr.u32 	%r1459, %r1458, 8;
	add.s32 	%r67, %r1459, 1;
	and.b32  	%r1460, %r1459, 3;
	setp.eq.s32 	%p544, %r1460, 3;
	@%p544 bra 	$L__BB5_103;
	cvt.u64.u32 	%rd671, %r1477;
	shl.b32 	%r1461, %r1477, 2;
	mov.u32 	%r1462, _ZZN3cub18CUB_300001_SM_10006detail6select23DeviceSelectSweepKernelINS2_10policy_hubIiNS0_8NullTypeEiLb0ELNS0_10SelectImplE0EE10Policy1000EN6thrust24THRUST_300001_SM_1000_NS6detail15normal_iteratorINSA_10device_ptrIiEEEEPS5_SF_PlNS0_13ScanTileStateIiLb1EEEN4cuda3std3__410__not_fn_tINSB_14equal_to_valueIiEEEES5_iNS2_19streaming_context_tIlLb1EEELS6_0EEEvT0_T1_T2_T3_T4_T5_T6_T7_iT8_NS1_7vsmem_tEE19static_temp_storage;
	add.s32 	%r1476, %r1462, %r1461;
	and.b32  	%r1463, %r67, 3;
	neg.s32 	%r1475, %r1463;
$L__BB5_100:
	.pragma "nounroll";
	setp.ne.s16 	%p545, %rs2, 0;
	mov.b64 	%rd672, 0;
	@%p545 bra 	$L__BB5_102;
	ld.global.u64 	%rd672, [%rd7];
$L__BB5_102:
	add.s64 	%rd649, %rd672, %rd671;
	shl.b64 	%rd650, %rd649, 2;
	add.s64 	%rd651, %rd4, %rd650;
	ld.shared.u32 	%r1464, [%r1476];
	st.global.u32 	[%rd651], %r1464;
	add.s64 	%rd671, %rd671, 384;
	cvt.u32.u64 	%r1477, %rd671;
	add.s32 	%r1476, %r1476, 1536;
	add.s32 	%r1475, %r1475, 1;
	setp.ne.s32 	%p546, %r1475, 0;
	@%p546 bra 	$L__BB5_100;
$L__BB5_103:
	setp.lt.u32 	%p547, %r66, 1152;
	@%p547 bra 	$L__BB5_545;
	mul.wide.u32 	%rd653, %r1477, 4;
	add.s64 	%rd13, %rd4, %rd653;
	shl.b32 	%r1465, %r1477, 2;
	mov.u32 	%r1466, _ZZN3cub18CUB_300001_SM_10006detail6select23DeviceSelectSweepKernelINS2_10policy_hubIiNS0_8NullTypeEiLb0ELNS0_10SelectImplE0EE10Policy1000EN6thrust24THRUST_300001_SM_1000_NS6detail15normal_iteratorINSA_10device_ptrIiEEEEPS5_SF_PlNS0_13ScanTileStateIiLb1EEEN4cuda3std3__410__not_fn_tINSB_14equal_to_valueIiEEEES5_iNS2_19streaming_context_tIlLb1EEELS6_0EEEvT0_T1_T2_T3_T4_T5_T6_T7_iT8_NS1_7vsmem_tEE19static_temp_storage;
	add.s32 	%r1467, %r1465, %r1466;
	add.s32 	%r1478, %r1467, 3072;
	mov.b64 	%rd673, 0;
$L__BB5_105:
	setp.ne.s16 	%p548, %rs2, 0;
	mov.b64 	%rd674, 0;
	@%p548 bra 	$L__BB5_107;
	ld.global.u64 	%rd674, [%rd7];
$L__BB5_107:
	setp.ne.s16 	%p549, %rs2, 0;
	shl.b64 	%rd656, %rd674, 2;
	add.s64 	%rd657, %rd673, %rd656;
	add.s64 	%rd658, %rd13, %rd657;
	ld.shared.u32 	%r1468, [%r1478+-3072];
	st.global.u32 	[%rd658], %r1468;
	mov.b64 	%rd675, 0;
	@%p549 bra 	$L__BB5_109;
	ld.global.u64 	%rd675, [%rd7];
$L__BB5_109:
	setp.ne.s16 	%p550, %rs2, 0;
	shl.b64 	%rd660, %rd675, 2;
	add.s64 	%rd661, %rd673, %rd660;
	add.s64 	%rd662, %rd13, %rd661;
	ld.shared.u32 	%r1469, [%r1478+-1536];
	st.global.u32 	[%rd662+1536], %r1469;
	mov.b64 	%rd676, 0;
	@%p550 bra 	$L__BB5_111;
	ld.global.u64 	%rd676, [%rd7];
$L__BB5_111:
	setp.ne.s16 	%p551, %rs2, 0;
	shl.b64 	%rd664, %rd676, 2;
	add.s64 	%rd665, %rd673, %rd664;
	add.s64 	%rd666, %rd13, %rd665;
	ld.shared.u32 	%r1470, [%r1478];
	st.global.u32 	[%rd666+3072], %r1470;
	mov.b64 	%rd677, 0;
	@%p551 bra 	$L__BB5_113;
	ld.global.u64 	%rd677, [%rd7];
$L__BB5_113:
	shl.b64 	%rd667, %rd677, 2;
	add.s64 	%rd668, %rd673, %rd667;
	add.s64 	%rd669, %rd13, %rd668;
	ld.shared.u32 	%r1471, [%r1478+1536];
	st.global.u32 	[%rd669+4608], %r1471;
	add.s32 	%r1477, %r1477, 1536;
	add.s64 	%rd673, %rd673, 6144;
	add.s32 	%r1478, %r1478, 6144;
	setp.lt.s32 	%p552, %r1477, %r50;
	@%p552 bra 	$L__BB5_105;
	bra.uni 	$L__BB5_545;
$L__BB5_114:
	ld.param.u8 	%rs54, [%rd1];
	setp.eq.s16 	%p354, %rs54, 0;
	ld.param.u64 	%rd445, [%rd1+16];
	selp.b64 	%rd446, %rd445, 0, %p354;
	cvt.s64.s32 	%rd447, %r3;
	add.s64 	%rd448, %rd446, %rd447;
	mov.u32 	%r1497, %tid.x;
	and.b32  	%r1043, %r1497, 31;
	and.b32  	%r1044, %r1497, 992;
	mul.lo.s32 	%r1045, %r1044, 15;
	or.b32  	%r1046, %r1045, %r1043;
	cvt.u64.u32 	%rd449, %r1046;
	add.s64 	%rd450, %rd448, %rd449;
	shl.b64 	%rd451, %rd450, 2;
	add.s64 	%rd452, %rd3, %rd451;
	ld.global.u32 	%r1047, [%rd452];
	ld.global.u32 	%r1048, [%rd452+128];
	ld.global.u32 	%r1049, [%rd452+256];
	ld.global.u32 	%r1050, [%rd452+384];
	ld.global.u32 	%r1051, [%rd452+512];
	ld.global.u32 	%r1052, [%rd452+640];
	ld.global.u32 	%r1053, [%rd452+768];
	ld.global.u32 	%r1054, [%rd452+896];
	ld.global.u32 	%r1055, [%rd452+1024];
	ld.global.u32 	%r1056, [%rd452+1152];
	ld.global.u32 	%r1057, [%rd452+1280];
	ld.global.u32 	%r1058, [%rd452+1408];
	ld.global.u32 	%r1059, [%rd452+1536];
	ld.global.u32 	%r1060, [%rd452+1664];
	ld.global.u32 	%r1061, [%rd452+1792];
	// begin inline asm
	mov.u32 %r1012, %laneid;
	// end inline asm
	shr.u32 	%r83, %r1497, 5;
	mad.lo.s32 	%r1062, %r83, 480, %r1012;
	shl.b32 	%r1063, %r1062, 2;
	mov.u32 	%r1064, _ZZN3cub18CUB_300001_SM_10006detail6select23DeviceSelectSweepKernelINS2_10policy_hubIiNS0_8NullTypeEiLb0ELNS0_10SelectImplE0EE10Policy1000EN6thrust24THRUST_300001_SM_1000_NS6detail15normal_iteratorINSA_10device_ptrIiEEEEPS5_SF_PlNS0_13ScanTileStateIiLb1EEEN4cuda3std3__410__not_fn_tINSB_14equal_to_valueIiEEEES5_iNS2_19streaming_context_tIlLb1EEELS6_0EEEvT0_T1_T2_T3_T4_T5_T6_T7_iT8_NS1_7vsmem_tEE19static_temp_storage;
	add.s32 	%r1065, %r1064, %r1063;
	st.shared.u32 	[%r1065], %r1047;
	st.shared.u32 	[%r1065+128], %r1048;
	st.shared.u32 	[%r1065+256], %r1049;
	st.shared.u32 	[%r1065+384], %r1050;
	st.shared.u32 	[%r1065+512], %r1051;
	st.shared.u32 	[%r1065+640], %r1052;
	st.shared.u32 	[%r1065+768], %r1053;
	st.shared.u32 	[%r1065+896], %r1054;
	st.shared.u32 	[%r1065+1024], %r1055;
	st.shared.u32 	[%r1065+1152], %r1056;
	st.shared.u32 	[%r1065+1280], %r1057;
	st.shared.u32 	[%r1065+1408], %r1058;
	st.shared.u32 	[%r1065+1536], %r1059;
	st.shared.u32 	[%r1065+1664], %r1060;
	st.shared.u32 	[%r1065+1792], %r1061;
	bar.warp.sync 	-1;
	mad.lo.s32 	%r1066, %r1012, 56, %r1065;
	ld.shared.u32 	%r84, [%r1066];
	ld.shared.u32 	%r85, [%r1066+4];
	ld.shared.u32 	%r86, [%r1066+8];
	ld.shared.u32 	%r87, [%r1066+12];
	ld.shared.u32 	%r88, [%r1066+16];
	ld.shared.u32 	%r89, [%r1066+20];
	ld.shared.u32 	%r90, [%r1066+24];
	ld.shared.u32 	%r91, [%r1066+28];
	ld.shared.u32 	%r92, [%r1066+32];
	ld.shared.u32 	%r93, [%r1066+36];
	ld.shared.u32 	%r94, [%r1066+40];
	ld.shared.u32 	%r95, [%r1066+44];
	ld.shared.u32 	%r96, [%r1066+48];
	ld.shared.u32 	%r97, [%r1066+52];
	ld.shared.u32 	%r98, [%r1066+56];
	setp.ne.s32 	%p355, %r84, %r1;
	selp.u32 	%r99, 1, 0, %p355;
	setp.ne.s32 	%p356, %r85, %r1;
	selp.u32 	%r1067, 1, 0, %p356;
	setp.ne.s32 	%p357, %r86, %r1;
	selp.u32 	%r1068, 1, 0, %p357;
	setp.ne.s32 	%p358, %r87, %r1;
	selp.u32 	%r1069, 1, 0, %p358;
	setp.ne.s32 	%p359, %r88, %r1;
	selp.u32 	%r1070, 1, 0, %p359;
	setp.ne.s32 	%p360, %r89, %r1;
	selp.u32 	%r1071, 1, 0, %p360;
	setp.ne.s32 	%p361, %r90, %r1;
	selp.u32 	%r1072, 1, 0, %p361;
	setp.ne.s32 	%p362, %r91, %r1;
	selp.u32 	%r1073, 1, 0, %p362;
	setp.ne.s32 	%p363, %r92, %r1;
	selp.u32 	%r1074, 1, 0, %p363;
	setp.ne.s32 	%p364, %r93, %r1;
	selp.u32 	%r1075, 1, 0, %p364;
	setp.ne.s32 	%p365, %r94, %r1;
	selp.u32 	%r1076, 1, 0, %p365;
	setp.ne.s32 	%p366, %r95, %r1;
	selp.u32 	%r1077, 1, 0, %p366;
	setp.ne.s32 	%p367, %r96, %r1;
	selp.u32 	%r1078, 1, 0, %p367;
	setp.ne.s32 	%p368, %r97, %r1;
	selp.u32 	%r1079, 1, 0, %p368;
	setp.ne.s32 	%p369, %r98, %r1;
	selp.u32 	%r1080, 1, 0, %p369;
	bar.sync 	0;
	add.s32 	%r100, %r1067, %r99;
	add.s32 	%r101, %r100, %r1068;
	add.s32 	%r102, %r101, %r1069;
	add.s32 	%r103, %r102, %r1070;
	add.s32 	%r104, %r103, %r1071;
	add.s32 	%r105, %r104, %r1072;
	add.s32 	%r106, %r105, %r1073;
	add.s32 	%r107, %r106, %r1074;
	add.s32 	%r108, %r107, %r1075;
	add.s32 	%r109, %r108, %r1076;
	add.s32 	%r110, %r109, %r1077;
	add.s32 	%r111, %r110, %r1078;
	add.s32 	%r112, %r111, %r1079;
	add.s32 	%r1017, %r112, %r1080;
	mov.b32 	%r1015, 1;
	mov.b32 	%r1040, 0;
	mov.b32 	%r1042, -1;
	// begin inline asm
	{  .reg .s32 r0;  .reg .pred p;  shfl.sync.up.b32 r0|p, %r1017, %r1015, %r1040, %r1042;  @p add.s32 r0, r0, %r1017;  mov.s32 %r1013, r0;}
	// end inline asm
	mov.b32 	%r1021, 2;
	// begin inline asm
	{  .reg .s32 r0;  .reg .pred p;  shfl.sync.up.b32 r0|p, %r1013, %r1021, %r1040, %r1042;  @p add.s32 r0, r0, %r1013;  mov.s32 %r1019, r0;}
	// end inline asm
	mov.b32 	%r1027, 4;
	// begin inline asm
	{  .reg .s32 r0;  .reg .pred p;  shfl.sync.up.b32 r0|p, %r1019, %r1027, %r1040, %r1042;  @p add.s32 r0, r0, %r1019;  mov.s32 %r1025, r0;}
	// end inline asm
	mov.b32 	%r1033, 8;
	// begin inline asm
	{  .reg .s32 r0;  .reg .pred p;  shfl.sync.up.b32 r0|p, %r1025, %r1033, %r1040, %r1042;  @p add.s32 r0, r0, %r1025;  mov.s32 %r1031, r0;}
	// end inline asm
	mov.b32 	%r1039, 16;
	// begin inline asm
	{  .reg .s32 r0;  .reg .pred p;  shfl.sync.up.b32 r0|p, %r1031, %r1039, %r1040, %r1042;  @p add.s32 r0, r0, %r1031;  mov.s32 %r1037, r0;}
	// end inline asm
	setp.ne.s32 	%p370, %r1012, 31;
	@%p370 bra 	$L__BB5_116;
	shl.b32 	%r1081, %r83, 2;
	add.s32 	%r1083, %r1064, %r1081;
	st.shared.u32 	[%r1083], %r1037;
$L__BB5_116:
	sub.s32 	%r1084, %r1037, %r1017;
	bar.sync 	0;
	ld.shared.v4.u32 	{%r1085, %r1086, %r1087, %r1088}, [_ZZN3cub18CUB_300001_SM_10006detail6select23DeviceSelectSweepKernelINS2_10policy_hubIiNS0_8NullTypeEiLb0ELNS0_10SelectImplE0EE10Policy1000EN6thrust24THRUST_300001_SM_1000_NS6detail15normal_iteratorINSA_10device_ptrIiEEEEPS5_SF_PlNS0_13ScanTileStateIiLb1EEEN4cuda3std3__410__not_fn_tINSB_14equal_to_valueIiEEEES5_iNS2_19streaming_context_tIlLb1EEELS6_0EEEvT0_T1_T2_T3_T4_T5_T6_T7_iT8_NS1_7vsmem_tEE19static_temp_storage];
	add.s32 	%r1089, %r1086, %r1085;
	setp.eq.s32 	%p371, %r83, 2;
	selp.b32 	%r1090, %r1089, %r1085, %p371;
	add.s32 	%r1091, %r1089, %r1087;
	setp.eq.s32 	%p372, %r83, 3;
	selp.b32 	%r1092, %r1091, %r1090, %p372;
	add.s32 	%r1093, %r1091, %r1088;
	setp.eq.s32 	%p373, %r83, 4;
	selp.b32 	%r1094, %r1093, %r1092, %p373;
	ld.shared.v4.u32 	{%r1095, %r1096, %r1097, %r1098}, [_ZZN3cub18CUB_300001_SM_10006detail6select23DeviceSelectSweepKernelINS2_10policy_hubIiNS0_8NullTypeEiLb0ELNS0_10SelectImplE0EE10Policy1000EN6thrust24THRUST_300001_SM_1000_NS6detail15normal_iteratorINSA_10device_ptrIiEEEEPS5_SF_PlNS0_13ScanTileStateIiLb1EEEN4cuda3std3__410__not_fn_tINSB_14equal_to_valueIiEEEES5_iNS2_19streaming_context_tIlLb1EEELS6_0EEEvT0_T1_T2_T3_T4_T5_T6_T7_iT8_NS1_7vsmem_tEE19static_temp_storage+16];
	add.s32 	%r1099, %r1093, %r1095;
	setp.eq.s32 	%p374, %r83, 5;
	selp.b32 	%r1100, %r1099, %r1094, %p374;
	add.s32 	%r1101, %r1099, %r1096;
	setp.eq.s32 	%p375, %r83, 6;
	selp.b32 	%r1102, %r1101, %r1100, %p375;
	add.s32 	%r1103, %r1101, %r1097;
	setp.eq.s32 	%p376, %r83, 7;
	selp.b32 	%r1104, %r1103, %r1102, %p376;
	add.s32 	%r1105, %r1103, %r1098;
	setp.eq.s32 	%p377, %r83, 8;
	selp.b32 	%r1106, %r1105, %r1104, %p377;
	ld.shared.v4.u32 	{%r1107, %r1108, %r1109, %r1110}, [_ZZN3cub18CUB_300001_SM_10006detail6select23DeviceSelectSweepKernelINS2_10policy_hubIiNS0_8NullTypeEiLb0ELNS0_10SelectImplE0EE10Policy1000EN6thrust24THRUST_300001_SM_1000_NS6detail15normal_iteratorINSA_10device_ptrIiEEEEPS5_SF_PlNS0_13ScanTileStateIiLb1EEEN4cuda3std3__410__not_fn_tINSB_14equal_to_valueIiEEEES5_iNS2_19streaming_context_tIlLb1EEELS6_0EEEvT0_T1_T2_T3_T4_T5_T6_T7_iT8_NS1_7vsmem_tEE19static_temp_storage+32];
	add.s32 	%r1111, %r1105, %r1107;
	setp.eq.s32 	%p378, %r83, 9;
	selp.b32 	%r1112, %r1111, %r1106, %p378;
	add.s32 	%r1113, %r1111, %r1108;
	setp.eq.s32 	%p379, %r83, 10;
	selp.b32 	%r1114, %r1113, %r1112, %p379;
	add.s32 	%r1115, %r1113, %r1109;
	setp.eq.s32 	%p380, %r83, 11;
	selp.b32 	%r1116, %r1115, %r1114, %p380;
	add.s32 	%r115, %r1115, %r1110;
	setp.gt.u32 	%p381, %r1497, 31;
	setp.lt.u32 	%p382, %r1497, 32;
	setp.eq.s32 	%p383, %r1012, 0;
	selp.b32 	%r1117, 0, %r1084, %p383;
	add.s32 	%r1493, %r1116, %r1117;
	selp.b32 	%r117, %r1084, %r1493, %p382;
	@%p381 bra 	$L__BB5_132;
	setp.ne.s32 	%p384, %r1497, 0;
	mul.wide.s32 	%rd453, %r1480, 8;
	add.s64 	%rd54, %rd2, %rd453;
	@%p384 bra 	$L__BB5_119;
	st.shared.u32 	[_ZZN3cub18CUB_300001_SM_10006detail6select23DeviceSelectSweepKernelINS2_10policy_hubIiNS0_8NullTypeEiLb0ELNS0_10SelectImplE0EE10Policy1000EN6thrust24THRUST_300001_SM_1000_NS6detail15normal_iteratorINSA_10device_ptrIiEEEEPS5_SF_PlNS0_13ScanTileStateIiLb1EEEN4cuda3std3__410__not_fn_tINSB_14equal_to_valueIiEEEES5_iNS2_19streaming_context_tIlLb1EEELS6_0EEEvT0_T1_T2_T3_T4_T5_T6_T7_iT8_NS1_7vsmem_tEE19static_temp_storage+76], %r115;
	add.s64 	%rd454, %rd54, 256;
	mov.b32 	%r1118, 100;
	// begin inline asm
	st.relaxed.gpu.v2.u32 [%rd454], {%r1118, %r115};
	// end inline asm
$L__BB5_119:
	not.b32 	%r1124, %r1497;
	add.s32 	%r1488, %r1480, %r1124;
	mov.b32 	%r1120, 585;
	// begin inline asm
	nanosleep.u32 %r1120;
	// end inline asm
	mul.wide.s32 	%rd456, %r1488, 8;
	add.s64 	%rd457, %rd2, %rd456;
	add.s64 	%rd455, %rd457, 256;
	// begin inline asm
	ld.relaxed.gpu.v2.u32 {%r1490, %r1482}, [%rd455];
	// end inline asm
	mov.b32 	%r1483, 754;
$L__BB5_120:
	setp.eq.s32 	%p385, %r1490, 99;
	mov.b32 	%r1125, -1;
	vote.sync.any.pred 	%p386, %p385, %r1125;
	not.pred 	%p387, %p386;
	@%p387 bra 	$L__BB5_122;
	shr.u32 	%r127, %r1483, 1;
	mul.lo.s32 	%r1300, %r1480, 16807;
	and.b32  	%r1480, %r1300, 2147483647;
	sub.s32 	%r1301, %r1483, %r127;
	add.s32 	%r1302, %r1301, 1;
	rem.u32 	%r1303, %r1480, %r1302;
	add.s32 	%r1297, %r1303, %r127;
	// begin inline asm
	nanosleep.u32 %r1297;
	// end inline asm
	// begin inline asm
	ld.relaxed.gpu.v2.u32 {%r1490, %r1482}, [%rd455];
	// end inline asm
	mov.u32 	%r1483, %r127;
	bra.uni 	$L__BB5_120;
$L__BB5_122:
	setp.eq.s32 	%p388, %r1490, 101;
	mov.b32 	%r1152, -1;
	vote.sync.ballot.b32 	%r1154, %p388, %r1152;
	// begin inline asm
	mov.u32 %r1127, %lanemask_ge;
	// end inline asm
	and.b32  	%r1155, %r1154, %r1127;
	or.b32  	%r1156, %r1155, -2147483648;
	add.s32 	%r1157, %r1156, -1;
	not.b32 	%r1158, %r1156;
	and.b32  	%r1159, %r1158, %r1157;
	popc.b32 	%r1131, %r1159;
	mov.b32 	%r1130, 1;
	// begin inline asm
	shfl.sync.down.b32 %r1128, %r1482, %r1130, %r1131, %r1152;
	// end inline asm
	setp.lt.s32 	%p390, %r1012, %r1131;
	selp.b32 	%r1160, %r1128, 0, %p390;
	add.s32 	%r1134, %r1160, %r1482;
	mov.b32 	%r1135, 2;
	// begin inline asm
	shfl.sync.down.b32 %r1133, %r1134, %r1135, %r1131, %r1152;
	// end inline asm
	add.s32 	%r132, %r1012, 2;
	setp.gt.s32 	%p391, %r132, %r1131;
	selp.b32 	%r1161, 0, %r1133, %p391;
	add.s32 	%r1139, %r1134, %r1161;
	mov.b32 	%r1140, 4;
	// begin inline asm
	shfl.sync.down.b32 %r1138, %r1139, %r1140, %r1131, %r1152;
	// end inline asm
	add.s32 	%r133, %r1012, 4;
	setp.gt.s32 	%p392, %r133, %r1131;
	selp.b32 	%r1162, 0, %r1138, %p392;
	add.s32 	%r1144, %r1139, %r1162;
	mov.b32 	%r1145, 8;
	// begin inline asm
	shfl.sync.down.b32 %r1143, %r1144, %r1145, %r1131, %r1152;
	// end inline asm
	add.s32 	%r134, %r1012, 8;
	setp.gt.s32 	%p393, %r134, %r1131;
	selp.b32 	%r1163, 0, %r1143, %p393;
	add.s32 	%r1149, %r1144, %r1163;
	mov.b32 	%r1150, 16;
	// begin inline asm
	shfl.sync.down.b32 %r1148, %r1149, %r1150, %r1131, %r1152;
	// end inline asm
	add.s32 	%r135, %r1012, 16;
	setp.gt.s32 	%p394, %r135, %r1131;
	selp.b32 	%r1164, 0, %r1148, %p394;
	add.s32 	%r1486, %r1149, %r1164;
	add.s64 	%rd56, %rd2, 256;
	mov.b32 	%r1484, 754;
$L__BB5_123:
	setp.ne.s32 	%p395, %r1490, 101;
	mov.b32 	%r1165, -1;
	vote.sync.all.pred 	%p396, %p395, %r1165;
	not.pred 	%p397, %p396;
	@%p397 bra 	$L__BB5_128;
	shr.u32 	%r1484, %r1484, 1;
	mul.wide.s32 	%rd558, %r1488, 8;
	add.s64 	%rd559, %rd56, %rd558;
	add.s64 	%rd557, %rd559, -256;
	// begin inline asm
	ld.relaxed.gpu.v2.u32 {%r1490, %r1491}, [%rd557];
	// end inline asm
	mov.u32 	%r1492, %r1484;
$L__BB5_125:
	setp.eq.s32 	%p457, %r1490, 99;
	mov.b32 	%r1251, -1;
	vote.sync.any.pred 	%p458, %p457, %r1251;
	not.pred 	%p459, %p458;
	@%p459 bra 	$L__BB5_127;
	shr.u32 	%r151, %r1492, 1;
	mul.lo.s32 	%r1293, %r1480, 16807;
	and.b32  	%r1480, %r1293, 2147483647;
	sub.s32 	%r1294, %r1492, %r151;
	add.s32 	%r1295, %r1294, 1;
	rem.u32 	%r1296, %r1480, %r1295;
	add.s32 	%r1290, %r1296, %r151;
	// begin inline asm
	nanosleep.u32 %r1290;
	// end inline asm
	// begin inline asm
	ld.relaxed.gpu.v2.u32 {%r1490, %r1491}, [%rd557];
	// end inline asm
	mov.u32 	%r1492, %r151;
	bra.uni 	$L__BB5_125;
$L__BB5_127:
	setp.eq.s32 	%p460, %r1490, 101;
	mov.b32 	%r1277, -1;
	vote.sync.ballot.b32 	%r1278, %p460, %r1277;
	and.b32  	%r1279, %r1278, %r1127;
	or.b32  	%r1280, %r1279, -2147483648;
	add.s32 	%r1281, %r1280, -1;
	not.b32 	%r1282, %r1280;
	and.b32  	%r1283, %r1282, %r1281;
	popc.b32 	%r1256, %r1283;
	mov.b32 	%r1255, 1;
	// begin inline asm
	shfl.sync.down.b32 %r1253, %r1491, %r1255, %r1256, %r1277;
	// end inline asm
	setp.lt.s32 	%p462, %r1012, %r1256;
	selp.b32 	%r1284, %r1253, 0, %p462;
	add.s32 	%r1259, %r1284, %r1491;
	mov.b32 	%r1260, 2;
	// begin inline asm
	shfl.sync.down.b32 %r1258, %r1259, %r1260, %r1256, %r1277;
	// end inline asm
	setp.gt.s32 	%p463, %r132, %r1256;
	selp.b32 	%r1285, 0, %r1258, %p463;
	add.s32 	%r1264, %r1259, %r1285;
	mov.b32 	%r1265, 4;
	// begin inline asm
	shfl.sync.down.b32 %r1263, %r1264, %r1265, %r1256, %r1277;
	// end inline asm
	setp.gt.s32 	%p464, %r133, %r1256;
	selp.b32 	%r1286, 0, %r1263, %p464;
	add.s32 	%r1269, %r1264, %r1286;
	mov.b32 	%r1270, 8;
	// begin inline asm
	shfl.sync.down.b32 %r1268, %r1269, %r1270, %r1256, %r1277;
	// end inline asm
	setp.gt.s32 	%p465, %r134, %r1256;
	selp.b32 	%r1287, 0, %r1268, %p465;
	add.s32 	%r1274, %r1269, %r1287;
	mov.b32 	%r1275, 16;
	// begin inline asm
	shfl.sync.down.b32 %r1273, %r1274, %r1275, %r1256, %r1277;
	// end inline asm
	setp.gt.s32 	%p466, %r135, %r1256;
	selp.b32 	%r1288, 0, %r1273, %p466;
	add.s32 	%r1289, %r1288, %r1486;
	add.s32 	%r1486, %r1289, %r1274;
	add.s32 	%r1488, %r1488, -32;
	bra.uni 	$L__BB5_123;
$L__BB5_128:
	setp.ne.s32 	%p398, %r1497, 0;
	@%p398 bra 	$L__BB5_130;
	add.s32 	%r1168, %r1486, %r115;
	add.s64 	%rd458, %rd54, 256;
	mov.b32 	%r1167, 101;
	// begin inline asm
	st.relaxed.gpu.v2.u32 [%rd458], {%r1167, %r1168};
	// end inline asm
	st.shared.u32 	[_ZZN3cub18CUB_300001_SM_10006detail6select23DeviceSelectSweepKernelINS2_10policy_hubIiNS0_8NullTypeEiLb0ELNS0_10SelectImplE0EE10Policy1000EN6thrust24THRUST_300001_SM_1000_NS6detail15normal_iteratorINSA_10device_ptrIiEEEEPS5_SF_PlNS0_13ScanTileStateIiLb1EEEN4cuda3std3__410__not_fn_tINSB_14equal_to_valueIiEEEES5_iNS2_19streaming_context_tIlLb1EEELS6_0EEEvT0_T1_T2_T3_T4_T5_T6_T7_iT8_NS1_7vsmem_tEE19static_temp_storage+68], %r1486;
	st.shared.u32 	[_ZZN3cub18CUB_300001_SM_10006detail6select23DeviceSelectSweepKernelINS2_10policy_hubIiNS0_8NullTypeEiLb0ELNS0_10SelectImplE0EE10Policy1000EN6thrust24THRUST_300001_SM_1000_NS6detail15normal_iteratorINSA_10device_ptrIiEEEEPS5_SF_PlNS0_13ScanTileStateIiLb1EEEN4cuda3std3__410__not_fn_tINSB_14equal_to_valueIiEEEES5_iNS2_19streaming_context_tIlLb1EEELS6_0EEEvT0_T1_T2_T3_T4_T5_T6_T7_iT8_NS1_7vsmem_tEE19static_temp_storage+72], %r1168;
$L__BB5_130:
	setp.ne.s32 	%p399, %r1012, 0;
	mov.u32 	%r1493, %r117;
	@%p399 bra 	$L__BB5_132;
	st.shared.u32 	[_ZZN3cub18CUB_300001_SM_10006detail6select23DeviceSelectSweepKernelINS2_10policy_hubIiNS0_8NullTypeEiLb0ELNS0_10SelectImplE0EE10Policy1000EN6thrust24THRUST_300001_SM_1000_NS6detail15normal_iteratorINSA_10device_ptrIiEEEEPS5_SF_PlNS0_13ScanTileStateIiLb1EEEN4cuda3std3__410__not_fn_tINSB_14equal_to_valueIiEEEES5_iNS2_19streaming_context_tIlLb1EEELS6_0EEEvT0_T1_T2_T3_T4_T5_T6_T7_iT8_NS1_7vsmem_tEE19static_temp_storage+60], %r1486;
	mov.u32 	%r1493, %r1486;
$L__BB5_132:
	mov.u64 	%rd58, %rd207;
	bar.sync 	0;
	setp.eq.s32 	%p400, %r1497, 0;
	ld.shared.u32 	%r1169, [_ZZN3cub18CUB_300001_SM_10006detail6select23DeviceSelectSweepKernelINS2_10policy_hubIiNS0_8NullTypeEiLb0ELNS0_10SelectImplE0EE10Policy1000EN6thrust24THRUST_300001_SM_1000_NS6detail15normal_iteratorINSA_10device_ptrIiEEEEPS5_SF_PlNS0_13ScanTileStateIiLb1EEEN4cuda3std3__410__not_fn_tINSB_14equal_to_valueIiEEEES5_iNS2_19streaming_context_tIlLb1EEELS6_0EEEvT0_T1_T2_T3_T4_T5_T6_T7_iT8_NS1_7vsmem_tEE19static_temp_storage+60];
	.pragma "used_bytes_mask 61680";
	ld.shared.v4.u32 	{%r1170, %r158, %r1171, %r159}, [_ZZN3cub18CUB_300001_SM_10006detail6select23DeviceSelectSweepKernelINS2_10policy_hubIiNS0_8NullTypeEiLb0ELNS0_10SelectImplE0EE10Policy1000EN6thrust24THRUST_300001_SM_1000_NS6detail15normal_iteratorINSA_10device_ptrIiEEEEPS5_SF_PlNS0_13ScanTileStateIiLb1EEEN4cuda3std3__410__not_fn_tINSB_14equal_to_valueIiEEEES5_iNS2_19streaming_context_tIlLb1EEELS6_0EEEvT0_T1_T2_T3_T4_T5_T6_T7_iT8_NS1_7vsmem_tEE19static_temp_storage+64];
	selp.b32 	%r1172, 0, %r1169, %p400;
	add.s32 	%r160, %r1172, %r1493;
	add.s32 	%r161, %r160, %r99;
	add.s32 	%r162, %r100, %r160;
	add.s32 	%r163, %r101, %r160;
	add.s32 	%r164, %r102, %r160;
	add.s32 	%r165, %r103, %r160;
	add.s32 	%r166, %r104, %r160;
	add.s32 	%r167, %r105, %r160;
	add.s32 	%r168, %r106, %r160;
	add.s32 	%r169, %r107, %r160;
	add.s32 	%r170, %r108, %r160;
	add.s32 	%r171, %r109, %r160;
	add.s32 	%r172, %r110, %r160;
	add.s32 	%r173, %r111, %r160;
	add.s32 	%r174, %r112, %r160;
	setp.gt.s32 	%p401, %r159, 384;
	@%p401 bra 	$L__BB5_193;
	setp.ne.s32 	%p402, %r84, %r1;
	ld.param.u8 	%rs3, [%rd58];
	ld.param.u64 	%rd459, [%rd58+24];
	cvta.to.global.u64 	%rd59, %rd459;
	@%p402 bra 	$L__BB5_134;
	bra.uni 	$L__BB5_137;
$L__BB5_134:
	setp.ne.s16 	%p403, %rs3, 0;
	mov.b64 	%rd698, 0;
	@%p403 bra 	$L__BB5_136;
	ld.global.u64 	%rd698, [%rd59];
$L__BB5_136:
	cvt.s64.s32 	%rd461, %r160;
	add.s64 	%rd462, %rd698, %rd461;
	shl.b64 	%rd463, %rd462, 2;
	add.s64 	%rd464, %rd4, %rd463;
	st.global.u32 	[%rd464], %r84;
$L__BB5_137:
	setp.eq.s32 	%p404, %r85, %r1;
	@%p404 bra 	$L__BB5_141;
	setp.ne.s16 	%p405, %rs3, 0;
	mov.b64 	%rd699, 0;
	@%p405 bra 	$L__BB5_140;
	ld.global.u64 	%rd699, [%rd59];
$L__BB5_140:
	cvt.s64.s32 	%rd466, %r161;
	add.s64 	%rd467, %rd699, %rd466;
	shl.b64 	%rd468, %rd467, 2;
	add.s64 	%rd469, %rd4, %rd468;
	st.global.u32 	[%rd469], %r85;
$L__BB5_141:
	setp.eq.s32 	%p406, %r86, %r1;
	@%p406 bra 	$L__BB5_145;
	setp.ne.s16 	%p407, %rs3, 0;
	mov.b64 	%rd700, 0;
	@%p407 bra 	$L__BB5_144;
	ld.global.u64 	%rd700, [%rd59];
$L__BB5_144:
	cvt.s64.s32 	%rd471, %r162;
	add.s64 	%rd472, %rd700, %rd471;
	shl.b64 	%rd473, %rd472, 2;
	add.s64 	%rd474, %rd4, %rd473;
	st.global.u32 	[%rd474], %r86;
$L__BB5_145:
	setp.eq.s32 	%p408, %r87, %r1;
	@%p408 bra 	$L__BB5_149;
	setp.ne.s16 	%p409, %rs3, 0;
	mov.b64 	%rd701, 0;
	@%p409 bra 	$L__BB5_148;
	ld.global.u64 	%rd701, [%rd59];
$L__BB5_148:
	cvt.s64.s32 	%rd476, %r163;
	add.s64 	%rd477, %rd701, %rd476;
	shl.b64 	%rd478, %rd477, 2;
	add.s64 	%rd479, %rd4, %rd478;
	st.global.u32 	[%rd479], %r87;
$L__BB5_149:
	setp.eq.s32 	%p410, %r88, %r1;
	@%p410 bra 	$L__BB5_153;
	setp.ne.s16 	%p411, %rs3, 0;
	mov.b64 	%rd702, 0;
	@%p411 bra 	$L__BB5_152;
	ld.global.u64 	%rd702, [%rd59];
$L__BB5_152:
	cvt.s64.s32 	%rd481, %r164;
	add.s64 	%rd482, %rd702, %rd481;
	shl.b64 	%rd483, %rd482, 2;
	add.s64 	%rd484, %rd4, %rd483;
	st.global.u32 	[%rd484], %r88;
$L__BB5_153:
	setp.eq.s32 	%p412, %r89, %r1;
	@%p412 bra 	$L__BB5_157;
	setp.ne.s16 	%p413, %rs3, 0;
	mov.b64 	%rd703, 0;
	@%p413 bra 	$L__BB5_156;
	ld.global.u64 	%rd703, [%rd59];
$L__BB5_156:
	cvt.s64.s32 	%rd486, %r165;
	add.s64 	%rd487, %rd703, %rd486;
	shl.b64 	%rd488, %rd487, 2;
	add.s64 	%rd489, %rd4, %rd488;
	st.global.u32 	[%rd489], %r89;
$L__BB5_157:
	setp.eq.s32 	%p414, %r90, %r1;
	@%p414 bra 	$L__BB5_161;
	setp.ne.s16 	%p415, %rs3, 0;
	mov.b64 	%rd704, 0;
	@%p415 bra 	$L__BB5_160;
	ld.global.u64 	%rd704, [%rd59];
$L__BB5_160:
	cvt.s64.s32 	%rd491, %r166;
	add.s64 	%rd492, %rd704, %rd491;
	shl.b64 	%rd493, %rd492, 2;
	add.s64 	%rd494, %rd4, %rd493;
	st.global.u32 	[%rd494], %r90;
$L__BB5_161:
	setp.eq.s32 	%p416, %r91, %r1;
	@%p416 bra 	$L__BB5_165;
	setp.ne.s16 	%p417, %rs3, 0;
	mov.b64 	%rd705, 0;
	@%p417 bra 	$L__BB5_164;
	ld.global.u64 	%rd705, [%rd59];
$L__BB5_164:
	cvt.s64.s32 	%rd496, %r167;
	add.s64 	%rd497, %rd705, %rd496;
	shl.b64 	%rd498, %rd497, 2;
	add.s64 	%rd499, %rd4, %rd498;
	st.global.u32 	[%rd499], %r91;
$L__BB5_165:
	setp.eq.s32 	%p418, %r92, %r1;
	@%p418 bra 	$L__BB5_169;
	setp.ne.s16 	%p419, %rs3, 0;
	mov.b64 	%rd706, 0;
	@%p419 bra 	$L__BB5_168;
	ld.global.u64 	%rd706, [%rd59];
$L__BB5_168:
	cvt.s64.s32 	%rd501, %r168;
	add.s64 	%rd502, %rd706, %rd501;
	shl.b64 	%rd503, %rd502, 2;
	add.s64 	%rd504, %rd4, %rd503;
	st.global.u32 	[%rd504], %r92;
$L__BB5_169:
	setp.eq.s32 	%p420, %r93, %r1;
	@%p420 bra 	$L__BB5_173;
	setp.ne.s16 	%p421, %rs3, 0;
	mov.b64 	%rd707, 0;
	@%p421 bra 	$L__BB5_172;
	ld.global.u64 	%rd707, [%rd59];
$L__BB5_172:
	cvt.s64.s32 	%rd506, %r169;
	add.s64 	%rd507, %rd707, %rd506;
	shl.b64 	%rd508, %rd507, 2;
	add.s64 	%rd509, %rd4, %rd508;
	st.global.u32 	[%rd509], %r93;
$L__BB5_173:
	setp.eq.s32 	%p422, %r94, %r1;
	@%p422 bra 	$L__BB5_177;
	setp.ne.s16 	%p423, %rs3, 0;
	mov.b64 	%rd708, 0;
	@%p423 bra 	$L__BB5_176;
	ld.global.u64 	%rd708, [%rd59];
$L__BB5_176:
	cvt.s64.s32 	%rd511, %r170;
	add.s64 	%rd512, %rd708, %rd511;
	shl.b64 	%rd513, %rd512, 2;
	add.s64 	%rd514, %rd4, %rd513;
	st.global.u32 	[%rd514], %r94;
$L__BB5_177:
	setp.eq.s32 	%p424, %r95, %r1;
	@%p424 bra 	$L__BB5_181;
	setp.ne.s16 	%p425, %rs3, 0;
	mov.b64 	%rd709, 0;
	@%p425 bra 	$L__BB5_180;
	ld.global.u64 	%rd709, [%rd59];
$L__BB5_180:
	cvt.s64.s32 	%rd516, %r171;
	add.s64 	%rd517, %rd709, %rd516;
	shl.b64 	%rd518, %rd517, 2;
	add.s64 	%rd519, %rd4, %rd518;
	st.global.u32 	[%rd519], %r95;
$L__BB5_181:
	setp.eq.s32 	%p426, %r96, %r1;
	@%p426 bra 	$L__BB5_185;
	setp.ne.s16 	%p427, %rs3, 0;
	mov.b64 	%rd710, 0;
	@%p427 bra 	$L__BB5_184;
	ld.global.u64 	%rd710, [%rd59];
$L__BB5_184:
	cvt.s64.s32 	%rd521, %r172;
	add.s64 	%rd522, %rd710, %rd521;
	shl.b64 	%rd523, %rd522, 2;
	add.s64 	%rd524, %rd4, %rd523;
	st.global.u32 	[%rd524], %r96;
$L__BB5_185:
	setp.eq.s32 	%p428, %r97, %r1;
	@%p428 bra 	$L__BB5_189;
	setp.ne.s16 	%p429, %rs3, 0;
	mov.b64 	%rd711, 0;
	@%p429 bra 	$L__BB5_188;
	ld.global.u64 	%rd711, [%rd59];
$L__BB5_188:
	cvt.s64.s32 	%rd526, %r173;
	add.s64 	%rd527, %rd711, %rd526;
	shl.b64 	%rd528, %rd527, 2;
	add.s64 	%rd529, %rd4, %rd528;
	st.global.u32 	[%rd529], %r97;
$L__BB5_189:
	setp.eq.s32 	%p430, %r98, %r1;
	@%p430 bra 	$L__BB5_545;
	setp.ne.s16 	%p431, %rs3, 0;
	mov.b64 	%rd712, 0;
	@%p431 bra 	$L__BB5_192;
	ld.global.u64 	%rd712, [%rd59];
$L__BB5_192:
	cvt.s64.s32 	%rd531, %r174;
	add.s64 	%rd532, %rd712, %rd531;
	shl.b64 	%rd533, %rd532, 2;
	add.s64 	%rd534, %rd4, %rd533;
	st.global.u32 	[%rd534], %r98;
	bra.uni 	$L__BB5_545;
$L__BB5_193:
	setp.eq.s32 	%p432, %r84, %r1;
	bar.sync 	0;
	@%p432 bra 	$L__BB5_195;
	sub.s32 	%r1173, %r160, %r158;
	shl.b32 	%r1174, %r1173, 2;
	mov.u32 	%r1175, _ZZN3cub18CUB_300001_SM_10006detail6select23DeviceSelectSweepKernelINS2_10policy_hubIiNS0_8NullTypeEiLb0ELNS0_10SelectImplE0EE10Policy1000EN6thrust24THRUST_300001_SM_1000_NS6detail15normal_iteratorINSA_10device_ptrIiEEEEPS5_SF_PlNS0_13ScanTileStateIiLb1EEEN4cuda3std3__410__not_fn_tINSB_14equal_to_valueIiEEEES5_iNS2_19streaming_context_tIlLb1EEELS6_0EEEvT0_T1_T2_T3_T4_T5_T6_T7_iT8_NS1_7vsmem_tEE19static_temp_storage;
	add.s32 	%r1176, %r1175, %r1174;
	st.shared.u32 	[%r1176], %r84;
$L__BB5_195:
	setp.eq.s32 	%p433, %r85, %r1;
	@%p433 bra 	$L__BB5_197;
	sub.s32 	%r1177, %r161, %r158;
	shl.b32 	%r1178, %r1177, 2;
	mov.u32 	%r1179, _ZZN3cub18CUB_300001_SM_10006detail6select23DeviceSelectSweepKernelINS2_10policy_hubIiNS0_8NullTypeEiLb0ELNS0_10SelectImplE0EE10Policy1000EN6thrust24THRUST_300001_SM_1000_NS6detail15normal_iteratorINSA_10device_ptrIiEEEEPS5_SF_PlNS0_13ScanTileStateIiLb1EEEN4cuda3std3__410__not_fn_tINSB_14equal_to_valueIiEEEES5_iNS2_19streaming_context_tIlLb1EEELS6_0EEEvT0_T1_T2_T3_T4_T5_T6_T7_iT8_NS1_7vsmem_tEE19static_temp_storage;
	add.s32 	%r1180, %r1179, %r1178;
	st.shared.u32 	[%r1180], %r85;
$L__BB5_197:
	setp.eq.s32 	%p434, %r86, %r1;
	@%p434 bra 	$L__BB5_199;
	sub.s32 	%r1181, %r162, %r158;
	shl.b32 	%r1182, %r1181, 2;
	mov.u32 	%r1183, _ZZN3cub18CUB_300001_SM_10006detail6select23DeviceSelectSweepKernelINS2_10policy_hubIiNS0_8NullTypeEiLb0ELNS0_10SelectImplE0EE10Policy1000EN6thrust24THRUST_300001_SM_1000_NS6detail15normal_iteratorINSA_10device_ptrIiEEEEPS5_SF_PlNS0_13ScanTileStateIiLb1EEEN4cuda3std3__410__not_fn_tINSB_14equal_to_valueIiEEEES5_iNS2_19streaming_context_tIlLb1EEELS6_0EEEvT0_T1_T2_T3_T4_T5_T6_T7_iT8_NS1_7vsmem_tEE19static_temp_storage;
	add.s32 	%r1184, %r1183, %r1182;
	st.shared.u32 	[%r1184], %r86;
$L__BB5_199:
	setp.eq.s32 	%p435, %r87, %r1;
	@%p435 bra 	$L__BB5_201;
	sub.s32 	%r1185, %r163, %r158;
	shl.b32 	%r1186, %r1185, 2;
	mov.u32 	%r1187, _ZZN3cub18CUB_300001_SM_10006detail6select23DeviceSelectSweepKernelINS2_10policy_hubIiNS0_8NullTypeEiLb0ELNS0_10SelectImplE0EE10Policy1000EN6thrust24THRUST_300001_SM_1000_NS6detail15normal_iteratorINSA_10device_ptrIiEEEEPS5_SF_PlNS0_13ScanTileStateIiLb1EEEN4cuda3std3__410__not_fn_tINSB_14equal_to_valueIiEEEES5_iNS2_19streaming_context_tIlLb1EEELS6_0EEEvT0_T1_T2_T3_T4_T5_T6_T7_iT8_NS1_7vsmem_tEE19static_temp_storage;
	add.s32 	%r1188, %r1187, %r1186;
	st.shared.u32 	[%r1188], %r87;
$L__BB5_201:
	setp.eq.s32 	%p436, %r88, %r1;
	@%p436 bra 	$L__BB5_203;
	sub.s32 	%r1189, %r164, %r158;
	shl.b32 	%r1190, %r1189, 2;
	mov.u32 	%r1191, _ZZN3cub18CUB_300001_SM_10006detail6select23DeviceSelectSweepKernelINS2_10policy_hubIiNS0_8NullTypeEiLb0ELNS0_10SelectImplE0EE10Policy1000EN6thrust24THRUST_300001_SM_1000_NS6detail15normal_iteratorINSA_10device_ptrIiEEEEPS5_SF_PlNS0_13ScanTileStateIiLb1EEEN4cuda3std3__410__not_fn_tINSB_14equal_to_valueIiEEEES5_iNS2_19streaming_context_tIlLb1EEELS6_0EEEvT0_T1_T2_T3_T4_T5_T6_T7_iT8_NS1_7vsmem_tEE19static_temp_storage;
	add.s32 	%r1192, %r1191, %r1190;
	st.shared.u32 	[%r1192], %r88;
$L__BB5_203:
	setp.eq.s32 	%p437, %r89, %r1;
	@%p437 bra 	$L__BB5_205;
	sub.s32 	%r1193, %r165, %r158;
	shl.b32 	%r1194, %r1193, 2;
	mov.u32 	%r1195, _ZZN3cub18CUB_300001_SM_10006detail6select23DeviceSelectSweepKernelINS2_10policy_hubIiNS0_8NullTypeEiLb0ELNS0_10SelectImplE0EE10Policy1000EN6thrust24THRUST_300001_SM_1000_NS6detail15normal_iteratorINSA_10device_ptrIiEEEEPS5_SF_PlNS0_13ScanTileStateIiLb1EEEN4cuda3std3__410__not_fn_tINSB_14equal_to_valueIiEEEES5_iNS2_19streaming_context_tIlLb1EEELS6_0EEEvT0_T1_T2_T3_T4_T5_T6_T7_iT8_NS1_7vsmem_tEE19static_temp_storage;
	add.s32 	%r1196, %r1195, %r1194;
	st.shared.u32 	[%r1196], %r89;
$L__BB5_205:
	setp.eq.s32 	%p438, %r90, %r1;
	@%p438 bra 	$L__BB5_207;
	sub.s32 	%r1197, %r166, %r158;
	shl.b32 	%r1198, %r1197, 2;
	mov.u32 	%r1199, _ZZN3cub18CUB_300001_SM_10006detail6select23DeviceSelectSweepKernelINS2_10policy_hubIiNS0_8NullTypeEiLb0ELNS0_10SelectImplE0EE10Policy1000EN6thrust24THRUST_300001_SM_1000_NS6detail15normal_iteratorINSA_10device_ptrIiEEEEPS5_SF_PlNS0_13ScanTileStateIiLb1EEEN4cuda3std3__410__not_fn_tINSB_14equal_to_valueIiEEEES5_iNS2_19streaming_context_tIlLb1EEELS6_0EEEvT0_T1_T2_T3_T4_T5_T6_T7_iT8_NS1_7vsmem_tEE19static_temp_storage;
	add.s32 	%r1200, %r1199, %r1198;
	st.shared.u32 	[%r1200], %r90;
$L__BB5_207:
	setp.eq.s32 	%p439, %r91, %r1;
	@%p439 bra 	$L__BB5_209;
	sub.s32 	%r1201, %r167, %r158;
	shl.b32 	%r1202, %r1201, 2;
	mov.u32 	%r1203, _ZZN3cub18CUB_300001_SM_10006detail6select23DeviceSelectSweepKernelINS2_10policy_hubIiNS0_8NullTypeEiLb0ELNS0_10SelectImplE0EE10Policy1000EN6thrust24THRUST_300001_SM_1000_NS6detail15normal_iteratorINSA_10device_ptrIiEEEEPS5_SF_PlNS0_13ScanTileStateIiLb1EEEN4cuda3std3__410__not_fn_tINSB_14equal_to_valueIiEEEES5_iNS2_19streaming_context_tIlLb1EEELS6_0EEEvT0_T1_T2_T3_T4_T5_T6_T7_iT8_NS1_7vsmem_tEE19static_temp_storage;
	add.s32 	%r1204, %r1203, %r1202;
	st.shared.u32 	[%r1204], %r91;
$L__BB5_209:
	setp.eq.s32 	%p440, %r92, %r1;
	@%p440 bra 	$L__BB5_211;
	sub.s32 	%r1205, %r168, %r158;
	shl.b32 	%r1206, %r1205, 2;
	mov.u32 	%r1207, _ZZN3cub18CUB_300001_SM_10006detail6select23DeviceSelectSweepKernelINS2_10policy_hubIiNS0_8NullTypeEiLb0ELNS0_10SelectImplE0EE10Policy1000EN6thrust24THRUST_300001_SM_1000_NS6detail15normal_iteratorINSA_10device_ptrIiEEEEPS5_SF_PlNS0_13ScanTileStateIiLb1EEEN4cuda3std3__410__not_fn_tINSB_14equal_to_valueIiEEEES5_iNS2_19streaming_context_tIlLb1EEELS6_0EEEvT0_T1_T2_T3_T4_T5_T6_T7_iT8_NS1_7vsmem_tEE19static_temp_storage;
	add.s32 	%r1208, %r1207, %r1206;
	st.shared.u32 	[%r1208], %r92;
$L__BB5_211:
	setp.eq.s32 	%p441, %r93, %r1;
	@%p441 bra 	$L__BB5_213;
	sub.s32 	%r1209, %r169, %r158;
	shl.b32 	%r1210, %r1209, 2;
	mov.u32 	%r1211, _ZZN3cub18CUB_300001_SM_10006detail6select23DeviceSelectSweepKernelINS2_10policy_hubIiNS0_8NullTypeEiLb0ELNS0_10SelectImplE0EE10Policy1000EN6thrust24THRUST_300001_SM_1000_NS6detail15normal_iteratorINSA_10device_ptrIiEEEEPS5_SF_PlNS0_13ScanTileStateIiLb1EEEN4cuda3std3__410__not_fn_tINSB_14equal_to_valueIiEEEES5_iNS2_19streaming_context_tIlLb1EEELS6_0EEEvT0_T1_T2_T3_T4_T5_T6_T7_iT8_NS1_7vsmem_tEE19static_temp_storage;
	add.s32 	%r1212, %r1211, %r1210;
	st.shared.u32 	[%r1212], %r93;
$L__BB5_213:
	setp.eq.s32 	%p442, %r94, %r1;
	@%p442 bra 	$L__BB5_215;
	sub.s32 	%r1213, %r170, %r158;
	shl.b32 	%r1214, %r1213, 2;
	mov.u32 	%r1215, _ZZN3cub18CUB_300001_SM_10006detail6select23DeviceSelectSweepKernelINS2_10policy_hubIiNS0_8NullTypeEiLb0ELNS0_10SelectImplE0EE10Policy1000EN6thrust24THRUST_300001_SM_1000_NS6detail15normal_iteratorINSA_10device_ptrIiEEEEPS5_SF_PlNS0_13ScanTileStateIiLb1EEEN4cuda3std3__410__not_fn_tINSB_14equal_to_valueIiEEEES5_iNS2_19streaming_context_tIlLb1EEELS6_0EEEvT0_T1_T2_T3_T4_T5_T6_T7_iT8_NS1_7vsmem_tEE19static_temp_storage;
	add.s32 	%r1216, %r1215, %r1214;
	st.shared.u32 	[%r1216], %r94;
$L__BB5_215:
	setp.eq.s32 	%p443, %r95, %r1;
	@%p443 bra 	$L__BB5_217;
	sub.s32 	%r1217, %r171, %r158;
	shl.b32 	%r1218, %r1217, 2;
	mov.u32 	%r1219, _ZZN3cub18CUB_300001_SM_10006detail6select23DeviceSelectSweepKernelINS2_10policy_hubIiNS0_8NullTypeEiLb0ELNS0_10SelectImplE0EE10Policy1000EN6thrust24THRUST_300001_SM_1000_NS6detail15normal_iteratorINSA_10device_ptrIiEEEEPS5_SF_PlNS0_13ScanTileStateIiLb1EEEN4cuda3std3__410__not_fn_tINSB_14equal_to_valueIiEEEES5_iNS2_19streaming_context_tIlLb1EEELS6_0EEEvT0_T1_T2_T3_T4_T5_T6_T7_iT8_NS1_7vsmem_tEE19static_temp_storage;
	add.s32 	%r1220, %r1219, %r1218;
	st.shared.u32 	[%r1220], %r95;
$L__BB5_217:
	setp.eq.s32 	%p444, %r96, %r1;
	@%p444 bra 	$L__BB5_219;
	sub.s32 	%r1221, %r172, %r158;
	shl.b32 	%r1222, %r1221, 2;
	mov.u32 	%r1223, _ZZN3cub18CUB_300001_SM_10006detail6select23DeviceSelectSweepKernelINS2_10policy_hubIiNS0_8NullTypeEiLb0ELNS0_10SelectImplE0EE10Policy1000EN6thrust24THRUST_300001_SM_1000_NS6detail15normal_iteratorINSA_10device_ptrIiEEEEPS5_SF_PlNS0_13ScanTileStateIiLb1EEEN4cuda3std3__410__not_fn_tINSB_14equal_to_valueIiEEEES5_iNS2_19streaming_context_tIlLb1EEELS6_0EEEvT0_T1_T2_T3_T4_T5_T6_T7_iT8_NS1_7vsmem_tEE19static_temp_storage;
	add.s32 	%r1224, %r1223, %r1222;
	st.shared.u32 	[%r1224], %r96;
$L__BB5_219:
	setp.eq.s32 	%p445, %r97, %r1;
	@%p445 bra 	$L__BB5_221;
	sub.s32 	%r1225, %r173, %r158;
	shl.b32 	%r1226, %r1225, 2;
	mov.u32 	%r1227, _ZZN3cub18CUB_300001_SM_10006detail6select23DeviceSelectSweepKernelINS2_10policy_hubIiNS0_8NullTypeEiLb0ELNS0_10SelectImplE0EE10Policy1000EN6thrust24THRUST_300001_SM_1000_NS6detail15normal_iteratorINSA_10device_ptrIiEEEEPS5_SF_PlNS0_13ScanTileStateIiLb1EEEN4cuda3std3__410__not_fn_tINSB_14equal_to_valueIiEEEES5_iNS2_19streaming_context_tIlLb1EEELS6_0EEEvT0_T1_T2_T3_T4_T5_T6_T7_iT8_NS1_7vsmem_tEE19static_temp_storage;
	add.s32 	%r1228, %r1227, %r1226;
	st.shared.u32 	[%r1228], %r97;
$L__BB5_221:
	setp.eq.s32 	%p446, %r98, %r1;
	@%p446 bra 	$L__BB5_223;
	sub.s32 	%r1229, %r174, %r158;
	shl.b32 	%r1230, %r1229, 2;
	mov.u32 	%r1231, _ZZN3cub18CUB_300001_SM_10006detail6select23DeviceSelectSweepKernelINS2_10policy_hubIiNS0_8NullTypeEiLb0ELNS0_10SelectImplE0EE10Policy1000EN6thrust24THRUST_300001_SM_1000_NS6detail15normal_iteratorINSA_10device_ptrIiEEEEPS5_SF_PlNS0_13ScanTileStateIiLb1EEEN4cuda3std3__410__not_fn_tINSB_14equal_to_valueIiEEEES5_iNS2_19streaming_context_tIlLb1EEELS6_0EEEvT0_T1_T2_T3_T4_T5_T6_T7_iT8_NS1_7vsmem_tEE19static_temp_storage;
	add.s32 	%r1232, %r1231, %r1230;
	st.shared.u32 	[%r1232], %r98;
$L__BB5_223:
	bar.sync 	0;
	setp.ge.s32 	%p447, %r1497, %r159;
	@%p447 bra 	$L__BB5_545;
	ld.param.u8 	%rs4, [%rd58];
	ld.param.u64 	%rd535, [%rd58+24];
	cvta.to.global.u64 	%rd60, %rd535;
	not.b32 	%r1233, %r1497;
	add.s32 	%r175, %r159, %r1233;
	mul.hi.u32 	%r1234, %r175, -1431655765;
	shr.u32 	%r1235, %r1234, 8;
	add.s32 	%r176, %r1235, 1;
	and.b32  	%r1236, %r1235, 3;
	setp.eq.s32 	%p448, %r1236, 3;
	@%p448 bra 	$L__BB5_229;
	and.b32  	%r1237, %r176, 3;
	add.s32 	%r1496, %r158, %r1497;
	shl.b32 	%r1238, %r1497, 2;
	mov.u32 	%r1239, _ZZN3cub18CUB_300001_SM_10006detail6select23DeviceSelectSweepKernelINS2_10policy_hubIiNS0_8NullTypeEiLb0ELNS0_10SelectImplE0EE10Policy1000EN6thrust24THRUST_300001_SM_1000_NS6detail15normal_iteratorINSA_10device_ptrIiEEEEPS5_SF_PlNS0_13ScanTileStateIiLb1EEEN4cuda3std3__410__not_fn_tINSB_14equal_to_valueIiEEEES5_iNS2_19streaming_context_tIlLb1EEELS6_0EEEvT0_T1_T2_T3_T4_T5_T6_T7_iT8_NS1_7vsmem_tEE19static_temp_storage;
	add.s32 	%r1495, %r1239, %r1238;
	neg.s32 	%r1494, %r1237;
	mad.lo.s32 	%r1497, %r1237, 384, %r1497;
$L__BB5_226:
	.pragma "nounroll";
	setp.ne.s16 	%p449, %rs4, 0;
	mov.b64 	%rd693, 0;
	@%p449 bra 	$L__BB5_228;
	ld.global.u64 	%rd693, [%rd60];
$L__BB5_228:
	cvt.s64.s32 	%rd537, %r1496;
	add.s64 	%rd538, %rd693, %rd537;
	shl.b64 	%rd539, %rd538, 2;
	add.s64 	%rd540, %rd4, %rd539;
	ld.shared.u32 	%r1240, [%r1495];
	st.global.u32 	[%rd540], %r1240;
	add.s32 	%r1496, %r1496, 384;
	add.s32 	%r1495, %r1495, 1536;
	add.s32 	%r1494, %r1494, 1;
	setp.ne.s32 	%p450, %r1494, 0;
	@%p450 bra 	$L__BB5_226;
$L__BB5_229:
	setp.lt.u32 	%p451, %r175, 1152;
	@%p451 bra 	$L__BB5_545;
	add.s32 	%r1499, %r158, %r1497;
	shl.b32 	%r1241, %r1497, 2;
	mov.u32 	%r1242, _ZZN3cub18CUB_300001_SM_10006detail6select23DeviceSelectSweepKernelINS2_10policy_hubIiNS0_8NullTypeEiLb0ELNS0_10SelectImplE0EE10Policy1000EN6thrust24THRUST_300001_SM_1000_NS6detail15normal_iteratorINSA_10device_ptrIiEEEEPS5_SF_PlNS0_13ScanTileStateIiLb1EEEN4cuda3std3__410__not_fn_tINSB_14equal_to_valueIiEEEES5_iNS2_19streaming_context_tIlLb1EEELS6_0EEEvT0_T1_T2_T3_T4_T5_T6_T7_iT8_NS1_7vsmem_tEE19static_temp_storage;
	add.s32 	%r1243, %r1241, %r1242;
	add.s32 	%r1498, %r1243, 3072;
$L__BB5_231:
	setp.ne.s16 	%p452, %rs4, 0;
	cvt.s64.s32 	%rd63, %r1499;
	mov.b64 	%rd694, 0;
	@%p452 bra 	$L__BB5_233;
	ld.global.u64 	%rd694, [%rd60];
$L__BB5_233:
	setp.ne.s16 	%p453, %rs4, 0;
	add.s64 	%rd543, %rd694, %rd63;
	shl.b64 	%rd544, %rd543, 2;
	add.s64 	%rd545, %rd4, %rd544;
	ld.shared.u32 	%r1244, [%r1498+-3072];
	st.global.u32 	[%rd545], %r1244;
	mov.b64 	%rd695, 0;
	@%p453 bra 	$L__BB5_235;
	ld.global.u64 	%rd695, [%rd60];
$L__BB5_235:
	setp.ne.s16 	%p454, %rs4, 0;
	add.s64 	%rd547, %rd695, %rd63;
	shl.b64 	%rd548, %rd547, 2;
	add.s64 	%rd549, %rd4, %rd548;
	ld.shared.u32 	%r1245, [%r1498+-1536];
	st.global.u32 	[%rd549+1536], %r1245;
	mov.b64 	%rd696, 0;
	@%p454 bra 	$L__BB5_237;
	ld.global.u64 	%rd696, [%rd60];
$L__BB5_237:
	setp.ne.s16 	%p455, %rs4, 0;
	add.s64 	%rd551, %rd696, %rd63;
	shl.b64 	%rd552, %rd551, 2;
	add.s64 	%rd553, %rd4, %rd552;
	ld.shared.u32 	%r1246, [%r1498];
	st.global.u32 	[%rd553+3072], %r1246;
	mov.b64 	%rd697, 0;
	@%p455 bra 	$L__BB5_239;
	ld.global.u64 	%rd697, [%rd60];
$L__BB5_239:
	cvt.u32.u64 	%r1247, %rd63;
	add.s64 	%rd554, %rd697, %rd63;
	shl.b64 	%rd555, %rd554, 2;
	add.s64 	%rd556, %rd4, %rd555;
	ld.shared.u32 	%r1248, [%r1498+1536];
	st.global.u32 	[%rd556+4608], %r1248;
	add.s32 	%r1497, %r1497, 1536;
	add.s32 	%r1499, %r1247, 1536;
	add.s32 	%r1498, %r1498, 6144;
	setp.lt.s32 	%p456, %r1497, %r159;
	@%p456 bra 	$L__BB5_231;
	bra.uni 	$L__BB5_545;
$L__BB5_240:
	ld.param.u32 	%r1472, [_ZN3cub18CUB_300001_SM_10006detail6select23DeviceSelectSweepKernelINS2_10policy_hubIiNS0_8NullTypeEiLb0ELNS0_10SelectImplE0EE10Policy1000EN6thrust24THRUST_300001_SM_1000_NS6detail15normal_iteratorINSA_10device_ptrIiEEEEPS5_SF_PlNS0_13ScanTileStateIiLb1EEEN4cuda3std3__410__not_fn_tINSB_14equal_to_valueIiEEEES5_iNS2_19streaming_context_tIlLb1EEELS6_0EEEvT0_T1_T2_T3_T4_T5_T6_T7_iT8_NS1_7vsmem_tE_param_7];
	sub.s32 	%r196, %r1472, %r3;
	setp.ne.s32 	%p32, %r1480, 0;
	@%p32 bra 	$L__BB5_381;
	ld.param.u8 	%rs30, [%rd1];
	setp.eq.s16 	%p205, %rs30, 0;
	ld.param.u64 	%rd326, [%rd1+16];
	selp.b64 	%rd327, %rd326, 0, %p205;
	cvt.u64.u32 	%rd328, %r3;
	add.s64 	%rd329, %rd327, %rd328;
	mov.u32 	%r1518, %tid.x;
	and.b32  	%r800, %r1518, 31;
	and.b32  	%r801, %r1518, 992;
	mul.lo.s32 	%r802, %r801, 15;
	or.b32  	%r198, %r802, %r800;
	setp.ge.s32 	%p206, %r198, %r196;
	cvt.u64.u32 	%rd330, %r198;
	add.s64 	%rd331, %rd329, %rd330;
	shl.b64 	%rd332, %rd331, 2;
	add.s64 	%rd102, %rd3, %rd332;
	@%p206 bra 	$L__BB5_243;
	ld.global.u32 	%r1501, [%rd102];
$L__BB5_243:
	add.s32 	%r804, %r198, 32;
	setp.ge.s32 	%p207, %r804, %r196;
	@%p207 bra 	$L__BB5_245;
	ld.global.u32 	%r1502, [%rd102+128];
$L__BB5_245:
	add.s32 	%r806, %r198, 64;
	setp.ge.s32 	%p208, %r806, %r196;
	@%p208 bra 	$L__BB5_247;
	ld.global.u32 	%r1503, [%rd102+256];
$L__BB5_247:
	add.s32 	%r808, %r198, 96;
	setp.ge.s32 	%p209, %r808, %r196;
	@%p209 bra 	$L__BB5_249;
	ld.global.u32 	%r1504, [%rd102+384];
$L__BB5_249:
	add.s32 	%r810, %r198, 128;
	setp.ge.s32 	%p210, %r810, %r196;
	@%p210 bra 	$L__BB5_251;
	ld.global.u32 	%r1505, [%rd102+512];
$L__BB5_251:
	add.s32 	%r812, %r198, 160;
	setp.ge.s32 	%p211, %r812, %r196;
	@%p211 bra 	$L__BB5_253;
	ld.global.u32 	%r1506, [%rd102+640];
$L__BB5_253:
	add.s32 	%r814, %r198, 192;
	setp.ge.s32 	%p212, %r814, %r196;
	@%p212 bra 	$L__BB5_255;
	ld.global.u32 	%r1507, [%rd102+768];
$L__BB5_255:
	add.s32 	%r816, %r198, 224;
	setp.ge.s32 	%p213, %r816, %r196;
	@%p213 bra 	$L__BB5_257;
	ld.global.u32 	%r1508, [%rd102+896];
$L__BB5_257:
	add.s32 	%r818, %r198, 256;
	setp.ge.s32 	%p214, %r818, %r196;
	@%p214 bra 	$L__BB5_259;
	ld.global.u32 	%r1509, [%rd102+1024];
$L__BB5_259:
	add.s32 	%r820, %r198, 288;
	setp.ge.s32 	%p215, %r820, %r196;
	@%p215 bra 	$L__BB5_261;
	ld.global.u32 	%r1510, [%rd102+1152];
$L__BB5_261:
	add.s32 	%r822, %r198, 320;
	setp.ge.s32 	%p216, %r822, %r196;
	@%p216 bra 	$L__BB5_263;
	ld.global.u32 	%r1511, [%rd102+1280];
$L__BB5_263:
	add.s32 	%r824, %r198, 352;
	setp.ge.s32 	%p217, %r824, %r196;
	@%p217 bra 	$L__BB5_265;
	ld.global.u32 	%r1512, [%rd102+1408];
$L__BB5_265:
	add.s32 	%r826, %r198, 384;
	setp.ge.s32 	%p218, %r826, %r196;
	@%p218 bra 	$L__BB5_267;
	ld.global.u32 	%r1513, [%rd102+1536];
$L__BB5_267:
	add.s32 	%r828, %r198, 416;
	setp.ge.s32 	%p219, %r828, %r196;
	@%p219 bra 	$L__BB5_269;
	ld.global.u32 	%r1514, [%rd102+1664];
$L__BB5_269:
	add.s32 	%r830, %r198, 448;
	setp.ge.s32 	%p220, %r830, %r196;
	@%p220 bra 	$L__BB5_271;
	ld.global.u32 	%r1515, [%rd102+1792];
$L__BB5_271:
	// begin inline asm
	mov.u32 %r831, %laneid;
	// end inline asm
	shr.u32 	%r230, %r1518, 5;
	mad.lo.s32 	%r862, %r230, 480, %r831;
	shl.b32 	%r863, %r862, 2;
	mov.u32 	%r864, _ZZN3cub18CUB_300001_SM_10006detail6select23DeviceSelectSweepKernelINS2_10policy_hubIiNS0_8NullTypeEiLb0ELNS0_10SelectImplE0EE10Policy1000EN6thrust24THRUST_300001_SM_1000_NS6detail15normal_iteratorINSA_10device_ptrIiEEEEPS5_SF_PlNS0_13ScanTileStateIiLb1EEEN4cuda3std3__410__not_fn_tINSB_14equal_to_valueIiEEEES5_iNS2_19streaming_context_tIlLb1EEELS6_0EEEvT0_T1_T2_T3_T4_T5_T6_T7_iT8_NS1_7vsmem_tEE19static_temp_storage;
	add.s32 	%r865, %r864, %r863;
	st.shared.u32 	[%r865], %r1501;
	st.shared.u32 	[%r865+128], %r1502;
	st.shared.u32 	[%r865+256], %r1503;
	st.shared.u32 	[%r865+384], %r1504;
	st.shared.u32 	[%r865+512], %r1505;
	st.shared.u32 	[%r865+640], %r1506;
	st.shared.u32 	[%r865+768], %r1507;
	st.shared.u32 	[%r865+896], %r1508;
	st.shared.u32 	[%r865+1024], %r1509;
	st.shared.u32 	[%r865+1152], %r1510;
	st.shared.u32 	[%r865+1280], %r1511;
	st.shared.u32 	[%r865+1408], %r1512;
	st.shared.u32 	[%r865+1536], %r1513;
	st.shared.u32 	[%r865+1664], %r1514;
	st.shared.u32 	[%r865+1792], %r1515;
	bar.warp.sync 	-1;
	mad.lo.s32 	%r866, %r831, 56, %r865;
	ld.shared.u32 	%r867, [%r866];
	ld.shared.u32 	%r868, [%r866+4];
	ld.shared.u32 	%r869, [%r866+8];
	ld.shared.u32 	%r870, [%r866+12];
	ld.shared.u32 	%r871, [%r866+16];
	ld.shared.u32 	%r872, [%r866+20];
	ld.shared.u32 	%r873, [%r866+24];
	ld.shared.u32 	%r874, [%r866+28];
	ld.shared.u32 	%r875, [%r866+32];
	ld.shared.u32 	%r876, [%r866+36];
	ld.shared.u32 	%r877, [%r866+40];
	ld.shared.u32 	%r878, [%r866+44];
	ld.shared.u32 	%r879, [%r866+48];
	ld.shared.u32 	%r880, [%r866+52];
	ld.shared.u32 	%r881, [%r866+56];
	mul.lo.s32 	%r882, %r1518, 15;
	setp.ge.s32 	%p221, %r882, %r196;
	setp.ne.s32 	%p222, %r867, %r1;
	or.pred  	%p1, %p221, %p222;
	selp.u32 	%r246, 1, 0, %p1;
	add.s32 	%r883, %r882, 1;
	setp.ge.s32 	%p223, %r883, %r196;
	setp.ne.s32 	%p224, %r868, %r1;
	or.pred  	%p2, %p223, %p224;
	selp.u32 	%r884, 1, 0, %p2;
	add.s32 	%r885, %r882, 2;
	setp.ge.s32 	%p225, %r885, %r196;
	setp.ne.s32 	%p226, %r869, %r1;
	or.pred  	%p3, %p225, %p226;
	selp.u32 	%r886, 1, 0, %p3;
	add.s32 	%r887, %r882, 3;
	setp.ge.s32 	%p227, %r887, %r196;
	setp.ne.s32 	%p228, %r870, %r1;
	or.pred  	%p4, %p227, %p228;
	selp.u32 	%r888, 1, 0, %p4;
	add.s32 	%r889, %r882, 4;
	setp.ge.s32 	%p229, %r889, %r196;
	setp.ne.s32 	%p230, %r871, %r1;
	or.pred  	%p5, %p229, %p230;
	selp.u32 	%r890, 1, 0, %p5;
	add.s32 	%r891, %r882, 5;
	setp.ge.s32 	%p231, %r891, %r196;
	setp.ne.s32 	%p232, %r872, %r1;
	or.pred  	%p6, %p231, %p232;
	selp.u32 	%r892, 1, 0, %p6;
	add.s32 	%r893, %r882, 6;
	setp.ge.s32 	%p233, %r893, %r196;
	setp.ne.s32 	%p234, %r873, %r1;
	or.pred  	%p7, %p233, %p234;
	selp.u32 	%r894, 1, 0, %p7;
	add.s32 	%r895, %r882, 7;
	setp.ge.s32 	%p235, %r895, %r196;
	setp.ne.s32 	%p236, %r874, %r1;
	or.pred  	%p8, %p235, %p236;
	selp.u32 	%r896, 1, 0, %p8;
	add.s32 	%r897, %r882, 8;
	setp.ge.s32 	%p237, %r897, %r196;
	setp.ne.s32 	%p238, %r875, %r1;
	or.pred  	%p9, %p237, %p238;
	selp.u32 	%r898, 1, 0, %p9;
	add.s32 	%r899, %r882, 9;
	setp.ge.s32 	%p239, %r899, %r196;
	setp.ne.s32 	%p240, %r876, %r1;
	or.pred  	%p10, %p239, %p240;
	selp.u32 	%r900, 1, 0, %p10;
	add.s32 	%r901, %r882, 10;
	setp.ge.s32 	%p241, %r901, %r196;
	setp.ne.s32 	%p242, %r877, %r1;
	or.pred  	%p11, %p241, %p242;
	selp.u32 	%r902, 1, 0, %p11;
	add.s32 	%r903, %r882, 11;
	setp.ge.s32 	%p243, %r903, %r196;
	setp.ne.s32 	%p244, %r878, %r1;
	or.pred  	%p12, %p243, %p244;
	selp.u32 	%r904, 1, 0, %p12;
	add.s32 	%r905, %r882, 12;
	setp.ge.s32 	%p245, %r905, %r196;
	setp.ne.s32 	%p246, %r879, %r1;
	or.pred  	%p13, %p245, %p246;
	selp.u32 	%r906, 1, 0, %p13;
	add.s32 	%r907, %r882, 13;
	setp.ge.s32 	%p247, %r907, %r196;
	setp.ne.s32 	%p248, %r880, %r1;
	or.pred  	%p14, %p247, %p248;
	selp.u32 	%r908, 1, 0, %p14;
	add.s32 	%r909, %r882, 14;
	setp.ge.s32 	%p249, %r909, %r196;
	setp.ne.s32 	%p250, %r881, %r1;
	or.pred  	%p15, %p249, %p250;
	selp.u32 	%r910, 1, 0, %p15;
	bar.sync 	0;
	add.s32 	%r247, %r884, %r246;
	add.s32 	%r248, %r247, %r886;
	add.s32 	%r249, %r248, %r888;
	add.s32 	%r250, %r249, %r890;
	add.s32 	%r251, %r250, %r892;
	add.s32 	%r252, %r251, %r894;
	add.s32 	%r253, %r252, %r896;
	add.s32 	%r254, %r253, %r898;
	add.s32 	%r255, %r254, %r900;
	add.s32 	%r256, %r255, %r902;
	add.s32 	%r257, %r256, %r904;
	add.s32 	%r258, %r257, %r906;
	add.s32 	%r259, %r258, %r908;
	add.s32 	%r836, %r259, %r910;
	mov.b32 	%r834, 1;
	mov.b32 	%r859, 0;
	mov.b32 	%r861, -1;
	// begin inline asm
	{  .reg .s32 r0;  .reg .pred p;  shfl.sync.up.b32 r0|p, %r836, %r834, %r859, %r861;  @p add.s32 r0, r0, %r836;  mov.s32 %r832, r0;}
	// end inline asm
	mov.b32 	%r840, 2;
	// begin inline asm
	{  .reg .s32 r0;  .reg .pred p;  shfl.sync.up.b32 r0|p, %r832, %r840, %r859, %r861;  @p add.s32 r0, r0, %r832;  mov.s32 %r838, r0;}
	// end inline asm
	mov.b32 	%r846, 4;
	// begin inline asm
	{  .reg .s32 r0;  .reg .pred p;  shfl.sync.up.b32 r0|p, %r838, %r846, %r859, %r861;  @p add.s32 r0, r0, %r838;  mov.s32 %r844, r0;}
	// end inline asm
	mov.b32 	%r852, 8;
	// begin inline asm
	{  .reg .s32 r0;  .reg .pred p;  shfl.sync.up.b32 r0|p, %r844, %r852, %r859, %r861;  @p add.s32 r0, r0, %r844;  mov.s32 %r850, r0;}
	// end inline asm
	mov.b32 	%r858, 16;
	// begin inline asm
	{  .reg .s32 r0;  .reg .pred p;  shfl.sync.up.b32 r0|p, %r850, %r858, %r859, %r861;  @p add.s32 r0, r0, %r850;  mov.s32 %r856, r0;}
	// end inline asm
	setp.ne.s32 	%p251, %r831, 31;
	@%p251 bra 	$L__BB5_273;
	shl.b32 	%r911, %r230, 2;
	mov.u32 	%r912, _ZZN3cub18CUB_300001_SM_10006detail6select23DeviceSelectSweepKernelINS2_10policy_hubIiNS0_8NullTypeEiLb0ELNS0_10SelectImplE0EE10Policy1000EN6thrust24THRUST_300001_SM_1000_NS6detail15normal_iteratorINSA_10device_ptrIiEEEEPS5_SF_PlNS0_13ScanTileStateIiLb1EEEN4cuda3std3__410__not_fn_tINSB_14equal_to_valueIiEEEES5_iNS2_19streaming_context_tIlLb1EEELS6_0EEEvT0_T1_T2_T3_T4_T5_T6_T7_iT8_NS1_7vsmem_tEE19static_temp_storage;
	add.s32 	%r913, %r912, %r911;
	st.shared.u32 	[%r913], %r856;
$L__BB5_273:
	mov.u64 	%rd103, %rd207;
	bar.sync 	0;
	ld.shared.v4.u32 	{%r262, %r263, %r264, %r265}, [_ZZN3cub18CUB_300001_SM_10006detail6select23DeviceSelectSweepKernelINS2_10policy_hubIiNS0_8NullTypeEiLb0ELNS0_10SelectImplE0EE10Policy1000EN6thrust24THRUST_300001_SM_1000_NS6detail15normal_iteratorINSA_10device_ptrIiEEEEPS5_SF_PlNS0_13ScanTileStateIiLb1EEEN4cuda3std3__410__not_fn_tINSB_14equal_to_valueIiEEEES5_iNS2_19streaming_context_tIlLb1EEELS6_0EEEvT0_T1_T2_T3_T4_T5_T6_T7_iT8_NS1_7vsmem_tEE19static_temp_storage];
	add.s32 	%r914, %r263, %r262;
	setp.eq.s32 	%p252, %r230, 2;
	selp.b32 	%r915, %r914, %r262, %p252;
	add.s32 	%r916, %r914, %r264;
	setp.eq.s32 	%p253, %r230, 3;
	selp.b32 	%r917, %r916, %r915, %p253;
	add.s32 	%r918, %r916, %r265;
	setp.eq.s32 	%p254, %r230, 4;
	selp.b32 	%r919, %r918, %r917, %p254;
	ld.shared.v4.u32 	{%r266, %r267, %r268, %r269}, [_ZZN3cub18CUB_300001_SM_10006detail6select23DeviceSelectSweepKernelINS2_10policy_hubIiNS0_8NullTypeEiLb0ELNS0_10SelectImplE0EE10Policy1000EN6thrust24THRUST_300001_SM_1000_NS6detail15normal_iteratorINSA_10device_ptrIiEEEEPS5_SF_PlNS0_13ScanTileStateIiLb1EEEN4cuda3std3__410__not_fn_tINSB_14equal_to_valueIiEEEES5_iNS2_19streaming_context_tIlLb1EEELS6_0EEEvT0_T1_T2_T3_T4_T5_T6_T7_iT8_NS1_7vsmem_tEE19static_temp_storage+16];
	add.s32 	%r920, %r918, %r266;
	setp.eq.s32 	%p255, %r230, 5;
	selp.b32 	%r921, %r920, %r919, %p255;
	add.s32 	%r922, %r920, %r267;
	setp.eq.s32 	%p256, %r230, 6;
	selp.b32 	%r923, %r922, %r921, %p256;
	add.s32 	%r924, %r922, %r268;
	setp.eq.s32 	%p257, %r230, 7;
	selp.b32 	%r925, %r924, %r923, %p257;
	add.s32 	%r926, %r924, %r269;
	setp.eq.s32 	%p258, %r230, 8;
	selp.b32 	%r927, %r926, %r925, %p258;
	ld.shared.v4.u32 	{%r270, %r271, %r272, %r273}, [_ZZN3cub18CUB_300001_SM_10006detail6select23DeviceSelectSweepKernelINS2_10policy_hubIiNS0_8NullTypeEiLb0ELNS0_10SelectImplE0EE10Policy1000EN6thrust24THRUST_300001_SM_1000_NS6detail15normal_iteratorINSA_10device_ptrIiEEEEPS5_SF_PlNS0_13ScanTileStateIiLb1EEEN4cuda3std3__410__not_fn_tINSB_14equal_to_valueIiEEEES5_iNS2_19streaming_context_tIlLb1EEELS6_0EEEvT0_T1_T2_T3_T4_T5_T6_T7_iT8_NS1_7vsmem_tEE19static_temp_storage+32];
	add.s32 	%r928, %r926, %r270;
	setp.eq.s32 	%p259, %r230, 9;
	selp.b32 	%r929, %r928, %r927, %p259;
	add.s32 	%r930, %r928, %r271;
	setp.eq.s32 	%p260, %r230, 10;
	selp.b32 	%r931, %r930, %r929, %p260;
	add.s32 	%r932, %r930, %r272;
	setp.eq.s32 	%p261, %r230, 11;
	selp.b32 	%r933, %r932, %r931, %p261;
	setp.lt.u32 	%p262, %r1518, 32;
	selp.b32 	%r934, 0, %r933, %p262;
	setp.eq.s32 	%p263, %r831, 0;
	sub.s32 	%r935, %r856, %r836;
	selp.b32 	%r936, 0, %r935, %p263;
	add.s32 	%r274, %r934, %r936;
	add.s32 	%r275, %r274, %r246;
	add.s32 	%r276, %r247, %r274;
	add.s32 	%r277, %r248, %r274;
	add.s32 	%r278, %r249, %r274;
	add.s32 	%r279, %r250, %r274;
	add.s32 	%r280, %r251, %r274;
	add.s32 	%r281, %r252, %r274;
	add.s32 	%r282, %r253, %r274;
	add.s32 	%r283, %r254, %r274;
	add.s32 	%r284, %r255, %r274;
	add.s32 	%r285, %r256, %r274;
	add.s32 	%r286, %r257, %r274;
	add.s32 	%r287, %r258, %r274;
	add.s32 	%r288, %r259, %r274;
	add.s32 	%r937, %r196, %r273;
	add.s32 	%r938, %r937, %r932;
	add.s32 	%r1557, %r938, -5760;
	setp.gt.s32 	%p264, %r1557, 384;
	@%p264 bra 	$L__BB5_334;
	ld.param.u8 	%rs5, [%rd103];
	ld.param.u64 	%rd333, [%rd103+24];
	cvta.to.global.u64 	%rd104, %rd333;
	setp.lt.s32 	%p265, %r274, %r1557;
	and.pred  	%p266, %p1, %p265;
	@%p266 bra 	$L__BB5_275;
	bra.uni 	$L__BB5_278;
$L__BB5_275:
	setp.ne.s16 	%p267, %rs5, 0;
	mov.b64 	%rd720, 0;
	@%p267 bra 	$L__BB5_277;
	ld.global.u64 	%rd720, [%rd104];
$L__BB5_277:
	cvt.s64.s32 	%rd335, %r274;
	add.s64 	%rd336, %rd720, %rd335;
	shl.b64 	%rd337, %rd336, 2;
	add.s64 	%rd338, %rd4, %rd337;
	st.global.u32 	[%rd338], %r867;
$L__BB5_278:
	setp.ge.s32 	%p268, %r275, %r1557;
	not.pred 	%p269, %p2;
	or.pred  	%p270, %p269, %p268;
	@%p270 bra 	$L__BB5_282;
	setp.ne.s16 	%p271, %rs5, 0;
	mov.b64 	%rd721, 0;
	@%p271 bra 	$L__BB5_281;
	ld.global.u64 	%rd721, [%rd104];
$L__BB5_281:
	cvt.s64.s32 	%rd340, %r275;
	add.s64 	%rd341, %rd721, %rd340;
	shl.b64 	%rd342, %rd341, 2;
	add.s64 	%rd343, %rd4, %rd342;
	st.global.u32 	[%rd343], %r868;
$L__BB5_282:
	setp.ge.s32 	%p272, %r276, %r1557;
	not.pred 	%p273, %p3;
	or.pred  	%p274, %p273, %p272;
	@%p274 bra 	$L__BB5_286;
	setp.ne.s16 	%p275, %rs5, 0;
	mov.b64 	%rd722, 0;
	@%p275 bra 	$L__BB5_285;
	ld.global.u64 	%rd722, [%rd104];
$L__BB5_285:
	cvt.s64.s32 	%rd345, %r276;
	add.s64 	%rd346, %rd722, %rd345;
	shl.b64 	%rd347, %rd346, 2;
	add.s64 	%rd348, %rd4, %rd347;
	st.global.u32 	[%rd348], %r869;
$L__BB5_286:
	setp.ge.s32 	%p276, %r277, %r1557;
	not.pred 	%p277, %p4;
	or.pred  	%p278, %p277, %p276;
	@%p278 bra 	$L__BB5_290;
	setp.ne.s16 	%p279, %rs5, 0;
	mov.b64 	%rd723, 0;
	@%p279 bra 	$L__BB5_289;
	ld.global.u64 	%rd723, [%rd104];
$L__BB5_289:
	cvt.s64.s32 	%rd350, %r277;
	add.s64 	%rd351, %rd723, %rd350;
	shl.b64 	%rd352, %rd351, 2;
	add.s64 	%rd353, %rd4, %rd352;
	st.global.u32 	[%rd353], %r870;
$L__BB5_290:
	setp.ge.s32 	%p280, %r278, %r1557;
	not.pred 	%p281, %p5;
	or.pred  	%p282, %p281, %p280;
	@%p282 bra 	$L__BB5_294;
	setp.ne.s16 	%p283, %rs5, 0;
	mov.b64 	%rd724, 0;
	@%p283 bra 	$L__BB5_293;
	ld.global.u64 	%rd724, [%rd104];
$L__BB5_293:
	cvt.s64.s32 	%rd355, %r278;
	add.s64 	%rd356, %rd724, %rd355;
	shl.b64 	%rd357, %rd356, 2;
	add.s64 	%rd358, %rd4, %rd357;
	st.global.u32 	[%rd358], %r871;
$L__BB5_294:
	setp.ge.s32 	%p284, %r279, %r1557;
	not.pred 	%p285, %p6;
	or.pred  	%p286, %p285, %p284;
	@%p286 bra 	$L__BB5_298;
	setp.ne.s16 	%p287, %rs5, 0;
	mov.b64 	%rd725, 0;
	@%p287 bra 	$L__BB5_297;
	ld.global.u64 	%rd725, [%rd104];
$L__BB5_297:
	cvt.s64.s32 	%rd360, %r279;
	add.s64 	%rd361, %rd725, %rd360;
	shl.b64 	%rd362, %rd361, 2;
	add.s64 	%rd363, %rd4, %rd362;
	st.global.u32 	[%rd363], %r872;
$L__BB5_298:
	setp.ge.s32 	%p288, %r280, %r1557;
	not.pred 	%p289, %p7;
	or.pred  	%p290, %p289, %p288;
	@%p290 bra 	$L__BB5_302;
	setp.ne.s16 	%p291, %rs5, 0;
	mov.b64 	%rd726, 0;
	@%p291 bra 	$L__BB5_301;
	ld.global.u64 	%rd726, [%rd104];
$L__BB5_301:
	cvt.s64.s32 	%rd365, %r280;
	add.s64 	%rd366, %rd726, %rd365;
	shl.b64 	%rd367, %rd366, 2;
	add.s64 	%rd368, %rd4, %rd367;
	st.global.u32 	[%rd368], %r873;
$L__BB5_302:
	setp.ge.s32 	%p292, %r281, %r1557;
	not.pred 	%p293, %p8;
	or.pred  	%p294, %p293, %p292;
	@%p294 bra 	$L__BB5_306;
	setp.ne.s16 	%p295, %rs5, 0;
	mov.b64 	%rd727, 0;
	@%p295 bra 	$L__BB5_305;
	ld.global.u64 	%rd727, [%rd104];
$L__BB5_305:
	cvt.s64.s32 	%rd370, %r281;
	add.s64 	%rd371, %rd727, %rd370;
	shl.b64 	%rd372, %rd371, 2;
	add.s64 	%rd373, %rd4, %rd372;
	st.global.u32 	[%rd373], %r874;
$L__BB5_306:
	setp.ge.s32 	%p296, %r282, %r1557;
	not.pred 	%p297, %p9;
	or.pred  	%p298, %p297, %p296;
	@%p298 bra 	$L__BB5_310;
	setp.ne.s16 	%p299, %rs5, 0;
	mov.b64 	%rd728, 0;
	@%p299 bra 	$L__BB5_309;
	ld.global.u64 	%rd728, [%rd104];
$L__BB5_309:
	cvt.s64.s32 	%rd375, %r282;
	add.s64 	%rd376, %rd728, %rd375;
	shl.b64 	%rd377, %rd376, 2;
	add.s64 	%rd378, %rd4, %rd377;
	st.global.u32 	[%rd378], %r875;
$L__BB5_310:
	setp.ge.s32 	%p300, %r283, %r1557;
	not.pred 	%p301, %p10;
	or.pred  	%p302, %p301, %p300;
	@%p302 bra 	$L__BB5_314;
	setp.ne.s16 	%p303, %rs5, 0;
	mov.b64 	%rd729, 0;
	@%p303 bra 	$L__BB5_313;
	ld.global.u64 	%rd729, [%rd104];
$L__BB5_313:
	cvt.s64.s32 	%rd380, %r283;
	add.s64 	%rd381, %rd729, %rd380;
	shl.b64 	%rd382, %rd381, 2;
	add.s64 	%rd383, %rd4, %rd382;
	st.global.u32 	[%rd383], %r876;
$L__BB5_314:
	setp.ge.s32 	%p304, %r284, %r1557;
	not.pred 	%p305, %p11;
	or.pred  	%p306, %p305, %p304;
	@%p306 bra 	$L__BB5_318;
	setp.ne.s16 	%p307, %rs5, 0;
	mov.b64 	%rd730, 0;
	@%p307 bra 	$L__BB5_317;
	ld.global.u64 	%rd730, [%rd104];
$L__BB5_317:
	cvt.s64.s32 	%rd385, %r284;
	add.s64 	%rd386, %rd730, %rd385;
	shl.b64 	%rd387, %rd386, 2;
	add.s64 	%rd388, %rd4, %rd387;
	st.global.u32 	[%rd388], %r877;
$L__BB5_318:
	setp.ge.s32 	%p308, %r285, %r1557;
	not.pred 	%p309, %p12;
	or.pred  	%p310, %p309, %p308;
	@%p310 bra 	$L__BB5_322;
	setp.ne.s16 	%p311, %rs5, 0;
	mov.b64 	%rd731, 0;
	@%p311 bra 	$L__BB5_321;
	ld.global.u64 	%rd731, [%rd104];
$L__BB5_321:
	cvt.s64.s32 	%rd390, %r285;
	add.s64 	%rd391, %rd731, %rd390;
	shl.b64 	%rd392, %rd391, 2;
	add.s64 	%rd393, %rd4, %rd392;
	st.global.u32 	[%rd393], %r878;
$L__BB5_322:
	setp.ge.s32 	%p312, %r286, %r1557;
	not.pred 	%p313, %p13;
	or.pred  	%p314, %p313, %p312;
	@%p314 bra 	$L__BB5_326;
	setp.ne.s16 	%p315, %rs5, 0;
	mov.b64 	%rd732, 0;
	@%p315 bra 	$L__BB5_325;
	ld.global.u64 	%rd732, [%rd104];
$L__BB5_325:
	cvt.s64.s32 	%rd395, %r286;
	add.s64 	%rd396, %rd732, %rd395;
	shl.b64 	%rd397, %rd396, 2;
	add.s64 	%rd398, %rd4, %rd397;
	st.global.u32 	[%rd398], %r879;
$L__BB5_326:
	setp.ge.s32 	%p316, %r287, %r1557;
	not.pred 	%p317, %p14;
	or.pred  	%p318, %p317, %p316;
	@%p318 bra 	$L__BB5_330;
	setp.ne.s16 	%p319, %rs5, 0;
	mov.b64 	%rd733, 0;
	@%p319 bra 	$L__BB5_329;
	ld.global.u64 	%rd733, [%rd104];
$L__BB5_329:
	cvt.s64.s32 	%rd400, %r287;
	add.s64 	%rd401, %rd733, %rd400;
	shl.b64 	%rd402, %rd401, 2;
	add.s64 	%rd403, %rd4, %rd402;
	st.global.u32 	[%rd403], %r880;
$L__BB5_330:
	setp.ge.s32 	%p320, %r288, %r1557;
	not.pred 	%p321, %p15;
	or.pred  	%p322, %p321, %p320;
	@%p322 bra 	$L__BB5_537;
	setp.ne.s16 	%p323, %rs5, 0;
	mov.b64 	%rd734, 0;
	@%p323 bra 	$L__BB5_333;
	ld.global.u64 	%rd734, [%rd104];
$L__BB5_333:
	cvt.s64.s32 	%rd405, %r288;
	add.s64 	%rd406, %rd734, %rd405;
	shl.b64 	%rd407, %rd406, 2;
	add.s64 	%rd408, %rd4, %rd407;
	st.global.u32 	[%rd408], %r881;
	bra.uni 	$L__BB5_537;
$L__BB5_334:
	bar.sync 	0;
	not.pred 	%p324, %p1;
	@%p324 bra 	$L__BB5_336;
	shl.b32 	%r939, %r274, 2;
	mov.u32 	%r940, _ZZN3cub18CUB_300001_SM_10006detail6select23DeviceSelectSweepKernelINS2_10policy_hubIiNS0_8NullTypeEiLb0ELNS0_10SelectImplE0EE10Policy1000EN6thrust24THRUST_300001_SM_1000_NS6detail15normal_iteratorINSA_10device_ptrIiEEEEPS5_SF_PlNS0_13ScanTileStateIiLb1EEEN4cuda3std3__410__not_fn_tINSB_14equal_to_valueIiEEEES5_iNS2_19streaming_context_tIlLb1EEELS6_0EEEvT0_T1_T2_T3_T4_T5_T6_T7_iT8_NS1_7vsmem_tEE19static_temp_storage;
	add.s32 	%r941, %r940, %r939;
	st.shared.u32 	[%r941], %r867;
$L__BB5_336:
	not.pred 	%p325, %p2;
	@%p325 bra 	$L__BB5_338;
	shl.b32 	%r942, %r275, 2;
	mov.u32 	%r943, _ZZN3cub18CUB_300001_SM_10006detail6select23DeviceSelectSweepKernelINS2_10policy_hubIiNS0_8NullTypeEiLb0ELNS0_10SelectImplE0EE10Policy1000EN6thrust24THRUST_300001_SM_1000_NS6detail15normal_iteratorINSA_10device_ptrIiEEEEPS5_SF_PlNS0_13ScanTileStateIiLb1EEEN4cuda3std3__410__not_fn_tINSB_14equal_to_valueIiEEEES5_iNS2_19streaming_context_tIlLb1EEELS6_0EEEvT0_T1_T2_T3_T4_T5_T6_T7_iT8_NS1_7vsmem_tEE19static_temp_storage;
	add.s32 	%r944, %r943, %r942;
	st.shared.u32 	[%r944], %r868;
$L__BB5_338:
	not.pred 	%p326, %p3;
	@%p326 bra 	$L__BB5_340;
	shl.b32 	%r945, %r276, 2;
	mov.u32 	%r946, _ZZN3cub18CUB_300001_SM_10006detail6select23DeviceSelectSweepKernelINS2_10policy_hubIiNS0_8NullTypeEiLb0ELNS0_10SelectImplE0EE10Policy1000EN6thrust24THRUST_300001_SM_1000_NS6detail15normal_iteratorINSA_10device_ptrIiEEEEPS5_SF_PlNS0_13ScanTileStateIiLb1EEEN4cuda3std3__410__not_fn_tINSB_14equal_to_valueIiEEEES5_iNS2_19streaming_context_tIlLb1EEELS6_0EEEvT0_T1_T2_T3_T4_T5_T6_T7_iT8_NS1_7vsmem_tEE19static_temp_storage;
	add.s32 	%r947, %r946, %r945;
	st.shared.u32 	[%r947], %r869;
$L__BB5_340:
	not.pred 	%p327, %p4;
	@%p327 bra 	$L__BB5_342;
	shl.b32 	%r948, %r277, 2;
	mov.u32 	%r949, _ZZN3cub18CUB_300001_SM_10006detail6select23DeviceSelectSweepKernelINS2_10policy_hubIiNS0_8NullTypeEiLb0ELNS0_10SelectImplE0EE10Policy1000EN6thrust24THRUST_300001_SM_1000_NS6detail15normal_iteratorINSA_10device_ptrIiEEEEPS5_SF_PlNS0_13ScanTileStateIiLb1EEEN4cuda3std3__410__not_fn_tINSB_14equal_to_valueIiEEEES5_iNS2_19streaming_context_tIlLb1EEELS6_0EEEvT0_T1_T2_T3_T4_T5_T6_T7_iT8_NS1_7vsmem_tEE19static_temp_storage;
	add.s32 	%r950, %r949, %r948;
	st.shared.u32 	[%r950], %r870;
$L__BB5_342:
	not.pred 	%p328, %p5;
	@%p328 bra 	$L__BB5_344;
	shl.b32 	%r951, %r278, 2;
	mov.u32 	%r952, _ZZN3cub18CUB_300001_SM_10006detail6select23DeviceSelectSweepKernelINS2_10policy_hubIiNS0_8NullTypeEiLb0ELNS0_10SelectImplE0EE10Policy1000EN6thrust24THRUST_300001_SM_1000_NS6detail15normal_iteratorINSA_10device_ptrIiEEEEPS5_SF_PlNS0_13ScanTileStateIiLb1EEEN4cuda3std3__410__not_fn_tINSB_14equal_to_valueIiEEEES5_iNS2_19streaming_context_tIlLb1EEELS6_0EEEvT0_T1_T2_T3_T4_T5_T6_T7_iT8_NS1_7vsmem_tEE19static_temp_storage;
	add.s32 	%r953, %r952, %r951;
	st.shared.u32 	[%r953], %r871;
$L__BB5_344:
	not.pred 	%p329, %p6;
	@%p329 bra 	$L__BB5_346;
	shl.b32 	%r954, %r279, 2;
	mov.u32 	%r955, _ZZN3cub18CUB_300001_SM_10006detail6select23DeviceSelectSweepKernelINS2_10policy_hubIiNS0_8NullTypeEiLb0ELNS0_10SelectImplE0EE10Policy1000EN6thrust24THRUST_300001_SM_1000_NS6detail15normal_iteratorINSA_10device_ptrIiEEEEPS5_SF_PlNS0_13ScanTileStateIiLb1EEEN4cuda3std3__410__not_fn_tINSB_14equal_to_valueIiEEEES5_iNS2_19streaming_context_tIlLb1EEELS6_0EEEvT0_T1_T2_T3_T4_T5_T6_T7_iT8_NS1_7vsmem_tEE19static_temp_storage;
	add.s32 	%r956, %r955, %r954;
	st.shared.u32 	[%r956], %r872;
$L__BB5_346:
	not.pred 	%p330, %p7;
	@%p330 bra 	$L__BB5_348;
	shl.b32 	%r957, %r280, 2;
	mov.u32 	%r958, _ZZN3cub18CUB_300001_SM_10006detail6select23DeviceSelectSweepKernelINS2_10policy_hubIiNS0_8NullTypeEiLb0ELNS0_10SelectImplE0EE10Policy1000EN6thrust24THRUST_300001_SM_1000_NS6detail15normal_iteratorINSA_10device_ptrIiEEEEPS5_SF_PlNS0_13ScanTileStateIiLb1EEEN4cuda3std3__410__not_fn_tINSB_14equal_to_valueIiEEEES5_iNS2_19streaming_context_tIlLb1EEELS6_0EEEvT0_T1_T2_T3_T4_T5_T6_T7_iT8_NS1_7vsmem_tEE19static_temp_storage;
	add.s32 	%r959, %r958, %r957;
	st.shared.u32 	[%r959], %r873;
$L__BB5_348:
	not.pred 	%p331, %p8;
	@%p331 bra 	$L__BB5_350;
	shl.b32 	%r960, %r281, 2;
	mov.u32 	%r961, _ZZN3cub18CUB_300001_SM_10006detail6select23DeviceSelectSweepKernelINS2_10policy_hubIiNS0_8NullTypeEiLb0ELNS0_10SelectImplE0EE10Policy1000EN6thrust24THRUST_300001_SM_1000_NS6detail15normal_iteratorINSA_10device_ptrIiEEEEPS5_SF_PlNS0_13ScanTileStateIiLb1EEEN4cuda3std3__410__not_fn_tINSB_14equal_to_valueIiEEEES5_iNS2_19streaming_context_tIlLb1EEELS6_0EEEvT0_T1_T2_T3_T4_T5_T6_T7_iT8_NS1_7vsmem_tEE19static_temp_storage;
	add.s32 	%r962, %r961, %r960;
	st.shared.u32 	[%r962], %r874;
$L__BB5_350:
	not.pred 	%p332, %p9;
	@%p332 bra 	$L__BB5_352;
	shl.b32 	%r963, %r282, 2;
	mov.u32 	%r964, _ZZN3cub18CUB_300001_SM_10006detail6select23DeviceSelectSweepKernelINS2_10policy_hubIiNS0_8NullTypeEiLb0ELNS0_10SelectImplE0EE10Policy1000EN6thrust24THRUST_300001_SM_1000_NS6detail15normal_iteratorINSA_10device_ptrIiEEEEPS5_SF_PlNS0_13ScanTileStateIiLb1EEEN4cuda3std3__410__not_fn_tINSB_14equal_to_valueIiEEEES5_iNS2_19streaming_context_tIlLb1EEELS6_0EEEvT0_T1_T2_T3_T4_T5_T6_T7_iT8_NS1_7vsmem_tEE19static_temp_storage;
	add.s32 	%r965, %r964, %r963;
	st.shared.u32 	[%r965], %r875;
$L__BB5_352:
	not.pred 	%p333, %p10;
	@%p333 bra 	$L__BB5_354;
	shl.b32 	%r966, %r283, 2;
	mov.u32 	%r967, _ZZN3cub18CUB_300001_SM_10006detail6select23DeviceSelectSweepKernelINS2_10policy_hubIiNS0_8NullTypeEiLb0ELNS0_10SelectImplE0EE10Policy1000EN6thrust24THRUST_300001_SM_1000_NS6detail15normal_iteratorINSA_10device_ptrIiEEEEPS5_SF_PlNS0_13ScanTileStateIiLb1EEEN4cuda3std3__410__not_fn_tINSB_14equal_to_valueIiEEEES5_iNS2_19streaming_context_tIlLb1EEELS6_0EEEvT0_T1_T2_T3_T4_T5_T6_T7_iT8_NS1_7vsmem_tEE19static_temp_storage;
	add.s32 	%r968, %r967, %r966;
	st.shared.u32 	[%r968], %r876;
$L__BB5_354:
	not.pred 	%p334, %p11;
	@%p334 bra 	$L__BB5_356;
	shl.b32 	%r969, %r284, 2;
	mov.u32 	%r970, _ZZN3cub18CUB_300001_SM_10006detail6select23DeviceSelectSweepKernelINS2_10policy_hubIiNS0_8NullTypeEiLb0ELNS0_10SelectImplE0EE10Policy1000EN6thrust24THRUST_300001_SM_1000_NS6detail15normal_iteratorINSA_10device_ptrIiEEEEPS5_SF_PlNS0_13ScanTileStateIiLb1EEEN4cuda3std3__410__not_fn_tINSB_14equal_to_valueIiEEEES5_iNS2_19streaming_context_tIlLb1EEELS6_0EEEvT0_T1_T2_T3_T4_T5_T6_T7_iT8_NS1_7vsmem_tEE19static_temp_storage;
	add.s32 	%r971, %r970, %r969;
	st.shared.u32 	[%r971], %r877;
$L__BB5_356:
	not.pred 	%p335, %p12;
	@%p335 bra 	$L__BB5_358;
	shl.b32 	%r972, %r285, 2;
	mov.u32 	%r973, _ZZN3cub18CUB_300001_SM_10006detail6select23DeviceSelectSweepKernelINS2_10policy_hubIiNS0_8NullTypeEiLb0ELNS0_10SelectImplE0EE10Policy1000EN6thrust24THRUST_300001_SM_1000_NS6detail15normal_iteratorINSA_10device_ptrIiEEEEPS5_SF_PlNS0_13ScanTileStateIiLb1EEEN4cuda3std3__410__not_fn_tINSB_14equal_to_valueIiEEEES5_iNS2_19streaming_context_tIlLb1EEELS6_0EEEvT0_T1_T2_T3_T4_T5_T6_T7_iT8_NS1_7vsmem_tEE19static_temp_storage;
	add.s32 	%r974, %r973, %r972;
	st.shared.u32 	[%r974], %r878;
$L__BB5_358:
	not.pred 	%p336, %p13;
	@%p336 bra 	$L__BB5_360;
	shl.b32 	%r975, %r286, 2;
	mov.u32 	%r976, _ZZN3cub18CUB_300001_SM_10006detail6select23DeviceSelectSweepKernelINS2_10policy_hubIiNS0_8NullTypeEiLb0ELNS0_10SelectImplE0EE10Policy1000EN6thrust24THRUST_300001_SM_1000_NS6detail15normal_iteratorINSA_10device_ptrIiEEEEPS5_SF_PlNS0_13ScanTileStateIiLb1EEEN4cuda3std3__410__not_fn_tINSB_14equal_to_valueIiEEEES5_iNS2_19streaming_context_tIlLb1EEELS6_0EEEvT0_T1_T2_T3_T4_T5_T6_T7_iT8_NS1_7vsmem_tEE19static_temp_storage;
	add.s32 	%r977, %r976, %r975;
	st.shared.u32 	[%r977], %r879;
$L__BB5_360:
	not.pred 	%p337, %p14;
	@%p337 bra 	$L__BB5_362;
	shl.b32 	%r978, %r287, 2;
	mov.u32 	%r979, _ZZN3cub18CUB_300001_SM_10006detail6select23DeviceSelectSweepKernelINS2_10policy_hubIiNS0_8NullTypeEiLb0ELNS0_10SelectImplE0EE10Policy1000EN6thrust24THRUST_300001_SM_1000_NS6detail15normal_iteratorINSA_10device_ptrIiEEEEPS5_SF_PlNS0_13ScanTileStateIiLb1EEEN4cuda3std3__410__not_fn_tINSB_14equal_to_valueIiEEEES5_iNS2_19streaming_context_tIlLb1EEELS6_0EEEvT0_T1_T2_T3_T4_T5_T6_T7_iT8_NS1_7vsmem_tEE19static_temp_storage;
	add.s32 	%r980, %r979, %r978;
	st.shared.u32 	[%r980], %r880;
$L__BB5_362:
	not.pred 	%p338, %p15;
	@%p338 bra 	$L__BB5_364;
	shl.b32 	%r981, %r288, 2;
	mov.u32 	%r982, _ZZN3cub18CUB_300001_SM_10006detail6select23DeviceSelectSweepKernelINS2_10policy_hubIiNS0_8NullTypeEiLb0ELNS0_10SelectImplE0EE10Policy1000EN6thrust24THRUST_300001_SM_1000_NS6detail15normal_iteratorINSA_10device_ptrIiEEEEPS5_SF_PlNS0_13ScanTileStateIiLb1EEEN4cuda3std3__410__not_fn_tINSB_14equal_to_valueIiEEEES5_iNS2_19streaming_context_tIlLb1EEELS6_0EEEvT0_T1_T2_T3_T4_T5_T6_T7_iT8_NS1_7vsmem_tEE19static_temp_storage;
	add.s32 	%r983, %r982, %r981;
	st.shared.u32 	[%r983], %r881;
$L__BB5_364:
	bar.sync 	0;
	setp.ge.u32 	%p339, %r1518, %r1557;
	@%p339 bra 	$L__BB5_537;
	ld.param.u32 	%r1474, [_ZN3cub18CUB_300001_SM_10006detail6select23DeviceSelectSweepKernelINS2_10policy_hubIiNS0_8NullTypeEiLb0ELNS0_10SelectImplE0EE10Policy1000EN6thrust24THRUST_300001_SM_1000_NS6detail15normal_iteratorINSA_10device_ptrIiEEEEPS5_SF_PlNS0_13ScanTileStateIiLb1EEEN4cuda3std3__410__not_fn_tINSB_14equal_to_valueIiEEEES5_iNS2_19streaming_context_tIlLb1EEELS6_0EEEvT0_T1_T2_T3_T4_T5_T6_T7_iT8_NS1_7vsmem_tE_param_7];
	ld.param.u8 	%rs6, [%rd103];
	ld.param.u64 	%rd409, [%rd103+24];
	cvta.to.global.u64 	%rd105, %rd409;
	add.s32 	%r984, %r263, %r264;
	add.s32 	%r985, %r984, %r265;
	add.s32 	%r986, %r985, %r266;
	add.s32 	%r987, %r986, %r267;
	add.s32 	%r988, %r987, %r268;
	add.s32 	%r989, %r988, %r269;
	add.s32 	%r990, %r989, %r270;
	add.s32 	%r991, %r990, %r271;
	add.s32 	%r992, %r991, %r272;
	add.s32 	%r993, %r992, %r273;
	add.s32 	%r994, %r993, %r262;
	add.s32 	%r995, %r994, %r1474;
	sub.s32 	%r996, %r995, %r1518;
	add.s32 	%r290, %r996, -5761;
	mul.hi.u32 	%r997, %r290, -1431655765;
	shr.u32 	%r998, %r997, 8;
	add.s32 	%r291, %r998, 1;
	and.b32  	%r999, %r998, 3;
	setp.eq.s32 	%p340, %r999, 3;
	@%p340 bra 	$L__BB5_370;
	cvt.u64.u32 	%rd713, %r1518;
	shl.b32 	%r1000, %r1518, 2;
	mov.u32 	%r1001, _ZZN3cub18CUB_300001_SM_10006detail6select23DeviceSelectSweepKernelINS2_10policy_hubIiNS0_8NullTypeEiLb0ELNS0_10SelectImplE0EE10Policy1000EN6thrust24THRUST_300001_SM_1000_NS6detail15normal_iteratorINSA_10device_ptrIiEEEEPS5_SF_PlNS0_13ScanTileStateIiLb1EEEN4cuda3std3__410__not_fn_tINSB_14equal_to_valueIiEEEES5_iNS2_19streaming_context_tIlLb1EEELS6_0EEEvT0_T1_T2_T3_T4_T5_T6_T7_iT8_NS1_7vsmem_tEE19static_temp_storage;
	add.s32 	%r1517, %r1001, %r1000;
	and.b32  	%r1002, %r291, 3;
	neg.s32 	%r1516, %r1002;
$L__BB5_367:
	.pragma "nounroll";
	setp.ne.s16 	%p341, %rs6, 0;
	mov.b64 	%rd714, 0;
	@%p341 bra 	$L__BB5_369;
	ld.global.u64 	%rd714, [%rd105];
$L__BB5_369:
	add.s64 	%rd411, %rd714, %rd713;
	shl.b64 	%rd412, %rd411, 2;
	add.s64 	%rd413, %rd4, %rd412;
	ld.shared.u32 	%r1003, [%r1517];
	st.global.u32 	[%rd413], %r1003;
	add.s64 	%rd713, %rd713, 384;
	cvt.u32.u64 	%r1518, %rd713;
	add.s32 	%r1517, %r1517, 1536;
	add.s32 	%r1516, %r1516, 1;
	setp.ne.s32 	%p342, %r1516, 0;
	@%p342 bra 	$L__BB5_367;
$L__BB5_370:
	setp.lt.u32 	%p343, %r290, 1152;
	@%p343 bra 	$L__BB5_537;
	mul.wide.u32 	%rd415, %r1518, 4;
	add.s64 	%rd111, %rd4, %rd415;
	shl.b32 	%r1004, %r1518, 2;
	mov.u32 	%r1005, _ZZN3cub18CUB_300001_SM_10006detail6select23DeviceSelectSweepKernelINS2_10policy_hubIiNS0_8NullTypeEiLb0ELNS0_10SelectImplE0EE10Policy1000EN6thrust24THRUST_300001_SM_1000_NS6detail15normal_iteratorINSA_10device_ptrIiEEEEPS5_SF_PlNS0_13ScanTileStateIiLb1EEEN4cuda3std3__410__not_fn_tINSB_14equal_to_valueIiEEEES5_iNS2_19streaming_context_tIlLb1EEELS6_0EEEvT0_T1_T2_T3_T4_T5_T6_T7_iT8_NS1_7vsmem_tEE19static_temp_storage;
	add.s32 	%r1006, %r1004, %r1005;
	add.s32 	%r1519, %r1006, 3072;
	mov.b64 	%rd715, 0;
$L__BB5_372:
	setp.ne.s16 	%p344, %rs6, 0;
	mov.b64 	%rd716, 0;
	@%p344 bra 	$L__BB5_374;
	ld.global.u64 	%rd716, [%rd105];
$L__BB5_374:
	setp.ne.s16 	%p345, %rs6, 0;
	shl.b64 	%rd418, %rd716, 2;
	add.s64 	%rd419, %rd715, %rd418;
	add.s64 	%rd420, %rd111, %rd419;
	ld.shared.u32 	%r1007, [%r1519+-3072];
	st.global.u32 	[%rd420], %r1007;
	mov.b64 	%rd717, 0;
	@%p345 bra 	$L__BB5_376;
	ld.global.u64 	%rd717, [%rd105];
$L__BB5_376:
	setp.ne.s16 	%p346, %rs6, 0;
	shl.b64 	%rd422, %rd717, 2;
	add.s64 	%rd423, %rd715, %rd422;
	add.s64 	%rd424, %rd111, %rd423;
	ld.shared.u32 	%r1008, [%r1519+-1536];
	st.global.u32 	[%rd424+1536], %r1008;
	mov.b64 	%rd718, 0;
	@%p346 bra 	$L__BB5_378;
	ld.global.u64 	%rd718, [%rd105];
$L__BB5_378:
	setp.ne.s16 	%p347, %rs6, 0;
	shl.b64 	%rd426, %rd718, 2;
	add.s64 	%rd427, %rd715, %rd426;
	add.s64 	%rd428, %rd111, %rd427;
	ld.shared.u32 	%r1009, [%r1519];
	st.global.u32 	[%rd428+3072], %r1009;
	mov.b64 	%rd719, 0;
	@%p347 bra 	$L__BB5_380;
	ld.global.u64 	%rd719, [%rd105];
$L__BB5_380:
	shl.b64 	%rd429, %rd719, 2;
	add.s64 	%rd430, %rd715, %rd429;
	add.s64 	%rd431, %rd111, %rd430;
	ld.shared.u32 	%r1010, [%r1519+1536];
	st.global.u32 	[%rd431+4608], %r1010;
	add.s32 	%r1518, %r1518, 1536;
	add.s64 	%rd715, %rd715, 6144;
	add.s32 	%r1519, %r1519, 6144;
	setp.lt.s32 	%p348, %r1518, %r1557;
	@%p348 bra 	$L__BB5_372;
	bra.uni 	$L__BB5_537;
$L__BB5_381:
	ld.param.u8 	%rs9, [%rd1];
	setp.eq.s16 	%p33, %rs9, 0;
	ld.param.u64 	%rd210, [%rd1+16];
	selp.b64 	%rd211, %rd210, 0, %p33;
	cvt.s64.s32 	%rd212, %r3;
	add.s64 	%rd213, %rd211, %rd212;
	mov.u32 	%r1553, %tid.x;
	and.b32  	%r460, %r1553, 31;
	and.b32  	%r461, %r1553, 992;
	mul.lo.s32 	%r462, %r461, 15;
	or.b32  	%r306, %r462, %r460;
	setp.ge.s32 	%p34, %r306, %r196;
	cvt.u64.u32 	%rd214, %r306;
	add.s64 	%rd215, %rd213, %rd214;
	shl.b64 	%rd216, %rd215, 2;
	add.s64 	%rd152, %rd3, %rd216;
	@%p34 bra 	$L__BB5_383;
	ld.global.u32 	%r1521, [%rd152];
$L__BB5_383:
	add.s32 	%r464, %r306, 32;
	setp.ge.s32 	%p35, %r464, %r196;
	@%p35 bra 	$L__BB5_385;
	ld.global.u32 	%r1522, [%rd152+128];
$L__BB5_385:
	add.s32 	%r466, %r306, 64;
	setp.ge.s32 	%p36, %r466, %r196;
	@%p36 bra 	$L__BB5_387;
	ld.global.u32 	%r1523, [%rd152+256];
$L__BB5_387:
	add.s32 	%r468, %r306, 96;
	setp.ge.s32 	%p37, %r468, %r196;
	@%p37 bra 	$L__BB5_389;
	ld.global.u32 	%r1524, [%rd152+384];
$L__BB5_389:
	add.s32 	%r470, %r306, 128;
	setp.ge.s32 	%p38, %r470, %r196;
	@%p38 bra 	$L__BB5_391;
	ld.global.u32 	%r1525, [%rd152+512];
$L__BB5_391:
	add.s32 	%r472, %r306, 160;
	setp.ge.s32 	%p39, %r472, %r196;
	@%p39 bra 	$L__BB5_393;
	ld.global.u32 	%r1526, [%rd152+640];
$L__BB5_393:
	add.s32 	%r474, %r306, 192;
	setp.ge.s32 	%p40, %r474, %r196;
	@%p40 bra 	$L__BB5_395;
	ld.global.u32 	%r1527, [%rd152+768];
$L__BB5_395:
	add.s32 	%r476, %r306, 224;
	setp.ge.s32 	%p41, %r476, %r196;
	@%p41 bra 	$L__BB5_397;
	ld.global.u32 	%r1528, [%rd152+896];
$L__BB5_397:
	add.s32 	%r478, %r306, 256;
	setp.ge.s32 	%p42, %r478, %r196;
	@%p42 bra 	$L__BB5_399;
	ld.global.u32 	%r1529, [%rd152+1024];
$L__BB5_399:
	add.s32 	%r480, %r306, 288;
	setp.ge.s32 	%p43, %r480, %r196;
	@%p43 bra 	$L__BB5_401;
	ld.global.u32 	%r1530, [%rd152+1152];
$L__BB5_401:
	add.s32 	%r482, %r306, 320;
	setp.ge.s32 	%p44, %r482, %r196;
	@%p44 bra 	$L__BB5_403;
	ld.global.u32 	%r1531, [%rd152+1280];
$L__BB5_403:
	add.s32 	%r484, %r306, 352;
	setp.ge.s32 	%p45, %r484, %r196;
	@%p45 bra 	$L__BB5_405;
	ld.global.u32 	%r1532, [%rd152+1408];
$L__BB5_405:
	add.s32 	%r486, %r306, 384;
	setp.ge.s32 	%p46, %r486, %r196;
	@%p46 bra 	$L__BB5_407;
	ld.global.u32 	%r1533, [%rd152+1536];
$L__BB5_407:
	add.s32 	%r488, %r306, 416;
	setp.ge.s32 	%p47, %r488, %r196;
	@%p47 bra 	$L__BB5_409;
	ld.global.u32 	%r1534, [%rd152+1664];
$L__BB5_409:
	add.s32 	%r490, %r306, 448;
	setp.ge.s32 	%p48, %r490, %r196;
	@%p48 bra 	$L__BB5_411;
	ld.global.u32 	%r1535, [%rd152+1792];
$L__BB5_411:
	// begin inline asm
	mov.u32 %r491, %laneid;
	// end inline asm
	shr.u32 	%r338, %r1553, 5;
	mad.lo.s32 	%r522, %r338, 480, %r491;
	shl.b32 	%r523, %r522, 2;
	mov.u32 	%r524, _ZZN3cub18CUB_300001_SM_10006detail6select23DeviceSelectSweepKernelINS2_10policy_hubIiNS0_8NullTypeEiLb0ELNS0_10SelectImplE0EE10Policy1000EN6thrust24THRUST_300001_SM_1000_NS6detail15normal_iteratorINSA_10device_ptrIiEEEEPS5_SF_PlNS0_13ScanTileStateIiLb1EEEN4cuda3std3__410__not_fn_tINSB_14equal_to_valueIiEEEES5_iNS2_19streaming_context_tIlLb1EEELS6_0EEEvT0_T1_T2_T3_T4_T5_T6_T7_iT8_NS1_7vsmem_tEE19static_temp_storage;
	add.s32 	%r525, %r524, %r523;
	st.shared.u32 	[%r525], %r1521;
	st.shared.u32 	[%r525+128], %r1522;
	st.shared.u32 	[%r525+256], %r1523;
	st.shared.u32 	[%r525+384], %r1524;
	st.shared.u32 	[%r525+512], %r1525;
	st.shared.u32 	[%r525+640], %r1526;
	st.shared.u32 	[%r525+768], %r1527;
	st.shared.u32 	[%r525+896], %r1528;
	st.shared.u32 	[%r525+1024], %r1529;
	st.shared.u32 	[%r525+1152], %r1530;
	st.shared.u32 	[%r525+1280], %r1531;
	st.shared.u32 	[%r525+1408], %r1532;
	st.shared.u32 	[%r525+1536], %r1533;
	st.shared.u32 	[%r525+1664], %r1534;
	st.shared.u32 	[%r525+1792], %r1535;
	bar.warp.sync 	-1;
	mad.lo.s32 	%r526, %r491, 56, %r525;
	ld.shared.u32 	%r527, [%r526];
	ld.shared.u32 	%r528, [%r526+4];
	ld.shared.u32 	%r529, [%r526+8];
	ld.shared.u32 	%r530, [%r526+12];
	ld.shared.u32 	%r531, [%r526+16];
	ld.shared.u32 	%r532, [%r526+20];
	ld.shared.u32 	%r533, [%r526+24];
	ld.shared.u32 	%r534, [%r526+28];
	ld.shared.u32 	%r535, [%r526+32];
	ld.shared.u32 	%r536, [%r526+36];
	ld.shared.u32 	%r537, [%r526+40];
	ld.shared.u32 	%r538, [%r526+44];
	ld.shared.u32 	%r539, [%r526+48];
	ld.shared.u32 	%r540, [%r526+52];
	ld.shared.u32 	%r541, [%r526+56];
	mul.lo.s32 	%r542, %r1553, 15;
	setp.ge.s32 	%p49, %r542, %r196;
	setp.ne.s32 	%p50, %r527, %r1;
	or.pred  	%p16, %p49, %p50;
	selp.u32 	%r543, 1, 0, %p16;
	add.s32 	%r544, %r542, 1;
	setp.ge.s32 	%p51, %r544, %r196;
	setp.ne.s32 	%p52, %r528, %r1;
	or.pred  	%p17, %p51, %p52;
	selp.u32 	%r545, 1, 0, %p17;
	add.s32 	%r546, %r542, 2;
	setp.ge.s32 	%p53, %r546, %r196;
	setp.ne.s32 	%p54, %r529, %r1;
	or.pred  	%p18, %p53, %p54;
	selp.u32 	%r547, 1, 0, %p18;
	add.s32 	%r548, %r542, 3;
	setp.ge.s32 	%p55, %r548, %r196;
	setp.ne.s32 	%p56, %r530, %r1;
	or.pred  	%p19, %p55, %p56;
	selp.u32 	%r549, 1, 0, %p19;
	add.s32 	%r550, %r542, 4;
	setp.ge.s32 	%p57, %r550, %r196;
	setp.ne.s32 	%p58, %r531, %r1;
	or.pred  	%p20, %p57, %p58;
	selp.u32 	%r551, 1, 0, %p20;
	add.s32 	%r552, %r542, 5;
	setp.ge.s32 	%p59, %r552, %r196;
	setp.ne.s32 	%p60, %r532, %r1;
	or.pred  	%p21, %p59, %p60;
	selp.u32 	%r553, 1, 0, %p21;
	add.s32 	%r554, %r542, 6;
	setp.ge.s32 	%p61, %r554, %r196;
	setp.ne.s32 	%p62, %r533, %r1;
	or.pred  	%p22, %p61, %p62;
	selp.u32 	%r555, 1, 0, %p22;
	add.s32 	%r556, %r542, 7;
	setp.ge.s32 	%p63, %r556, %r196;
	setp.ne.s32 	%p64, %r534, %r1;
	or.pred  	%p23, %p63, %p64;
	selp.u32 	%r557, 1, 0, %p23;
	add.s32 	%r558, %r542, 8;
	setp.ge.s32 	%p65, %r558, %r196;
	setp.ne.s32 	%p66, %r535, %r1;
	or.pred  	%p24, %p65, %p66;
	selp.u32 	%r559, 1, 0, %p24;
	add.s32 	%r560, %r542, 9;
	setp.ge.s32 	%p67, %r560, %r196;
	setp.ne.s32 	%p68, %r536, %r1;
	or.pred  	%p25, %p67, %p68;
	selp.u32 	%r561, 1, 0, %p25;
	add.s32 	%r562, %r542, 10;
	setp.ge.s32 	%p69, %r562, %r196;
	setp.ne.s32 	%p70, %r537, %r1;
	or.pred  	%p26, %p69, %p70;
	selp.u32 	%r563, 1, 0, %p26;
	add.s32 	%r564, %r542, 11;
	setp.ge.s32 	%p71, %r564, %r196;
	setp.ne.s32 	%p72, %r538, %r1;
	or.pred  	%p27, %p71, %p72;
	selp.u32 	%r565, 1, 0, %p27;
	add.s32 	%r566, %r542, 12;
	setp.ge.s32 	%p73, %r566, %r196;
	setp.ne.s32 	%p74, %r539, %r1;
	or.pred  	%p28, %p73, %p74;
	selp.u32 	%r567, 1, 0, %p28;
	add.s32 	%r568, %r542, 13;
	setp.ge.s32 	%p75, %r568, %r196;
	setp.ne.s32 	%p76, %r540, %r1;
	or.pred  	%p29, %p75, %p76;
	selp.u32 	%r569, 1, 0, %p29;
	add.s32 	%r570, %r542, 14;
	setp.ge.s32 	%p77, %r570, %r196;
	setp.ne.s32 	%p78, %r541, %r1;
	or.pred  	%p30, %p77, %p78;
	selp.u32 	%r571, 1, 0, %p30;
	bar.sync 	0;
	add.s32 	%r354, %r545, %r543;
	add.s32 	%r355, %r354, %r547;
	add.s32 	%r356, %r355, %r549;
	add.s32 	%r357, %r356, %r551;
	add.s32 	%r358, %r357, %r553;
	add.s32 	%r359, %r358, %r555;
	add.s32 	%r360, %r359, %r557;
	add.s32 	%r361, %r360, %r559;
	add.s32 	%r362, %r361, %r561;
	add.s32 	%r363, %r362, %r563;
	add.s32 	%r364, %r363, %r565;
	add.s32 	%r365, %r364, %r567;
	add.s32 	%r366, %r365, %r569;
	add.s32 	%r496, %r366, %r571;
	mov.b32 	%r494, 1;
	mov.b32 	%r519, 0;
	mov.b32 	%r521, -1;
	// begin inline asm
	{  .reg .s32 r0;  .reg .pred p;  shfl.sync.up.b32 r0|p, %r496, %r494, %r519, %r521;  @p add.s32 r0, r0, %r496;  mov.s32 %r492, r0;}
	// end inline asm
	mov.b32 	%r500, 2;
	// begin inline asm
	{  .reg .s32 r0;  .reg .pred p;  shfl.sync.up.b32 r0|p, %r492, %r500, %r519, %r521;  @p add.s32 r0, r0, %r492;  mov.s32 %r498, r0;}
	// end inline asm
	mov.b32 	%r506, 4;
	// begin inline asm
	{  .reg .s32 r0;  .reg .pred p;  shfl.sync.up.b32 r0|p, %r498, %r506, %r519, %r521;  @p add.s32 r0, r0, %r498;  mov.s32 %r504, r0;}
	// end inline asm
	mov.b32 	%r512, 8;
	// begin inline asm
	{  .reg .s32 r0;  .reg .pred p;  shfl.sync.up.b32 r0|p, %r504, %r512, %r519, %r521;  @p add.s32 r0, r0, %r504;  mov.s32 %r510, r0;}
	// end inline asm
	mov.b32 	%r518, 16;
	// begin inline asm
	{  .reg .s32 r0;  .reg .pred p;  shfl.sync.up.b32 r0|p, %r510, %r518, %r519, %r521;  @p add.s32 r0, r0, %r510;  mov.s32 %r516, r0;}
	// end inline asm
	setp.ne.s32 	%p79, %r491, 31;
	@%p79 bra 	$L__BB5_413;
	shl.b32 	%r572, %r338, 2;
	mov.u32 	%r573, _ZZN3cub18CUB_300001_SM_10006detail6select23DeviceSelectSweepKernelINS2_10policy_hubIiNS0_8NullTypeEiLb0ELNS0_10SelectImplE0EE10Policy1000EN6thrust24THRUST_300001_SM_1000_NS6detail15normal_iteratorINSA_10device_ptrIiEEEEPS5_SF_PlNS0_13ScanTileStateIiLb1EEEN4cuda3std3__410__not_fn_tINSB_14equal_to_valueIiEEEES5_iNS2_19streaming_context_tIlLb1EEELS6_0EEEvT0_T1_T2_T3_T4_T5_T6_T7_iT8_NS1_7vsmem_tEE19static_temp_storage;
	add.s32 	%r574, %r573, %r572;
	st.shared.u32 	[%r574], %r516;
$L__BB5_413:
	sub.s32 	%r575, %r516, %r496;
	bar.sync 	0;
	ld.shared.v4.u32 	{%r576, %r577, %r578, %r579}, [_ZZN3cub18CUB_300001_SM_10006detail6select23DeviceSelectSweepKernelINS2_10policy_hubIiNS0_8NullTypeEiLb0ELNS0_10SelectImplE0EE10Policy1000EN6thrust24THRUST_300001_SM_1000_NS6detail15normal_iteratorINSA_10device_ptrIiEEEEPS5_SF_PlNS0_13ScanTileStateIiLb1EEEN4cuda3std3__410__not_fn_tINSB_14equal_to_valueIiEEEES5_iNS2_19streaming_context_tIlLb1EEELS6_0EEEvT0_T1_T2_T3_T4_T5_T6_T7_iT8_NS1_7vsmem_tEE19static_temp_storage];
	add.s32 	%r580, %r577, %r576;
	setp.eq.s32 	%p80, %r338, 2;
	selp.b32 	%r581, %r580, %r576, %p80;
	add.s32 	%r582, %r580, %r578;
	setp.eq.s32 	%p81, %r338, 3;
	selp.b32 	%r583, %r582, %r581, %p81;
	add.s32 	%r584, %r582, %r579;
	setp.eq.s32 	%p82, %r338, 4;
	selp.b32 	%r585, %r584, %r583, %p82;
	ld.shared.v4.u32 	{%r586, %r587, %r588, %r589}, [_ZZN3cub18CUB_300001_SM_10006detail6select23DeviceSelectSweepKernelINS2_10policy_hubIiNS0_8NullTypeEiLb0ELNS0_10SelectImplE0EE10Policy1000EN6thrust24THRUST_300001_SM_1000_NS6detail15normal_iteratorINSA_10device_ptrIiEEEEPS5_SF_PlNS0_13ScanTileStateIiLb1EEEN4cuda3std3__410__not_fn_tINSB_14equal_to_valueIiEEEES5_iNS2_19streaming_context_tIlLb1EEELS6_0EEEvT0_T1_T2_T3_T4_T5_T6_T7_iT8_NS1_7vsmem_tEE19static_temp_storage+16];
	add.s32 	%r590, %r584, %r586;
	setp.eq.s32 	%p83, %r338, 5;
	selp.b32 	%r591, %r590, %r585, %p83;
	add.s32 	%r592, %r590, %r587;
	setp.eq.s32 	%p84, %r338, 6;
	selp.b32 	%r593, %r592, %r591, %p84;
	add.s32 	%r594, %r592, %r588;
	setp.eq.s32 	%p85, %r338, 7;
	selp.b32 	%r595, %r594, %r593, %p85;
	add.s32 	%r596, %r594, %r589;
	setp.eq.s32 	%p86, %r338, 8;
	selp.b32 	%r597, %r596, %r595, %p86;
	ld.shared.v4.u32 	{%r598, %r599, %r600, %r601}, [_ZZN3cub18CUB_300001_SM_10006detail6select23DeviceSelectSweepKernelINS2_10policy_hubIiNS0_8NullTypeEiLb0ELNS0_10SelectImplE0EE10Policy1000EN6thrust24THRUST_300001_SM_1000_NS6detail15normal_iteratorINSA_10device_ptrIiEEEEPS5_SF_PlNS0_13ScanTileStateIiLb1EEEN4cuda3std3__410__not_fn_tINSB_14equal_to_valueIiEEEES5_iNS2_19streaming_context_tIlLb1EEELS6_0EEEvT0_T1_T2_T3_T4_T5_T6_T7_iT8_NS1_7vsmem_tEE19static_temp_storage+32];
	add.s32 	%r602, %r596, %r598;
	setp.eq.s32 	%p87, %r338, 9;
	selp.b32 	%r603, %r602, %r597, %p87;
	add.s32 	%r604, %r602, %r599;
	setp.eq.s32 	%p88, %r338, 10;
	selp.b32 	%r605, %r604, %r603, %p88;
	add.s32 	%r606, %r604, %r600;
	setp.eq.s32 	%p89, %r338, 11;
	selp.b32 	%r607, %r606, %r605, %p89;
	add.s32 	%r369, %r606, %r601;
	setp.gt.u32 	%p90, %r1553, 31;
	setp.lt.u32 	%p91, %r1553, 32;
	setp.eq.s32 	%p92, %r491, 0;
	selp.b32 	%r608, 0, %r575, %p92;
	add.s32 	%r1549, %r607, %r608;
	selp.b32 	%r371, %r575, %r1549, %p91;
	@%p90 bra 	$L__BB5_429;
	setp.ne.s32 	%p93, %r1553, 0;
	mul.wide.s32 	%rd217, %r1480, 8;
	add.s64 	%rd153, %rd2, %rd217;
	@%p93 bra 	$L__BB5_416;
	st.shared.u32 	[_ZZN3cub18CUB_300001_SM_10006detail6select23DeviceSelectSweepKernelINS2_10policy_hubIiNS0_8NullTypeEiLb0ELNS0_10SelectImplE0EE10Policy1000EN6thrust24THRUST_300001_SM_1000_NS6detail15normal_iteratorINSA_10device_ptrIiEEEEPS5_SF_PlNS0_13ScanTileStateIiLb1EEEN4cuda3std3__410__not_fn_tINSB_14equal_to_valueIiEEEES5_iNS2_19streaming_context_tIlLb1EEELS6_0EEEvT0_T1_T2_T3_T4_T5_T6_T7_iT8_NS1_7vsmem_tEE19static_temp_storage+76], %r369;
	add.s64 	%rd218, %rd153, 256;
	mov.b32 	%r609, 100;
	// begin inline asm
	st.relaxed.gpu.v2.u32 [%rd218], {%r609, %r369};
	// end inline asm
$L__BB5_416:
	not.b32 	%r615, %r1553;
	add.s32 	%r1544, %r1480, %r615;
	mov.b32 	%r611, 585;
	// begin inline asm
	nanosleep.u32 %r611;
	// end inline asm
	mul.wide.s32 	%rd220, %r1544, 8;
	add.s64 	%rd221, %rd2, %rd220;
	add.s64 	%rd219, %rd221, 256;
	// begin inline asm
	ld.relaxed.gpu.v2.u32 {%r1546, %r1538}, [%rd219];
	// end inline asm
	mov.b32 	%r1539, 754;
$L__BB5_417:
	setp.eq.s32 	%p94, %r1546, 99;
	mov.b32 	%r616, -1;
	vote.sync.any.pred 	%p95, %p94, %r616;
	not.pred 	%p96, %p95;
	@%p96 bra 	$L__BB5_419;
	shr.u32 	%r381, %r1539, 1;
	mul.lo.s32 	%r795, %r1480, 16807;
	and.b32  	%r1480, %r795, 2147483647;
	sub.s32 	%r796, %r1539, %r381;
	add.s32 	%r797, %r796, 1;
	rem.u32 	%r798, %r1480, %r797;
	add.s32 	%r792, %r798, %r381;
	// begin inline asm
	nanosleep.u32 %r792;
	// end inline asm
	// begin inline asm
	ld.relaxed.gpu.v2.u32 {%r1546, %r1538}, [%rd219];
	// end inline asm
	mov.u32 	%r1539, %r381;
	bra.uni 	$L__BB5_417;
$L__BB5_419:
	setp.eq.s32 	%p97, %r1546, 101;
	mov.b32 	%r643, -1;
	vote.sync.ballot.b32 	%r645, %p97, %r643;
	// begin inline asm
	mov.u32 %r618, %lanemask_ge;
	// end inline asm
	and.b32  	%r646, %r645, %r618;
	or.b32  	%r647, %r646, -2147483648;
	add.s32 	%r648, %r647, -1;
	not.b32 	%r649, %r647;
	and.b32  	%r650, %r649, %r648;
	popc.b32 	%r622, %r650;
	mov.b32 	%r621, 1;
	// begin inline asm
	shfl.sync.down.b32 %r619, %r1538, %r621, %r622, %r643;
	// end inline asm
	setp.lt.s32 	%p99, %r491, %r622;
	selp.b32 	%r651, %r619, 0, %p99;
	add.s32 	%r625, %r651, %r1538;
	mov.b32 	%r626, 2;
	// begin inline asm
	shfl.sync.down.b32 %r624, %r625, %r626, %r622, %r643;
	// end inline asm
	add.s32 	%r386, %r491, 2;
	setp.gt.s32 	%p100, %r386, %r622;
	selp.b32 	%r652, 0, %r624, %p100;
	add.s32 	%r630, %r625, %r652;
	mov.b32 	%r631, 4;
	// begin inline asm
	shfl.sync.down.b32 %r629, %r630, %r631, %r622, %r643;
	// end inline asm
	add.s32 	%r387, %r491, 4;
	setp.gt.s32 	%p101, %r387, %r622;
	selp.b32 	%r653, 0, %r629, %p101;
	add.s32 	%r635, %r630, %r653;
	mov.b32 	%r636, 8;
	// begin inline asm
	shfl.sync.down.b32 %r634, %r635, %r636, %r622, %r643;
	// end inline asm
	add.s32 	%r388, %r491, 8;
	setp.gt.s32 	%p102, %r388, %r622;
	selp.b32 	%r654, 0, %r634, %p102;
	add.s32 	%r640, %r635, %r654;
	mov.b32 	%r641, 16;
	// begin inline asm
	shfl.sync.down.b32 %r639, %r640, %r641, %r622, %r643;
	// end inline asm
	add.s32 	%r389, %r491, 16;
	setp.gt.s32 	%p103, %r389, %r622;
	selp.b32 	%r655, 0, %r639, %p103;
	add.s32 	%r1542, %r640, %r655;
	add.s64 	%rd155, %rd2, 256;
	mov.b32 	%r1540, 754;
$L__BB5_420:
	setp.ne.s32 	%p104, %r1546, 101;
	mov.b32 	%r656, -1;
	vote.sync.all.pred 	%p105, %p104, %r656;
	not.pred 	%p106, %p105;
	@%p106 bra 	$L__BB5_425;
	shr.u32 	%r1540, %r1540, 1;
	mul.wide.s32 	%rd322, %r1544, 8;
	add.s64 	%rd323, %rd155, %rd322;
	add.s64 	%rd321, %rd323, -256;
	// begin inline asm
	ld.relaxed.gpu.v2.u32 {%r1546, %r1547}, [%rd321];
	// end inline asm
	mov.u32 	%r1548, %r1540;
$L__BB5_422:
	setp.eq.s32 	%p195, %r1546, 99;
	mov.b32 	%r746, -1;
	vote.sync.any.pred 	%p196, %p195, %r746;
	not.pred 	%p197, %p196;
	@%p197 bra 	$L__BB5_424;
	shr.u32 	%r405, %r1548, 1;
	mul.lo.s32 	%r788, %r1480, 16807;
	and.b32  	%r1480, %r788, 2147483647;
	sub.s32 	%r789, %r1548, %r405;
	add.s32 	%r790, %r789, 1;
	rem.u32 	%r791, %r1480, %r790;
	add.s32 	%r785, %r791, %r405;
	// begin inline asm
	nanosleep.u32 %r785;
	// end inline asm
	// begin inline asm
	ld.relaxed.gpu.v2.u32 {%r1546, %r1547}, [%rd321];
	// end inline asm
	mov.u32 	%r1548, %r405;
	bra.uni 	$L__BB5_422;
$L__BB5_424:
	setp.eq.s32 	%p198, %r1546, 101;
	mov.b32 	%r772, -1;
	vote.sync.ballot.b32 	%r773, %p198, %r772;
	and.b32  	%r774, %r773, %r618;
	or.b32  	%r775, %r774, -2147483648;
	add.s32 	%r776, %r775, -1;
	not.b32 	%r777, %r775;
	and.b32  	%r778, %r777, %r776;
	popc.b32 	%r751, %r778;
	mov.b32 	%r750, 1;
	// begin inline asm
	shfl.sync.down.b32 %r748, %r1547, %r750, %r751, %r772;
	// end inline asm
	setp.lt.s32 	%p200, %r491, %r751;
	selp.b32 	%r779, %r748, 0, %p200;
	add.s32 	%r754, %r779, %r1547;
	mov.b32 	%r755, 2;
	// begin inline asm
	shfl.sync.down.b32 %r753, %r754, %r755, %r751, %r772;
	// end inline asm
	setp.gt.s32 	%p201, %r386, %r751;
	selp.b32 	%r780, 0, %r753, %p201;
	add.s32 	%r759, %r754, %r780;
	mov.b32 	%r760, 4;
	// begin inline asm
	shfl.sync.down.b32 %r758, %r759, %r760, %r751, %r772;
	// end inline asm
	setp.gt.s32 	%p202, %r387, %r751;
	selp.b32 	%r781, 0, %r758, %p202;
	add.s32 	%r764, %r759, %r781;
	mov.b32 	%r765, 8;
	// begin inline asm
	shfl.sync.down.b32 %r763, %r764, %r765, %r751, %r772;
	// end inline asm
	setp.gt.s32 	%p203, %r388, %r751;
	selp.b32 	%r782, 0, %r763, %p203;
	add.s32 	%r769, %r764, %r782;
	mov.b32 	%r770, 16;
	// begin inline asm
	shfl.sync.down.b32 %r768, %r769, %r770, %r751, %r772;
	// end inline asm
	setp.gt.s32 	%p204, %r389, %r751;
	selp.b32 	%r783, 0, %r768, %p204;
	add.s32 	%r784, %r783, %r1542;
	add.s32 	%r1542, %r784, %r769;
	add.s32 	%r1544, %r1544, -32;
	bra.uni 	$L__BB5_420;
$L__BB5_425:
	setp.ne.s32 	%p107, %r1553, 0;
	@%p107 bra 	$L__BB5_427;
	add.s32 	%r659, %r1542, %r369;
	add.s64 	%rd222, %rd153, 256;
	mov.b32 	%r658, 101;
	// begin inline asm
	st.relaxed.gpu.v2.u32 [%rd222], {%r658, %r659};
	// end inline asm
	st.shared.u32 	[_ZZN3cub18CUB_300001_SM_10006detail6select23DeviceSelectSweepKernelINS2_10policy_hubIiNS0_8NullTypeEiLb0ELNS0_10SelectImplE0EE10Policy1000EN6thrust24THRUST_300001_SM_1000_NS6detail15normal_iteratorINSA_10device_ptrIiEEEEPS5_SF_PlNS0_13ScanTileStateIiLb1EEEN4cuda3std3__410__not_fn_tINSB_14equal_to_valueIiEEEES5_iNS2_19streaming_context_tIlLb1EEELS6_0EEEvT0_T1_T2_T3_T4_T5_T6_T7_iT8_NS1_7vsmem_tEE19static_temp_storage+68], %r1542;
	st.shared.u32 	[_ZZN3cub18CUB_300001_SM_10006detail6select23DeviceSelectSweepKernelINS2_10policy_hubIiNS0_8NullTypeEiLb0ELNS0_10SelectImplE0EE10Policy1000EN6thrust24THRUST_300001_SM_1000_NS6detail15normal_iteratorINSA_10device_ptrIiEEEEPS5_SF_PlNS0_13ScanTileStateIiLb1EEEN4cuda3std3__410__not_fn_tINSB_14equal_to_valueIiEEEES5_iNS2_19streaming_context_tIlLb1EEELS6_0EEEvT0_T1_T2_T3_T4_T5_T6_T7_iT8_NS1_7vsmem_tEE19static_temp_storage+72], %r659;
$L__BB5_427:
	setp.ne.s32 	%p108, %r491, 0;
	mov.u32 	%r1549, %r371;
	@%p108 bra 	$L__BB5_429;
	st.shared.u32 	[_ZZN3cub18CUB_300001_SM_10006detail6select23DeviceSelectSweepKernelINS2_10policy_hubIiNS0_8NullTypeEiLb0ELNS0_10SelectImplE0EE10Policy1000EN6thrust24THRUST_300001_SM_1000_NS6detail15normal_iteratorINSA_10device_ptrIiEEEEPS5_SF_PlNS0_13ScanTileStateIiLb1EEEN4cuda3std3__410__not_fn_tINSB_14equal_to_valueIiEEEES5_iNS2_19streaming_context_tIlLb1EEELS6_0EEEvT0_T1_T2_T3_T4_T5_T6_T7_iT8_NS1_7vsmem_tEE19static_temp_storage+60], %r1542;
	mov.u32 	%r1549, %r1542;
$L__BB5_429:
	mov.u64 	%rd157, %rd207;
	bar.sync 	0;
	setp.eq.s32 	%p109, %r1553, 0;
	ld.shared.u32 	%r660, [_ZZN3cub18CUB_300001_SM_10006detail6select23DeviceSelectSweepKernelINS2_10policy_hubIiNS0_8NullTypeEiLb0ELNS0_10SelectImplE0EE10Policy1000EN6thrust24THRUST_300001_SM_1000_NS6detail15normal_iteratorINSA_10device_ptrIiEEEEPS5_SF_PlNS0_13ScanTileStateIiLb1EEEN4cuda3std3__410__not_fn_tINSB_14equal_to_valueIiEEEES5_iNS2_19streaming_context_tIlLb1EEELS6_0EEEvT0_T1_T2_T3_T4_T5_T6_T7_iT8_NS1_7vsmem_tEE19static_temp_storage+60];
	.pragma "used_bytes_mask 65520";
	ld.shared.v4.u32 	{%r661, %r412, %r662, %r413}, [_ZZN3cub18CUB_300001_SM_10006detail6select23DeviceSelectSweepKernelINS2_10policy_hubIiNS0_8NullTypeEiLb0ELNS0_10SelectImplE0EE10Policy1000EN6thrust24THRUST_300001_SM_1000_NS6detail15normal_iteratorINSA_10device_ptrIiEEEEPS5_SF_PlNS0_13ScanTileStateIiLb1EEEN4cuda3std3__410__not_fn_tINSB_14equal_to_valueIiEEEES5_iNS2_19streaming_context_tIlLb1EEELS6_0EEEvT0_T1_T2_T3_T4_T5_T6_T7_iT8_NS1_7vsmem_tEE19static_temp_storage+64];
	selp.b32 	%r663, 0, %r660, %p109;
	add.s32 	%r414, %r663, %r1549;
	selp.u32 	%r664, 1, 0, %p16;
	add.s32 	%r415, %r414, %r664;
	add.s32 	%r416, %r354, %r414;
	add.s32 	%r417, %r355, %r414;
	add.s32 	%r418, %r356, %r414;
	add.s32 	%r419, %r357, %r414;
	add.s32 	%r420, %r358, %r414;
	add.s32 	%r421, %r359, %r414;
	add.s32 	%r422, %r360, %r414;
	add.s32 	%r423, %r361, %r414;
	add.s32 	%r424, %r362, %r414;
	add.s32 	%r425, %r363, %r414;
	add.s32 	%r426, %r364, %r414;
	add.s32 	%r427, %r365, %r414;
	add.s32 	%r428, %r366, %r414;
	sub.s32 	%r665, 5760, %r196;
	sub.s32 	%r1557, %r662, %r665;
	sub.s32 	%r430, %r413, %r665;
	setp.gt.s32 	%p110, %r430, 384;
	@%p110 bra 	$L__BB5_490;
	ld.param.u8 	%rs7, [%rd157];
	ld.param.u64 	%rd223, [%rd157+24];
	cvta.to.global.u64 	%rd158, %rd223;
	setp.lt.s32 	%p111, %r414, %r1557;
	and.pred  	%p112, %p16, %p111;
	@%p112 bra 	$L__BB5_431;
	bra.uni 	$L__BB5_434;
$L__BB5_431:
	setp.ne.s16 	%p113, %rs7, 0;
	mov.b64 	%rd740, 0;
	@%p113 bra 	$L__BB5_433;
	ld.global.u64 	%rd740, [%rd158];
$L__BB5_433:
	cvt.s64.s32 	%rd225, %r414;
	add.s64 	%rd226, %rd740, %rd225;
	shl.b64 	%rd227, %rd226, 2;
	add.s64 	%rd228, %rd4, %rd227;
	st.global.u32 	[%rd228], %r527;
$L__BB5_434:
	setp.ge.s32 	%p114, %r415, %r1557;
	not.pred 	%p115, %p17;
	or.pred  	%p116, %p115, %p114;
	@%p116 bra 	$L__BB5_438;
	setp.ne.s16 	%p117, %rs7, 0;
	mov.b64 	%rd741, 0;
	@%p117 bra 	$L__BB5_437;
	ld.global.u64 	%rd741, [%rd158];
$L__BB5_437:
	cvt.s64.s32 	%rd230, %r415;
	add.s64 	%rd231, %rd741, %rd230;
	shl.b64 	%rd232, %rd231, 2;
	add.s64 	%rd233, %rd4, %rd232;
	st.global.u32 	[%rd233], %r528;
$L__BB5_438:
	setp.ge.s32 	%p118, %r416, %r1557;
	not.pred 	%p119, %p18;
	or.pred  	%p120, %p119, %p118;
	@%p120 bra 	$L__BB5_442;
	setp.ne.s16 	%p121, %rs7, 0;
	mov.b64 	%rd742, 0;
	@%p121 bra 	$L__BB5_441;
	ld.global.u64 	%rd742, [%rd158];
$L__BB5_441:
	cvt.s64.s32 	%rd235, %r416;
	add.s64 	%rd236, %rd742, %rd235;
	shl.b64 	%rd237, %rd236, 2;
	add.s64 	%rd238, %rd4, %rd237;
	st.global.u32 	[%rd238], %r529;
$L__BB5_442:
	setp.ge.s32 	%p122, %r417, %r1557;
	not.pred 	%p123, %p19;
	or.pred  	%p124, %p123, %p122;
	@%p124 bra 	$L__BB5_446;
	setp.ne.s16 	%p125, %rs7, 0;
	mov.b64 	%rd743, 0;
	@%p125 bra 	$L__BB5_445;
	ld.global.u64 	%rd743, [%rd158];
$L__BB5_445:
	cvt.s64.s32 	%rd240, %r417;
	add.s64 	%rd241, %rd743, %rd240;
	shl.b64 	%rd242, %rd241, 2;
	add.s64 	%rd243, %rd4, %rd242;
	st.global.u32 	[%rd243], %r530;
$L__BB5_446:
	setp.ge.s32 	%p126, %r418, %r1557;
	not.pred 	%p127, %p20;
	or.pred  	%p128, %p127, %p126;
	@%p128 bra 	$L__BB5_450;
	setp.ne.s16 	%p129, %rs7, 0;
	mov.b64 	%rd744, 0;
	@%p129 bra 	$L__BB5_449;
	ld.global.u64 	%rd744, [%rd158];
$L__BB5_449:
	cvt.s64.s32 	%rd245, %r418;
	add.s64 	%rd246, %rd744, %rd245;
	shl.b64 	%rd247, %rd246, 2;
	add.s64 	%rd248, %rd4, %rd247;
	st.global.u32 	[%rd248], %r531;
$L__BB5_450:
	setp.ge.s32 	%p130, %r419, %r1557;
	not.pred 	%p131, %p21;
	or.pred  	%p132, %p131, %p130;
	@%p132 bra 	$L__BB5_454;
	setp.ne.s16 	%p133, %rs7, 0;
	mov.b64 	%rd745, 0;
	@%p133 bra 	$L__BB5_453;
	ld.global.u64 	%rd745, [%rd158];
$L__BB5_453:
	cvt.s64.s32 	%rd250, %r419;
	add.s64 	%rd251, %rd745, %rd250;
	shl.b64 	%rd252, %rd251, 2;
	add.s64 	%rd253, %rd4, %rd252;
	st.global.u32 	[%rd253], %r532;
$L__BB5_454:
	setp.ge.s32 	%p134, %r420, %r1557;
	not.pred 	%p135, %p22;
	or.pred  	%p136, %p135, %p134;
	@%p136 bra 	$L__BB5_458;
	setp.ne.s16 	%p137, %rs7, 0;
	mov.b64 	%rd746, 0;
	@%p137 bra 	$L__BB5_457;
	ld.global.u64 	%rd746, [%rd158];
$L__BB5_457:
	cvt.s64.s32 	%rd255, %r420;
	add.s64 	%rd256, %rd746, %rd255;
	shl.b64 	%rd257, %rd256, 2;
	add.s64 	%rd258, %rd4, %rd257;
	st.global.u32 	[%rd258], %r533;
$L__BB5_458:
	setp.ge.s32 	%p138, %r421, %r1557;
	not.pred 	%p139, %p23;
	or.pred  	%p140, %p139, %p138;
	@%p140 bra 	$L__BB5_462;
	setp.ne.s16 	%p141, %rs7, 0;
	mov.b64 	%rd747, 0;
	@%p141 bra 	$L__BB5_461;
	ld.global.u64 	%rd747, [%rd158];
$L__BB5_461:
	cvt.s64.s32 	%rd260, %r421;
	add.s64 	%rd261, %rd747, %rd260;
	shl.b64 	%rd262, %rd261, 2;
	add.s64 	%rd263, %rd4, %rd262;
	st.global.u32 	[%rd263], %r534;
$L__BB5_462:
	setp.ge.s32 	%p142, %r422, %r1557;
	not.pred 	%p143, %p24;
	or.pred  	%p144, %p143, %p142;
	@%p144 bra 	$L__BB5_466;
	setp.ne.s16 	%p145, %rs7, 0;
	mov.b64 	%rd748, 0;
	@%p145 bra 	$L__BB5_465;
	ld.global.u64 	%rd748, [%rd158];
$L__BB5_465:
	cvt.s64.s32 	%rd265, %r422;
	add.s64 	%rd266, %rd748, %rd265;
	shl.b64 	%rd267, %rd266, 2;
	add.s64 	%rd268, %rd4, %rd267;
	st.global.u32 	[%rd268], %r535;
$L__BB5_466:
	setp.ge.s32 	%p146, %r423, %r1557;
	not.pred 	%p147, %p25;
	or.pred  	%p148, %p147, %p146;
	@%p148 bra 	$L__BB5_470;
	setp.ne.s16 	%p149, %rs7, 0;
	mov.b64 	%rd749, 0;
	@%p149 bra 	$L__BB5_469;
	ld.global.u64 	%rd749, [%rd158];
$L__BB5_469:
	cvt.s64.s32 	%rd270, %r423;
	add.s64 	%rd271, %rd749, %rd270;
	shl.b64 	%rd272, %rd271, 2;
	add.s64 	%rd273, %rd4, %rd272;
	st.global.u32 	[%rd273], %r536;
$L__BB5_470:
	setp.ge.s32 	%p150, %r424, %r1557;
	not.pred 	%p151, %p26;
	or.pred  	%p152, %p151, %p150;
	@%p152 bra 	$L__BB5_474;
	setp.ne.s16 	%p153, %rs7, 0;
	mov.b64 	%rd750, 0;
	@%p153 bra 	$L__BB5_473;
	ld.global.u64 	%rd750, [%rd158];
$L__BB5_473:
	cvt.s64.s32 	%rd275, %r424;
	add.s64 	%rd276, %rd750, %rd275;
	shl.b64 	%rd277, %rd276, 2;
	add.s64 	%rd278, %rd4, %rd277;
	st.global.u32 	[%rd278], %r537;
$L__BB5_474:
	setp.ge.s32 	%p154, %r425, %r1557;
	not.pred 	%p155, %p27;
	or.pred  	%p156, %p155, %p154;
	@%p156 bra 	$L__BB5_478;
	setp.ne.s16 	%p157, %rs7, 0;
	mov.b64 	%rd751, 0;
	@%p157 bra 	$L__BB5_477;
	ld.global.u64 	%rd751, [%rd158];
$L__BB5_477:
	cvt.s64.s32 	%rd280, %r425;
	add.s64 	%rd281, %rd751, %rd280;
	shl.b64 	%rd282, %rd281, 2;
	add.s64 	%rd283, %rd4, %rd282;
	st.global.u32 	[%rd283], %r538;
$L__BB5_478:
	setp.ge.s32 	%p158, %r426, %r1557;
	not.pred 	%p159, %p28;
	or.pred  	%p160, %p159, %p158;
	@%p160 bra 	$L__BB5_482;
	setp.ne.s16 	%p161, %rs7, 0;
	mov.b64 	%rd752, 0;
	@%p161 bra 	$L__BB5_481;
	ld.global.u64 	%rd752, [%rd158];
$L__BB5_481:
	cvt.s64.s32 	%rd285, %r426;
	add.s64 	%rd286, %rd752, %rd285;
	shl.b64 	%rd287, %rd286, 2;
	add.s64 	%rd288, %rd4, %rd287;
	st.global.u32 	[%rd288], %r539;
$L__BB5_482:
	setp.ge.s32 	%p162, %r427, %r1557;
	not.pred 	%p163, %p29;
	or.pred  	%p164, %p163, %p162;
	@%p164 bra 	$L__BB5_486;
	setp.ne.s16 	%p165, %rs7, 0;
	mov.b64 	%rd753, 0;
	@%p165 bra 	$L__BB5_485;
	ld.global.u64 	%rd753, [%rd158];
$L__BB5_485:
	cvt.s64.s32 	%rd290, %r427;
	add.s64 	%rd291, %rd753, %rd290;
	shl.b64 	%rd292, %rd291, 2;
	add.s64 	%rd293, %rd4, %rd292;
	st.global.u32 	[%rd293], %r540;
$L__BB5_486:
	setp.ge.s32 	%p166, %r428, %r1557;
	not.pred 	%p167, %p30;
	or.pred  	%p168, %p167, %p166;
	@%p168 bra 	$L__BB5_537;
	setp.ne.s16 	%p169, %rs7, 0;
	mov.b64 	%rd754, 0;
	@%p169 bra 	$L__BB5_489;
	ld.global.u64 	%rd754, [%rd158];
$L__BB5_489:
	cvt.s64.s32 	%rd295, %r428;
	add.s64 	%rd296, %rd754, %rd295;
	shl.b64 	%rd297, %rd296, 2;
	add.s64 	%rd298, %rd4, %rd297;
	st.global.u32 	[%rd298], %r541;
	bra.uni 	$L__BB5_537;
$L__BB5_490:
	bar.sync 	0;
	not.pred 	%p170, %p16;
	@%p170 bra 	$L__BB5_492;
	sub.s32 	%r666, %r414, %r412;
	shl.b32 	%r667, %r666, 2;
	mov.u32 	%r668, _ZZN3cub18CUB_300001_SM_10006detail6select23DeviceSelectSweepKernelINS2_10policy_hubIiNS0_8NullTypeEiLb0ELNS0_10SelectImplE0EE10Policy1000EN6thrust24THRUST_300001_SM_1000_NS6detail15normal_iteratorINSA_10device_ptrIiEEEEPS5_SF_PlNS0_13ScanTileStateIiLb1EEEN4cuda3std3__410__not_fn_tINSB_14equal_to_valueIiEEEES5_iNS2_19streaming_context_tIlLb1EEELS6_0EEEvT0_T1_T2_T3_T4_T5_T6_T7_iT8_NS1_7vsmem_tEE19static_temp_storage;
	add.s32 	%r669, %r668, %r667;
	st.shared.u32 	[%r669], %r527;
$L__BB5_492:
	not.pred 	%p171, %p17;
	@%p171 bra 	$L__BB5_494;
	sub.s32 	%r670, %r415, %r412;
	shl.b32 	%r671, %r670, 2;
	mov.u32 	%r672, _ZZN3cub18CUB_300001_SM_10006detail6select23DeviceSelectSweepKernelINS2_10policy_hubIiNS0_8NullTypeEiLb0ELNS0_10SelectImplE0EE10Policy1000EN6thrust24THRUST_300001_SM_1000_NS6detail15normal_iteratorINSA_10device_ptrIiEEEEPS5_SF_PlNS0_13ScanTileStateIiLb1EEEN4cuda3std3__410__not_fn_tINSB_14equal_to_valueIiEEEES5_iNS2_19streaming_context_tIlLb1EEELS6_0EEEvT0_T1_T2_T3_T4_T5_T6_T7_iT8_NS1_7vsmem_tEE19static_temp_storage;
	add.s32 	%r673, %r672, %r671;
	st.shared.u32 	[%r673], %r528;
$L__BB5_494:
	not.pred 	%p172, %p18;
	@%p172 bra 	$L__BB5_496;
	sub.s32 	%r674, %r416, %r412;
	shl.b32 	%r675, %r674, 2;
	mov.u32 	%r676, _ZZN3cub18CUB_300001_SM_10006detail6select23DeviceSelectSweepKernelINS2_10policy_hubIiNS0_8NullTypeEiLb0ELNS0_10SelectImplE0EE10Policy1000EN6thrust24THRUST_300001_SM_1000_NS6detail15normal_iteratorINSA_10device_ptrIiEEEEPS5_SF_PlNS0_13ScanTileStateIiLb1EEEN4cuda3std3__410__not_fn_tINSB_14equal_to_valueIiEEEES5_iNS2_19streaming_context_tIlLb1EEELS6_0EEEvT0_T1_T2_T3_T4_T5_T6_T7_iT8_NS1_7vsmem_tEE19static_temp_storage;
	add.s32 	%r677, %r676, %r675;
	st.shared.u32 	[%r677], %r529;
$L__BB5_496:
	not.pred 	%p173, %p19;
	@%p173 bra 	$L__BB5_498;
	sub.s32 	%r678, %r417, %r412;
	shl.b32 	%r679, %r678, 2;
	mov.u32 	%r680, _ZZN3cub18CUB_300001_SM_10006detail6select23DeviceSelectSweepKernelINS2_10policy_hubIiNS0_8NullTypeEiLb0ELNS0_10SelectImplE0EE10Policy1000EN6thrust24THRUST_300001_SM_1000_NS6detail15normal_iteratorINSA_10device_ptrIiEEEEPS5_SF_PlNS0_13ScanTileStateIiLb1EEEN4cuda3std3__410__not_fn_tINSB_14equal_to_valueIiEEEES5_iNS2_19streaming_context_tIlLb1EEELS6_0EEEvT0_T1_T2_T3_T4_T5_T6_T7_iT8_NS1_7vsmem_tEE19static_temp_storage;
	add.s32 	%r681, %r680, %r679;
	st.shared.u32 	[%r681], %r530;
$L__BB5_498:
	not.pred 	%p174, %p20;
	@%p174 bra 	$L__BB5_500;
	sub.s32 	%r682, %r418, %r412;
	shl.b32 	%r683, %r682, 2;
	mov.u32 	%r684, _ZZN3cub18CUB_300001_SM_10006detail6select23DeviceSelectSweepKernelINS2_10policy_hubIiNS0_8NullTypeEiLb0ELNS0_10SelectImplE0EE10Policy1000EN6thrust24THRUST_300001_SM_1000_NS6detail15normal_iteratorINSA_10device_ptrIiEEEEPS5_SF_PlNS0_13ScanTileStateIiLb1EEEN4cuda3std3__410__not_fn_tINSB_14equal_to_valueIiEEEES5_iNS2_19streaming_context_tIlLb1EEELS6_0EEEvT0_T1_T2_T3_T4_T5_T6_T7_iT8_NS1_7vsmem_tEE19static_temp_storage;
	add.s32 	%r685, %r684, %r683;
	st.shared.u32 	[%r685], %r531;
$L__BB5_500:
	not.pred 	%p175, %p21;
	@%p175 bra 	$L__BB5_502;
	sub.s32 	%r686, %r419, %r412;
	shl.b32 	%r687, %r686, 2;
	mov.u32 	%r688, _ZZN3cub18CUB_300001_SM_10006detail6select23DeviceSelectSweepKernelINS2_10policy_hubIiNS0_8NullTypeEiLb0ELNS0_10SelectImplE0EE10Policy1000EN6thrust24THRUST_300001_SM_1000_NS6detail15normal_iteratorINSA_10device_ptrIiEEEEPS5_SF_PlNS0_13ScanTileStateIiLb1EEEN4cuda3std3__410__not_fn_tINSB_14equal_to_valueIiEEEES5_iNS2_19streaming_context_tIlLb1EEELS6_0EEEvT0_T1_T2_T3_T4_T5_T6_T7_iT8_NS1_7vsmem_tEE19static_temp_storage;
	add.s32 	%r689, %r688, %r687;
	st.shared.u32 	[%r689], %r532;
$L__BB5_502:
	not.pred 	%p176, %p22;
	@%p176 bra 	$L__BB5_504;
	sub.s32 	%r690, %r420, %r412;
	shl.b32 	%r691, %r690, 2;
	mov.u32 	%r692, _ZZN3cub18CUB_300001_SM_10006detail6select23DeviceSelectSweepKernelINS2_10policy_hubIiNS0_8NullTypeEiLb0ELNS0_10SelectImplE0EE10Policy1000EN6thrust24THRUST_300001_SM_1000_NS6detail15normal_iteratorINSA_10device_ptrIiEEEEPS5_SF_PlNS0_13ScanTileStateIiLb1EEEN4cuda3std3__410__not_fn_tINSB_14equal_to_valueIiEEEES5_iNS2_19streaming_context_tIlLb1EEELS6_0EEEvT0_T1_T2_T3_T4_T5_T6_T7_iT8_NS1_7vsmem_tEE19static_temp_storage;
	add.s32 	%r693, %r692, %r691;
	st.shared.u32 	[%r693], %r533;
$L__BB5_504:
	not.pred 	%p177, %p23;
	@%p177 bra 	$L__BB5_506;
	sub.s32 	%r694, %r421, %r412;
	shl.b32 	%r695, %r694, 2;
	mov.u32 	%r696, _ZZN3cub18CUB_300001_SM_10006detail6select23DeviceSelectSweepKernelINS2_10policy_hubIiNS0_8NullTypeEiLb0ELNS0_10SelectImplE0EE10Policy1000EN6thrust24THRUST_300001_SM_1000_NS6detail15normal_iteratorINSA_10device_ptrIiEEEEPS5_SF_PlNS0_13ScanTileStateIiLb1EEEN4cuda3std3__410__not_fn_tINSB_14equal_to_valueIiEEEES5_iNS2_19streaming_context_tIlLb1EEELS6_0EEEvT0_T1_T2_T3_T4_T5_T6_T7_iT8_NS1_7vsmem_tEE19static_temp_storage;
	add.s32 	%r697, %r696, %r695;
	st.shared.u32 	[%r697], %r534;
$L__BB5_506:
	not.pred 	%p178, %p24;
	@%p178 bra 	$L__BB5_508;
	sub.s32 	%r698, %r422, %r412;
	shl.b32 	%r699, %r698, 2;
	mov.u32 	%r700, _ZZN3cub18CUB_300001_SM_10006detail6select23DeviceSelectSweepKernelINS2_10policy_hubIiNS0_8NullTypeEiLb0ELNS0_10SelectImplE0EE10Policy1000EN6thrust24THRUST_300001_SM_1000_NS6detail15normal_iteratorINSA_10device_ptrIiEEEEPS5_SF_PlNS0_13ScanTileStateIiLb1EEEN4cuda3std3__410__not_fn_tINSB_14equal_to_valueIiEEEES5_iNS2_19streaming_context_tIlLb1EEELS6_0EEEvT0_T1_T2_T3_T4_T5_T6_T7_iT8_NS1_7vsmem_tEE19static_temp_storage;
	add.s32 	%r701, %r700, %r699;
	st.shared.u32 	[%r701], %r535;
$L__BB5_508:
	not.pred 	%p179, %p25;
	@%p179 bra 	$L__BB5_510;
	sub.s32 	%r702, %r423, %r412;
	shl.b32 	%r703, %r702, 2;
	mov.u32 	%r704, _ZZN3cub18CUB_300001_SM_10006detail6select23DeviceSelectSweepKernelINS2_10policy_hubIiNS0_8NullTypeEiLb0ELNS0_10SelectImplE0EE10Policy1000EN6thrust24THRUST_300001_SM_1000_NS6detail15normal_iteratorINSA_10device_ptrIiEEEEPS5_SF_PlNS0_13ScanTileStateIiLb1EEEN4cuda3std3__410__not_fn_tINSB_14equal_to_valueIiEEEES5_iNS2_19streaming_context_tIlLb1EEELS6_0EEEvT0_T1_T2_T3_T4_T5_T6_T7_iT8_NS1_7vsmem_tEE19static_temp_storage;
	add.s32 	%r705, %r704, %r703;
	st.shared.u32 	[%r705], %r536;
$L__BB5_510:
	not.pred 	%p180, %p26;
	@%p180 bra 	$L__BB5_512;
	sub.s32 	%r706, %r424, %r412;
	shl.b32 	%r707, %r706, 2;
	mov.u32 	%r708, _ZZN3cub18CUB_300001_SM_10006detail6select23DeviceSelectSweepKernelINS2_10policy_hubIiNS0_8NullTypeEiLb0ELNS0_10SelectImplE0EE10Policy1000EN6thrust24THRUST_300001_SM_1000_NS6detail15normal_iteratorINSA_10device_ptrIiEEEEPS5_SF_PlNS0_13ScanTileStateIiLb1EEEN4cuda3std3__410__not_fn_tINSB_14equal_to_valueIiEEEES5_iNS2_19streaming_context_tIlLb1EEELS6_0EEEvT0_T1_T2_T3_T4_T5_T6_T7_iT8_NS1_7vsmem_tEE19static_temp_storage;
	add.s32 	%r709, %r708, %r707;
	st.shared.u32 	[%r709], %r537;
$L__BB5_512:
	not.pred 	%p181, %p27;
	@%p181 bra 	$L__BB5_514;
	sub.s32 	%r710, %r425, %r412;
	shl.b32 	%r711, %r710, 2;
	mov.u32 	%r712, _ZZN3cub18CUB_300001_SM_10006detail6select23DeviceSelectSweepKernelINS2_10policy_hubIiNS0_8NullTypeEiLb0ELNS0_10SelectImplE0EE10Policy1000EN6thrust24THRUST_300001_SM_1000_NS6detail15normal_iteratorINSA_10device_ptrIiEEEEPS5_SF_PlNS0_13ScanTileStateIiLb1EEEN4cuda3std3__410__not_fn_tINSB_14equal_to_valueIiEEEES5_iNS2_19streaming_context_tIlLb1EEELS6_0EEEvT0_T1_T2_T3_T4_T5_T6_T7_iT8_NS1_7vsmem_tEE19static_temp_storage;
	add.s32 	%r713, %r712, %r711;
	st.shared.u32 	[%r713], %r538;
$L__BB5_514:
	not.pred 	%p182, %p28;
	@%p182 bra 	$L__BB5_516;
	sub.s32 	%r714, %r426, %r412;
	shl.b32 	%r715, %r714, 2;
	mov.u32 	%r716, _ZZN3cub18CUB_300001_SM_10006detail6select23DeviceSelectSweepKernelINS2_10policy_hubIiNS0_8NullTypeEiLb0ELNS0_10SelectImplE0EE10Policy1000EN6thrust24THRUST_300001_SM_1000_NS6detail15normal_iteratorINSA_10device_ptrIiEEEEPS5_SF_PlNS0_13ScanTileStateIiLb1EEEN4cuda3std3__410__not_fn_tINSB_14equal_to_valueIiEEEES5_iNS2_19streaming_context_tIlLb1EEELS6_0EEEvT0_T1_T2_T3_T4_T5_T6_T7_iT8_NS1_7vsmem_tEE19static_temp_storage;
	add.s32 	%r717, %r716, %r715;
	st.shared.u32 	[%r717], %r539;
$L__BB5_516:
	not.pred 	%p183, %p29;
	@%p183 bra 	$L__BB5_518;
	sub.s32 	%r718, %r427, %r412;
	shl.b32 	%r719, %r718, 2;
	mov.u32 	%r720, _ZZN3cub18CUB_300001_SM_10006detail6select23DeviceSelectSweepKernelINS2_10policy_hubIiNS0_8NullTypeEiLb0ELNS0_10SelectImplE0EE10Policy1000EN6thrust24THRUST_300001_SM_1000_NS6detail15normal_iteratorINSA_10device_ptrIiEEEEPS5_SF_PlNS0_13ScanTileStateIiLb1EEEN4cuda3std3__410__not_fn_tINSB_14equal_to_valueIiEEEES5_iNS2_19streaming_context_tIlLb1EEELS6_0EEEvT0_T1_T2_T3_T4_T5_T6_T7_iT8_NS1_7vsmem_tEE19static_temp_storage;
	add.s32 	%r721, %r720, %r719;
	st.shared.u32 	[%r721], %r540;
$L__BB5_518:
	not.pred 	%p184, %p30;
	@%p184 bra 	$L__BB5_520;
	sub.s32 	%r722, %r428, %r412;
	shl.b32 	%r723, %r722, 2;
	mov.u32 	%r724, _ZZN3cub18CUB_300001_SM_10006detail6select23DeviceSelectSweepKernelINS2_10policy_hubIiNS0_8NullTypeEiLb0ELNS0_10SelectImplE0EE10Policy1000EN6thrust24THRUST_300001_SM_1000_NS6detail15normal_iteratorINSA_10device_ptrIiEEEEPS5_SF_PlNS0_13ScanTileStateIiLb1EEEN4cuda3std3__410__not_fn_tINSB_14equal_to_valueIiEEEES5_iNS2_19streaming_context_tIlLb1EEELS6_0EEEvT0_T1_T2_T3_T4_T5_T6_T7_iT8_NS1_7vsmem_tEE19static_temp_storage;
	add.s32 	%r725, %r724, %r723;
	st.shared.u32 	[%r725], %r541;
$L__BB5_520:
	bar.sync 	0;
	setp.ge.s32 	%p185, %r1553, %r430;
	@%p185 bra 	$L__BB5_537;
	ld.param.u32 	%r1473, [_ZN3cub18CUB_300001_SM_10006detail6select23DeviceSelectSweepKernelINS2_10policy_hubIiNS0_8NullTypeEiLb0ELNS0_10SelectImplE0EE10Policy1000EN6thrust24THRUST_300001_SM_1000_NS6detail15normal_iteratorINSA_10device_ptrIiEEEEPS5_SF_PlNS0_13ScanTileStateIiLb1EEEN4cuda3std3__410__not_fn_tINSB_14equal_to_valueIiEEEES5_iNS2_19streaming_context_tIlLb1EEELS6_0EEEvT0_T1_T2_T3_T4_T5_T6_T7_iT8_NS1_7vsmem_tE_param_7];
	ld.param.u8 	%rs8, [%rd157];
	ld.param.u64 	%rd299, [%rd157+24];
	cvta.to.global.u64 	%rd159, %rd299;
	add.s32 	%r726, %r413, %r1473;
	add.s32 	%r727, %r1553, %r3;
	sub.s32 	%r728, %r726, %r727;
	add.s32 	%r431, %r728, -5761;
	mul.hi.u32 	%r729, %r431, -1431655765;
	shr.u32 	%r730, %r729, 8;
	add.s32 	%r432, %r730, 1;
	and.b32  	%r731, %r730, 3;
	setp.eq.s32 	%p186, %r731, 3;
	@%p186 bra 	$L__BB5_526;
	and.b32  	%r732, %r432, 3;
	add.s32 	%r1552, %r412, %r1553;
	shl.b32 	%r733, %r1553, 2;
	mov.u32 	%r734, _ZZN3cub18CUB_300001_SM_10006detail6select23DeviceSelectSweepKernelINS2_10policy_hubIiNS0_8NullTypeEiLb0ELNS0_10SelectImplE0EE10Policy1000EN6thrust24THRUST_300001_SM_1000_NS6detail15normal_iteratorINSA_10device_ptrIiEEEEPS5_SF_PlNS0_13ScanTileStateIiLb1EEEN4cuda3std3__410__not_fn_tINSB_14equal_to_valueIiEEEES5_iNS2_19streaming_context_tIlLb1EEELS6_0EEEvT0_T1_T2_T3_T4_T5_T6_T7_iT8_NS1_7vsmem_tEE19static_temp_storage;
	add.s32 	%r1551, %r734, %r733;
	neg.s32 	%r1550, %r732;
	mad.lo.s32 	%r1553, %r732, 384, %r1553;
$L__BB5_523:
	.pragma "nounroll";
	setp.ne.s16 	%p187, %rs8, 0;
	mov.b64 	%rd735, 0;
	@%p187 bra 	$L__BB5_525;
	ld.global.u64 	%rd735, [%rd159];
$L__BB5_525:
	cvt.s64.s32 	%rd301, %r1552;
	add.s64 	%rd302, %rd735, %rd301;
	shl.b64 	%rd303, %rd302, 2;
	add.s64 	%rd304, %rd4, %rd303;
	ld.shared.u32 	%r735, [%r1551];
	st.global.u32 	[%rd304], %r735;
	add.s32 	%r1552, %r1552, 384;
	add.s32 	%r1551, %r1551, 1536;
	add.s32 	%r1550, %r1550, 1;
	setp.ne.s32 	%p188, %r1550, 0;
	@%p188 bra 	$L__BB5_523;
$L__BB5_526:
	setp.lt.u32 	%p189, %r431, 1152;
	@%p189 bra 	$L__BB5_537;
	add.s32 	%r1555, %r412, %r1553;
	shl.b32 	%r736, %r1553, 2;
	mov.u32 	%r737, _ZZN3cub18CUB_300001_SM_10006detail6select23DeviceSelectSweepKernelINS2_10policy_hubIiNS0_8NullTypeEiLb0ELNS0_10SelectImplE0EE10Policy1000EN6thrust24THRUST_300001_SM_1000_NS6detail15normal_iteratorINSA_10device_ptrIiEEEEPS5_SF_PlNS0_13ScanTileStateIiLb1EEEN4cuda3std3__410__not_fn_tINSB_14equal_to_valueIiEEEES5_iNS2_19streaming_context_tIlLb1EEELS6_0EEEvT0_T1_T2_T3_T4_T5_T6_T7_iT8_NS1_7vsmem_tEE19static_temp_storage;
	add.s32 	%r738, %r736, %r737;
	add.s32 	%r1554, %r738, 3072;
$L__BB5_528:
	setp.ne.s16 	%p190, %rs8, 0;
	cvt.s64.s32 	%rd162, %r1555;
	mov.b64 	%rd736, 0;
	@%p190 bra 	$L__BB5_530;
	ld.global.u64 	%rd736, [%rd159];
$L__BB5_530:
	setp.ne.s16 	%p191, %rs8, 0;
	add.s64 	%rd307, %rd736, %rd162;
	shl.b64 	%rd308, %rd307, 2;
	add.s64 	%rd309, %rd4, %rd308;
	ld.shared.u32 	%r739, [%r1554+-3072];
	st.global.u32 	[%rd309], %r739;
	mov.b64 	%rd737, 0;
	@%p191 bra 	$L__BB5_532;
	ld.global.u64 	%rd737, [%rd159];
$L__BB5_532:
	setp.ne.s16 	%p192, %rs8, 0;
	add.s64 	%rd311, %rd737, %rd162;
	shl.b64 	%rd312, %rd311, 2;
	add.s64 	%rd313, %rd4, %rd312;
	ld.shared.u32 	%r740, [%r1554+-1536];
	st.global.u32 	[%rd313+1536], %r740;
	mov.b64 	%rd738, 0;
	@%p192 bra 	$L__BB5_534;
	ld.global.u64 	%rd738, [%rd159];
$L__BB5_534:
	setp.ne.s16 	%p193, %rs8, 0;
	add.s64 	%rd315, %rd738, %rd162;
	shl.b64 	%rd316, %rd315, 2;
	add.s64 	%rd317, %rd4, %rd316;
	ld.shared.u32 	%r741, [%r1554];
	st.global.u32 	[%rd317+3072], %r741;
	mov.b64 	%rd739, 0;
	@%p193 bra 	$L__BB5_536;
	ld.global.u64 	%rd739, [%rd159];
$L__BB5_536:
	cvt.u32.u64 	%r742, %rd162;
	add.s64 	%rd318, %rd739, %rd162;
	shl.b64 	%rd319, %rd318, 2;
	add.s64 	%rd320, %rd4, %rd319;
	ld.shared.u32 	%r743, [%r1554+1536];
	st.global.u32 	[%rd320+4608], %r743;
	add.s32 	%r1553, %r1553, 1536;
	add.s32 	%r1555, %r742, 1536;
	add.s32 	%r1554, %r1554, 6144;
	setp.lt.s32 	%p194, %r1553, %r430;
	@%p194 bra 	$L__BB5_528;
$L__BB5_537:
	mov.u32 	%r1011, %tid.x;
	setp.ne.s32 	%p349, %r1011, 0;
	@%p349 bra 	$L__BB5_545;
	mov.u64 	%rd201, %rd207;
	ld.param.u8 	%rs51, [%rd201+1];
	setp.eq.s16 	%p350, %rs51, 0;
	@%p350 bra 	$L__BB5_542;
	ld.param.u8 	%rs52, [%rd201];
	setp.ne.s16 	%p351, %rs52, 0;
	mov.b64 	%rd755, 0;
	@%p351 bra 	$L__BB5_541;
	ld.param.u64 	%rd433, [%rd201+24];
	cvta.to.global.u64 	%rd434, %rd433;
	ld.global.u64 	%rd755, [%rd434];
$L__BB5_541:
	ld.param.u64 	%rd670, [_ZN3cub18CUB_300001_SM_10006detail6select23DeviceSelectSweepKernelINS2_10policy_hubIiNS0_8NullTypeEiLb0ELNS0_10SelectImplE0EE10Policy1000EN6thrust24THRUST_300001_SM_1000_NS6detail15normal_iteratorINSA_10device_ptrIiEEEEPS5_SF_PlNS0_13ScanTileStateIiLb1EEEN4cuda3std3__410__not_fn_tINSB_14equal_to_valueIiEEEES5_iNS2_19streaming_context_tIlLb1EEELS6_0EEEvT0_T1_T2_T3_T4_T5_T6_T7_iT8_NS1_7vsmem_tE_param_3];
	cvt.s64.s32 	%rd435, %r1557;
	add.s64 	%rd436, %rd755, %rd435;
	cvta.to.global.u64 	%rd437, %rd670;
	st.global.u64 	[%rd437], %rd436;
	bra.uni 	$L__BB5_545;
$L__BB5_542:
	ld.param.u8 	%rs53, [%rd201];
	setp.ne.s16 	%p352, %rs53, 0;
	mov.b64 	%rd756, 0;
	@%p352 bra 	$L__BB5_544;
	ld.param.u64 	%rd439, [%rd201+24];
	cvta.to.global.u64 	%rd440, %rd439;
	ld.global.u64 	%rd756, [%rd440];
$L__BB5_544:
	cvt.s64.s32 	%rd441, %r1557;
	add.s64 	%rd442, %rd756, %rd441;
	ld.param.u64 	%rd443, [%rd201+32];
	cvta.to.global.u64 	%rd444, %rd443;
	st.global.u64 	[%rd444], %rd442;
$L__BB5_545:
	ret;

}


// ===== COMPILED SASS (sm_100) =====

	.target	sm_100

	.elftype	@"ET_EXEC"


//--------------------- .note.nv.tkinfo           --------------------------
	.section	.note.nv.tkinfo,"",@"SHT_NOTE"
	.sectionflags	@"SHF_NOTE_NV_TKINFO"
	.tkinfo
        /*0018*/ 	.word	0x00000002
        /*0030*/ 	.string	""
        /*0030*/ 	.string	"ptxas"
        /*0030*/ 	.string	"Cuda compilation tools, release 13.0, V13.0.88"
        /*0030*/ 	.string	"Build cuda_13.0.r13.0/compiler.36424714_0"
        /*0030*/ 	.string	"-arch sm_100 -m 64 "



//--------------------- .note.nv.cuinfo           --------------------------
	.section	.note.nv.cuinfo,"",@"SHT_NOTE"
	.sectionflags	@"SHF_NOTE_NV_CUINFO"
        /*0018*/ 	.short	0x0002
        /*001a*/ 	.short	0x0064
        /*001c*/ 	.short	0x0082
	.zero		2


//--------------------- .nv.info                  --------------------------
	.section	.nv.info,"",@"SHT_CUDA_INFO"
	.align	4


	//----- nvinfo : EIATTR_REGCOUNT
	.align		4
        /*0000*/ 	.byte	0x04, 0x2f
        /*0002*/ 	.short	(.L_46 - .L_45)
	.align		4
.L_45:
        /*0004*/ 	.word	index@(_ZN3cub18CUB_300001_SM_10006detail11EmptyKernelIvEEvv)
        /*0008*/ 	.word	0x00000004


	//----- nvinfo : EIATTR_FRAME_SIZE
	.align		4
.L_46:
        /*000c*/ 	.byte	0x04, 0x11
        /*000e*/ 	.short	(.L_48 - .L_47)
	.align		4
.L_47:
        /*0010*/ 	.word	index@(_ZN3cub18CUB_300001_SM_10006detail11EmptyKernelIvEEvv)
        /*0014*/ 	.word	0x00000000


	//----- nvinfo : EIATTR_REGCOUNT
	.align		4
.L_48:
        /*0018*/ 	.byte	0x04, 0x2f
        /*001a*/ 	.short	(.L_50 - .L_49)
	.align		4
.L_49:
        /*001c*/ 	.word	index@(_ZN3cub18CUB_300001_SM_10006detail8for_each13static_kernelINS2_12policy_hub_t12policy_500_tEmN6thrust24THRUST_300001_SM_1000_NS8cuda_cub20__uninitialized_fill7functorINS7_10device_ptrIiEEiEEEEvT0_T1_)
        /*0020*/ 	.word	0x00000008


	//----- nvinfo : EIATTR_FRAME_SIZE
	.align		4
.L_50:
        /*0024*/ 	.byte	0x04, 0x11
        /*0026*/ 	.short	(.L_52 - .L_51)
	.align		4
.L_51:
        /*0028*/ 	.word	index@(_ZN3cub18CUB_300001_SM_10006detail8for_each13static_kernelINS2_12policy_hub_t12policy_500_tEmN6thrust24THRUST_300001_SM_1000_NS8cuda_cub20__uninitialized_fill7functorINS7_10device_ptrIiEEiEEEEvT0_T1_)
        /*002c*/ 	.word	0x00000000


	//----- nvinfo : EIATTR_REGCOUNT
	.align		4
.L_52:
        /*0030*/ 	.byte	0x04, 0x2f
        /*0032*/ 	.short	(.L_54 - .L_53)
	.align		4
.L_53:
        /*0034*/ 	.word	index@(_ZN3cub18CUB_300001_SM_10006detail8for_each13static_kernelINS2_12policy_hub_t12policy_500_tElN6thrust24THRUST_300001_SM_1000_NS8cuda_cub10__tabulate7functorINS7_6detail15normal_iteratorINS7_10device_ptrIiEEEENS7_6system6detail7generic6detail22compute_sequence_valueIivEElEEEEvT0_T1_)
        /*0038*/ 	.word	0x0000000a


	//----- nvinfo : EIATTR_FRAME_SIZE
	.align		4
.L_54:
        /*003c*/ 	.byte	0x04, 0x11
        /*003e*/ 	.short	(.L_56 - .L_55)
	.align		4
.L_55:
        /*0040*/ 	.word	index@(_ZN3cub18CUB_300001_SM_10006detail8for_each13static_kernelINS2_12policy_hub_t12policy_500_tElN6thrust24THRUST_300001_SM_1000_NS8cuda_cub10__tabulate7functorINS7_6detail15normal_iteratorINS7_10device_ptrIiEEEENS7_6system6detail7generic6detail22compute_sequence_valueIivEElEEEEvT0_T1_)
        /*0044*/ 	.word	0x00000000


	//----- nvinfo : EIATTR_REGCOUNT
	.align		4
.L_56:
        /*0048*/ 	.byte	0x04, 0x2f
        /*004a*/ 	.short	(.L_58 - .L_57)
	.align		4
.L_57:
        /*004c*/ 	.word	index@(_ZN3cub18CUB_300001_SM_10006detail8for_each13static_kernelINS2_12policy_hub_t12policy_500_tElNS2_12op_wrapper_tIl15mark_non_primesN6thrust24THRUST_300001_SM_1000_NS6detail15normal_iteratorINS9_10device_ptrIiEEEEEEEEvT0_T1_)
        /*0050*/ 	.word	0x0000000d


	//----- nvinfo : EIATTR_FRAME_SIZE
	.align		4
.L_58:
        /*0054*/ 	.byte	0x04, 0x11
        /*0056*/ 	.short	(.L_60 - .L_59)
	.align		4
.L_59:
        /*0058*/ 	.word	index@(_ZN3cub18CUB_300001_SM_10006detail8for_each13static_kernelINS2_12policy_hub_t12policy_500_tElNS2_12op_wrapper_tIl15mark_non_primesN6thrust24THRUST_300001_SM_1000_NS6detail15normal_iteratorINS9_10device_ptrIiEEEEEEEEvT0_T1_)
        /*005c*/ 	.word	0x00000000


	//----- nvinfo : EIATTR_REGCOUNT
	.align		4
.L_60:
        /*0060*/ 	.byte	0x04, 0x2f
        /*0062*/ 	.short	(.L_62 - .L_61)
	.align		4
.L_61:
        /*0064*/ 	.word	index@(_ZN3cub18CUB_300001_SM_10006detail4scan23DeviceCompactInitKernelINS0_13ScanTileStateIiLb1EEEPlEEvT_iT0_)
        /*0068*/ 	.word	0x0000000a


	//----- nvinfo : EIATTR_FRAME_SIZE
	.align		4
.L_62:
        /*006c*/ 	.byte	0x04, 0x11
        /*006e*/ 	.short	(.L_64 - .L_63)
	.align		4
.L_63:
        /*0070*/ 	.word	index@(_ZN3cub18CUB_300001_SM_10006detail4scan23DeviceCompactInitKernelINS0_13ScanTileStateIiLb1EEEPlEEvT_iT0_)
        /*0074*/ 	.word	0x00000000


	//----- nvinfo : EIATTR_REGCOUNT
	.align		4
.L_64:
        /*0078*/ 	.byte	0x04, 0x2f
        /*007a*/ 	.short	(.L_66 - .L_65)
	.align		4
.L_65:
        /*007c*/ 	.word	index@(_ZN3cub18CUB_300001_SM_10006detail6select23DeviceSelectSweepKernelINS2_10policy_hubIiNS0_8NullTypeEiLb0ELNS0_10SelectImplE0EE10Policy1000EN6thrust24THRUST_300001_SM_1000_NS6detail15normal_iteratorINSA_10device_ptrIiEEEEPS5_SF_PlNS0_13ScanTileStateIiLb1EEEN4cuda3std3__410__not_fn_tINSB_14equal_to_valueIiEEEES5_iNS2_19streaming_context_tIlLb1EEELS6_0EEEvT0_T1_T2_T3_T4_T5_T6_T7_iT8_NS1_7vsmem_tE)
        /*0080*/ 	.word	0x00000038


	//----- nvinfo : EIATTR_FRAME_SIZE
	.align		4
.L_66:
        /*0084*/ 	.byte	0x04, 0x11
        /*0086*/ 	.short	(.L_68 - .L_67)
	.align		4
.L_67:
        /*0088*/ 	.word	index@(_ZN3cub18CUB_300001_SM_10006detail6select23DeviceSelectSweepKernelINS2_10policy_hubIiNS0_8NullTypeEiLb0ELNS0_10SelectImplE0EE10Policy1000EN6thrust24THRUST_300001_SM_1000_NS6detail15normal_iteratorINSA_10device_ptrIiEEEEPS5_SF_PlNS0_13ScanTileStateIiLb1EEEN4cuda3std3__410__not_fn_tINSB_14equal_to_valueIiEEEES5_iNS2_19streaming_context_tIlLb1EEELS6_0EEEvT0_T1_T2_T3_T4_T5_T6_T7_iT8_NS1_7vsmem_tE)
        /*008c*/ 	.word	0x00000000


	//----- nvinfo : EIATTR_MIN_STACK_SIZE
	.align		4
.L_68:
        /*0090*/ 	.byte	0x04, 0x12
        /*0092*/ 	.short	(.L_70 - .L_69)
	.align		4
.L_69:
        /*0094*/ 	.word	index@(_ZN3cub18CUB_300001_SM_10006detail6select23DeviceSelectSweepKernelINS2_10policy_hubIiNS0_8NullTypeEiLb0ELNS0_10SelectImplE0EE10Policy1000EN6thrust24THRUST_300001_SM_1000_NS6detail15normal_iteratorINSA_10device_ptrIiEEEEPS5_SF_PlNS0_13ScanTileStateIiLb1EEEN4cuda3std3__410__not_fn_tINSB_14equal_to_valueIiEEEES5_iNS2_19streaming_context_tIlLb1EEELS6_0EEEvT0_T1_T2_T3_T4_T5_T6_T7_iT8_NS1_7vsmem_tE)
        /*0098*/ 	.word	0x00000000


	//----- nvinfo : EIATTR_MIN_STACK_SIZE
	.align		4
.L_70:
        /*009c*/ 	.byte	0x04, 0x12
        /*009e*/ 	.short	(.L_72 - .L_71)
	.align		4
.L_71:
        /*00a0*/ 	.word	index@(_ZN3cub18CUB_300001_SM_10006detail4scan23DeviceCompactInitKernelINS0_13ScanTileStateIiLb1EEEPlEEvT_iT0_)
        /*00a4*/ 	.word	0x00000000


	//----- nvinfo : EIATTR_MIN_STACK_SIZE
	.align		4
.L_72:
        /*00a8*/ 	.byte	0x04, 0x12
        /*00aa*/ 	.short	(.L_74 - .L_73)
	.align		4
.L_73:
        /*00ac*/ 	.word	index@(_ZN3cub18CUB_300001_SM_10006detail8for_each13static_kernelINS2_12policy_hub_t12policy_500_tElNS2_12op_wrapper_tIl15mark_non_primesN6thrust24THRUST_300001_SM_1000_NS6detail15normal_iteratorINS9_10device_ptrIiEEEEEEEEvT0_T1_)
        /*00b0*/ 	.word	0x00000000


	//----- nvinfo : EIATTR_MIN_STACK_SIZE
	.align		4
.L_74:
        /*00b4*/ 	.byte	0x04, 0x12
        /*00b6*/ 	.short	(.L_76 - .L_75)
	.align		4
.L_75:
        /*00b8*/ 	.word	index@(_ZN3cub18CUB_300001_SM_10006detail8for_each13static_kernelINS2_12policy_hub_t12policy_500_tElN6thrust24THRUST_300001_SM_1000_NS8cuda_cub10__tabulate7functorINS7_6detail15normal_iteratorINS7_10device_ptrIiEEEENS7_6system6detail7generic6detail22compute_sequence_valueIivEElEEEEvT0_T1_)
        /*00bc*/ 	.word	0x00000000


	//----- nvinfo : EIATTR_MIN_STACK_SIZE
	.align		4
.L_76:
        /*00c0*/ 	.byte	0x04, 0x12
        /*00c2*/ 	.short	(.L_78 - .L_77)
	.align		4
.L_77:
        /*00c4*/ 	.word	index@(_ZN3cub18CUB_300001_SM_10006detail8for_each13static_kernelINS2_12policy_hub_t12policy_500_tEmN6thrust24THRUST_300001_SM_1000_NS8cuda_cub20__uninitialized_fill7functorINS7_10device_ptrIiEEiEEEEvT0_T1_)
        /*00c8*/ 	.word	0x00000000


	//----- nvinfo : EIATTR_MIN_STACK_SIZE
	.align		4
.L_78:
        /*00cc*/ 	.byte	0x04, 0x12
        /*00ce*/ 	.short	(.L_80 - .L_79)
	.align		4
.L_79:
        /*00d0*/ 	.word	index@(_ZN3cub18CUB_300001_SM_10006detail11EmptyKernelIvEEvv)
        /*00d4*/ 	.word	0x00000000
.L_80:


//--------------------- .nv.compat                --------------------------
	.section	.nv.compat,"",@"SHT_CUDA_COMPAT_INFO"
	.align	4
        /*0000*/ 	.byte	0x02, 0x09, 0x00, 0x00, 0x02, 0x02, 0x01, 0x00, 0x02, 0x05, 0x05, 0x00, 0x03, 0x07, 0x01, 0x01
        /*0010*/ 	.byte	0x02, 0x03, 0x00, 0x00, 0x02, 0x06, 0x01, 0x00, 0x04, 0x0b, 0x08, 0x00, 0x09, 0x00, 0x00, 0x00
        /*0020*/ 	.byte	0x00, 0x00, 0x00, 0x00


//--------------------- .nv.info._ZN3cub18CUB_300001_SM_10006detail6select23DeviceSelectSweepKernelINS2_10policy_hubIiNS0_8NullTypeEiLb0ELNS0_10SelectImplE0EE10Policy1000EN6thrust24THRUST_300001_SM_1000_NS6detail15normal_iteratorINSA_10device_ptrIiEEEEPS5_SF_PlNS0_13ScanTileStateIiLb1EEEN4cuda3std3__410__not_fn_tINSB_14equal_to_valueIiEEEES5_iNS2_19streaming_context_tIlLb1EEELS6_0EEEvT0_T1_T2_T3_T4_T5_T6_T7_iT8_NS1_7vsmem_tE --------------------------
	.section	.nv.info._ZN3cub18CUB_300001_SM_10006detail6select23DeviceSelectSweepKernelINS2_10policy_hubIiNS0_8NullTypeEiLb0ELNS0_10SelectImplE0EE10Policy1000EN6thrust24THRUST_300001_SM_1000_NS6detail15normal_iteratorINSA_10device_ptrIiEEEEPS5_SF_PlNS0_13ScanTileStateIiLb1EEEN4cuda3std3__410__not_fn_tINSB_14equal_to_valueIiEEEES5_iNS2_19streaming_context_tIlLb1EEELS6_0EEEvT0_T1_T2_T3_T4_T5_T6_T7_iT8_NS1_7vsmem_tE,"",@"SHT_CUDA_INFO"
	.sectionflags	@""
	.align	4


	//----- nvinfo : EIATTR_CUDA_API_VERSION
	.align		4
        /*0000*/ 	.byte	0x04, 0x37
        /*0002*/ 	.short	(.L_82 - .L_81)
.L_81:
        /*0004*/ 	.word	0x00000082


	//----- nvinfo : EIATTR_KPARAM_INFO
	.align		4
.L_82:
        /*0008*/ 	.byte	0x04, 0x17
        /*000a*/ 	.short	(.L_84 - .L_83)
.L_83:
        /*000c*/ 	.word	0x00000000
        /*0010*/ 	.short	0x000a
        /*0012*/ 	.short	0x0060
        /*0014*/ 	.byte	0x00, 0xf0, 0x21, 0x00


	//----- nvinfo : EIATTR_KPARAM_INFO
	.align		4
.L_84:
        /*0018*/ 	.byte	0x04, 0x17
        /*001a*/ 	.short	(.L_86 - .L_85)
.L_85:
        /*001c*/ 	.word	0x00000000
        /*0020*/ 	.short	0x0009
        /*0022*/ 	.short	0x0038
        /*0024*/ 	.byte	0x00, 0xf0, 0xa1, 0x00


	//----- nvinfo : EIATTR_KPARAM_INFO
	.align		4
.L_86:
        /*0028*/ 	.byte	0x04, 0x17
        /*002a*/ 	.short	(.L_88 - .L_87)
.L_87:
        /*002c*/ 	.word	0x00000000
        /*0030*/ 	.short	0x0008
        /*0032*/ 	.short	0x0034
        /*0034*/ 	.byte	0x00, 0xf0, 0x11, 0x00


	//----- nvinfo : EIATTR_KPARAM_INFO
	.align		4
.L_88:
        /*0038*/ 	.byte	0x04, 0x17
        /*003a*/ 	.short	(.L_90 - .L_89)
.L_89:
        /*003c*/ 	.word	0x00000000
        /*0040*/ 	.short	0x0007
        /*0042*/ 	.short	0x0030
        /*0044*/ 	.byte	0x00, 0xf0, 0x11, 0x00


	//----- nvinfo : EIATTR_KPARAM_INFO
	.align		4
.L_90:
        /*0048*/ 	.byte	0x04, 0x17
        /*004a*/ 	.short	(.L_92 - .L_91)
.L_91:
        /*004c*/ 	.word	0x00000000
        /*0050*/ 	.short	0x0006
        /*0052*/ 	.short	0x002c
        /*0054*/ 	.byte	0x00, 0xf0, 0x05, 0x00


	//----- nvinfo : EIATTR_KPARAM_INFO
	.align		4
.L_92:
        /*0058*/ 	.byte	0x04, 0x17
        /*005a*/ 	.short	(.L_94 - .L_93)
.L_93:
        /*005c*/ 	.word	0x00000000
        /*0060*/ 	.short	0x0005
        /*0062*/ 	.short	0x0028
        /*0064*/ 	.byte	0x00, 0xf0, 0x11, 0x00


	//----- nvinfo : EIATTR_KPARAM_INFO
	.align		4
.L_94:
        /*0068*/ 	.byte	0x04, 0x17
        /*006a*/ 	.short	(.L_96 - .L_95)
.L_95:
        /*006c*/ 	.word	0x00000000
        /*0070*/ 	.short	0x0004
        /*0072*/ 	.short	0x0020
        /*0074*/ 	.byte	0x00, 0xf0, 0x21, 0x00


	//----- nvinfo : EIATTR_KPARAM_INFO
	.align		4
.L_96:
        /*0078*/ 	.byte	0x04, 0x17
        /*007a*/ 	.short	(.L_98 - .L_97)
.L_97:
        /*007c*/ 	.word	0x00000000
        /*0080*/ 	.short	0x0003
        /*0082*/ 	.short	0x0018
        /*0084*/ 	.byte	0x00, 0xf5, 0x21, 0x00


	//----- nvinfo : EIATTR_KPARAM_INFO
	.align		4
.L_98:
        /*0088*/ 	.byte	0x04, 0x17
        /*008a*/ 	.short	(.L_100 - .L_99)
.L_99:
        /*008c*/ 	.word	0x00000000
        /*0090*/ 	.short	0x0002
        /*0092*/ 	.short	0x0010
        /*0094*/ 	.byte	0x00, 0xf0, 0x21, 0x00


	//----- nvinfo : EIATTR_KPARAM_INFO
	.align		4
.L_100:
        /*0098*/ 	.byte	0x04, 0x17
        /*009a*/ 	.short	(.L_102 - .L_101)
.L_101:
        /*009c*/ 	.word	0x00000000
        /*00a0*/ 	.short	0x0001
        /*00a2*/ 	.short	0x0008
        /*00a4*/ 	.byte	0x00, 0xf5, 0x21, 0x00


	//----- nvinfo : EIATTR_KPARAM_INFO
	.align		4
.L_102:
        /*00a8*/ 	.byte	0x04, 0x17
        /*00aa*/ 	.short	(.L_104 - .L_103)
.L_103:
        /*00ac*/ 	.word	0x00000000
        /*00b0*/ 	.short	0x0000
        /*00b2*/ 	.short	0x0000
        /*00b4*/ 	.byte	0x00, 0xf0, 0x21, 0x00


	//----- nvinfo : EIATTR_SPARSE_MMA_MASK
	.align		4
.L_104:
        /*00b8*/ 	.byte	0x03, 0x50
        /*00ba*/ 	.short	0x0000


	//----- nvinfo : EIATTR_MAXREG_COUNT
	.align		4
        /*00bc*/ 	.byte	0x03, 0x1b
        /*00be*/ 	.short	0x00a8


	//----- nvinfo : EIATTR_NUM_BARRIERS
	.align		4
        /*00c0*/ 	.byte	0x02, 0x4c
        /*00c2*/ 	.byte	0x01
	.zero		1


	//----- nvinfo : EIATTR_MERCURY_ISA_VERSION
	.align		4
        /*00c4*/ 	.byte	0x03, 0x5f
        /*00c6*/ 	.short	0x0101


	//----- nvinfo : EIATTR_UNUSED_LOAD_BYTE_OFFSET
	.align		4
        /*00c8*/ 	.byte	0x04, 0x44
        /*00ca*/ 	.short	(.L_106 - .L_105)


	//   ....[0]....
.L_105:
        /*00cc*/ 	.word	0x000096e0
        /*00d0*/ 	.word	0x0000fff0


	//----- nvinfo : EIATTR_COOP_GROUP_MASK_REGIDS
	.align		4
.L_106:
        /*00d4*/ 	.byte	0x04, 0x29
        /*00d6*/ 	.short	(.L_108 - .L_107)


	//   ....[0]....
.L_107:
        /*00d8*/ 	.word	0xffffffff


	//   ....[1]....
        /*00dc*/ 	.word	0xffffffff


	//   ....[2]....
        /*00e0*/ 	.word	0xffffffff


	//   ....[3]....
        /*00e4*/ 	.word	0xffffffff


	//   ....[4]....
        /*00e8*/ 	.word	0xffffffff


	//   ....[5]....
        /*00ec*/ 	.word	0xffffffff


	//   ....[6]....
        /*00f0*/ 	.word	0xffffffff


	//   ....[7]....
        /*00f4*/ 	.word	0xffffffff


	//   ....[8]....
        /*00f8*/ 	.word	0xffffffff


	//   ....[9]....
        /*00fc*/ 	.word	0xffffffff


	//   ....[10]....
        /*0100*/ 	.word	0xffffffff


	//   ....[11]....
        /*0104*/ 	.word	0xffffffff


	//   ....[12]....
        /*0108*/ 	.word	0xffffffff


	//   ....[13]....
        /*010c*/ 	.word	0xffffffff


	//   ....[14]....
        /*0110*/ 	.word	0xffffffff


	//   ....[15]....
        /*0114*/ 	.word	0xffffffff


	//   ....[16]....
        /*0118*/ 	.word	0xffffffff


	//   ....[17]....
        /*011c*/ 	.word	0xffffffff


	//   ....[18]....
        /*0120*/ 	.word	0xffffffff


	//   ....[19]....
        /*0124*/ 	.word	0xffffffff


	//   ....[20]....
        /*0128*/ 	.word	0xffffffff


	//   ....[21]....
        /*012c*/ 	.word	0xffffffff


	//   ....[22]....
        /*0130*/ 	.word	0xffffffff


	//   ....[23]....
        /*0134*/ 	.word	0xffffffff


	//   ....[24]....
        /*0138*/ 	.word	0xffffffff


	//   ....[25]....
        /*013c*/ 	.word	0xffffffff


	//   ....[26]....
        /*0140*/ 	.word	0xffffffff


	//   ....[27]....
        /*0144*/ 	.word	0xffffffff


	//   ....[28]....
        /*0148*/ 	.word	0xffffffff


	//   ....[29]....
        /*014c*/ 	.word	0xffffffff


	//   ....[30]....
        /*0150*/ 	.word	0xffffffff


	//   ....[31]....
        /*0154*/ 	.word	0xffffffff


	//   ....[32]....
        /*0158*/ 	.word	0xffffffff


	//   ....[33]....
        /*015c*/ 	.word	0xffffffff


	//   ....[34]....
        /*0160*/ 	.word	0xffffffff


	//   ....[35]....
        /*0164*/ 	.word	0xffffffff


	//   ....[36]....
        /*0168*/ 	.word	0xffffffff


	//   ....[37]....
        /*016c*/ 	.word	0xffffffff


	//   ....[38]....
        /*0170*/ 	.word	0xffffffff


	//   ....[39]....
        /*0174*/ 	.word	0xffffffff


	//   ....[40]....
        /*0178*/ 	.word	0xffffffff


	//   ....[41]....
        /*017c*/ 	.word	0xffffffff


	//   ....[42]....
        /*0180*/ 	.word	0xffffffff


	//   ....[43]....
        /*0184*/ 	.word	0xffffffff


	//   ....[44]....
        /*0188*/ 	.word	0xffffffff


	//   ....[45]....
        /*018c*/ 	.word	0xffffffff


	//   ....[46]....
        /*0190*/ 	.word	0xffffffff


	//   ....[47]....
        /*0194*/ 	.word	0xffffffff


	//   ....[48]....
        /*0198*/ 	.word	0xffffffff


	//   ....[49]....
        /*019c*/ 	.word	0xffffffff


	//   ....[50]....
        /*01a0*/ 	.word	0xffffffff


	//   ....[51]....
        /*01a4*/ 	.word	0xffffffff


	//   ....[52]....
        /*01a8*/ 	.word	0xffffffff


	//   ....[53]....
        /*01ac*/ 	.word	0xffffffff


	//   ....[54]....
        /*01b0*/ 	.word	0xffffffff


	//   ....[55]....
        /*01b4*/ 	.word	0xffffffff


	//   ....[56]....
        /*01b8*/ 	.word	0xffffffff


	//   ....[57]....
        /*01bc*/ 	.word	0xffffffff


	//   ....[58]....
        /*01c0*/ 	.word	0xffffffff


	//   ....[59]....
        /*01c4*/ 	.word	0xffffffff


	//   ....[60]....
        /*01c8*/ 	.word	0x0500000e


	//   ....[61]....
        /*01cc*/ 	.word	0x0500000e


	//   ....[62]....
        /*01d0*/ 	.word	0x0500000e


	//   ....[63]....
        /*01d4*/ 	.word	0x0500000e


	//   ....[64]....
        /*01d8*/ 	.word	0x0500000e


	//   ....[65]....
        /*01dc*/ 	.word	0x0500000e


	//   ....[66]....
        /*01e0*/ 	.word	0x0500000e


	//   ....[67]....
        /*01e4*/ 	.word	0x0500000e


	//   ....[68]....
        /*01e8*/ 	.word	0x0500000e


	//   ....[69]....
        /*01ec*/ 	.word	0x0500000e


	//   ....[70]....
        /*01f0*/ 	.word	0x0500000e


	//   ....[71]....
        /*01f4*/ 	.word	0x0500000e


	//   ....[72]....
        /*01f8*/ 	.word	0x0500000e


	//   ....[73]....
        /*01fc*/ 	.word	0x0500000e


	//   ....[74]....
        /*0200*/ 	.word	0x0500000e


	//   ....[75]....
        /*0204*/ 	.word	0x0500000e


	//   ....[76]....
        /*0208*/ 	.word	0x0500000e


	//   ....[77]....
        /*020c*/ 	.word	0x0500000e


	//   ....[78]....
        /*0210*/ 	.word	0x0500000e


	//   ....[79]....
        /*0214*/ 	.word	0x0500000e


	//   ....[80]....
        /*0218*/ 	.word	0x0500000e


	//   ....[81]....
        /*021c*/ 	.word	0x0500000e


	//   ....[82]....
        /*0220*/ 	.word	0x0500000e


	//   ....[83]....
        /*0224*/ 	.word	0x0500000e


	//   ....[84]....
        /*0228*/ 	.word	0x0500000e


	//   ....[85]....
        /*022c*/ 	.word	0x0500000e


	//   ....[86]....
        /*0230*/ 	.word	0x0500000e


	//   ....[87]....
        /*0234*/ 	.word	0x0500000e


	//   ....[88]....
        /*0238*/ 	.word	0x0500000e


	//   ....[89]....
        /*023c*/ 	.word	0x0500000e


	//   ....[90]....
        /*0240*/ 	.word	0x0500000e


	//   ....[91]....
        /*0244*/ 	.word	0x0500000e


	//   ....[92]....
        /*0248*/ 	.word	0x0500000e


	//   ....[93]....
        /*024c*/ 	.word	0x0500000e


	//   ....[94]....
        /*0250*/ 	.word	0x0500000e


	//   ....[95]....
        /*0254*/ 	.word	0x0500000e


	//----- nvinfo : EIATTR_COOP_GROUP_INSTR_OFFSETS
	.align		4
.L_108:
        /*0258*/ 	.byte	0x04, 0x28
        /*025a*/ 	.short	(.L_110 - .L_109)


	//   ....[0]....
.L_109:
        /*025c*/ 	.word	0x00000450


	//   ....[1]....
        /*0260*/ 	.word	0x00000830


	//   ....[2]....
        /*0264*/ 	.word	0x00000860


	//   ....[3]....
        /*0268*/ 	.word	0x00000880


	//   ....[4]....
        /*026c*/ 	.word	0x000008a0


	//   ....[5]....
        /*0270*/ 	.word	0x000008c0


	//   ....[6]....
        /*0274*/ 	.word	0x00002710


	//   ....[7]....
        /*0278*/ 	.word	0x00002af0


	//   ....[8]....
        /*027c*/ 	.word	0x00002b20


	//   ....[9]....
        /*0280*/ 	.word	0x00002b40


	//   ....[10]....
        /*0284*/ 	.word	0x00002b60


	//   ....[11]....
        /*0288*/ 	.word	0x00002b80


	//   ....[12]....
        /*028c*/ 	.word	0x00002f30


	//   ....[13]....
        /*0290*/ 	.word	0x00003120


	//   ....[14]....
        /*0294*/ 	.word	0x00003180


	//   ....[15]....
        /*0298*/ 	.word	0x000031e0


	//   ....[16]....
        /*029c*/ 	.word	0x00003230


	//   ....[17]....
        /*02a0*/ 	.word	0x00003280


	//   ....[18]....
        /*02a4*/ 	.word	0x000032c0


	//   ....[19]....
        /*02a8*/ 	.word	0x00003300


	//   ....[20]....
        /*02ac*/ 	.word	0x00003350


	//   ....[21]....
        /*02b0*/ 	.word	0x00003450


	//   ....[22]....
        /*02b4*/ 	.word	0x00003640


	//   ....[23]....
        /*02b8*/ 	.word	0x00003690


	//   ....[24]....
        /*02bc*/ 	.word	0x000036f0


	//   ....[25]....
        /*02c0*/ 	.word	0x00003710


	//   ....[26]....
        /*02c4*/ 	.word	0x00003760


	//   ....[27]....
        /*02c8*/ 	.word	0x000037a0


	//   ....[28]....
        /*02cc*/ 	.word	0x000037e0


	//   ....[29]....
        /*02d0*/ 	.word	0x00003820


	//   ....[30]....
        /*02d4*/ 	.word	0x00005850


	//   ....[31]....
        /*02d8*/ 	.word	0x00005f00


	//   ....[32]....
        /*02dc*/ 	.word	0x00005f20


	//   ....[33]....
        /*02e0*/ 	.word	0x00005f40


	//   ....[34]....
        /*02e4*/ 	.word	0x00005f60


	//   ....[35]....
        /*02e8*/ 	.word	0x00005f80


	//   ....[36]....
        /*02ec*/ 	.word	0x00008100


	//   ....[37]....
        /*02f0*/ 	.word	0x000087c0


	//   ....[38]....
        /*02f4*/ 	.word	0x000087e0


	//   ....[39]....
        /*02f8*/ 	.word	0x00008800


	//   ....[40]....
        /*02fc*/ 	.word	0x00008820


	//   ....[41]....
        /*0300*/ 	.word	0x00008840


	//   ....[42]....
        /*0304*/ 	.word	0x00008c20


	//   ....[43]....
        /*0308*/ 	.word	0x00008e10


	//   ....[44]....
        /*030c*/ 	.word	0x00008e70


	//   ....[45]....
        /*0310*/ 	.word	0x00008f00


	//   ....[46]....
        /*0314*/ 	.word	0x00008f50


	//   ....[47]....
        /*0318*/ 	.word	0x00008fa0


	//   ....[48]....
        /*031c*/ 	.word	0x00008fe0


	//   ....[49]....
        /*0320*/ 	.word	0x00009040


	//   ....[50]....
        /*0324*/ 	.word	0x00009080


	//   ....[51]....
        /*0328*/ 	.word	0x00009140


	//   ....[52]....
        /*032c*/ 	.word	0x00009330


	//   ....[53]....
        /*0330*/ 	.word	0x00009380


	//   ....[54]....
        /*0334*/ 	.word	0x000093e0


	//   ....[55]....
        /*0338*/ 	.word	0x00009430


	//   ....[56]....
        /*033c*/ 	.word	0x00009470


	//   ....[57]....
        /*0340*/ 	.word	0x000094b0


	//   ....[58]....
        /*0344*/ 	.word	0x000094f0


	//   ....[59]....
        /*0348*/ 	.word	0x00009530


	//   ....[60]....
        /*034c*/ 	.word	0x0000b2d0


	//   ....[61]....
        /*0350*/ 	.word	0x0000b350


	//   ....[62]....
        /*0354*/ 	.word	0x0000b3e0


	//   ....[63]....
        /*0358*/ 	.word	0x0000b4c0


	//   ....[64]....
        /*035c*/ 	.word	0x0000b550


	//   ....[65]....
        /*0360*/ 	.word	0x0000b5d0


	//   ....[66]....
        /*0364*/ 	.word	0x0000b650


	//   ....[67]....
        /*0368*/ 	.word	0x0000b6d0


	//   ....[68]....
        /*036c*/ 	.word	0x0000b750


	//   ....[69]....
        /*0370*/ 	.word	0x0000b7c0


	//   ....[70]....
        /*0374*/ 	.word	0x0000b840


	//   ....[71]....
        /*0378*/ 	.word	0x0000b8c0


	//   ....[72]....
        /*037c*/ 	.word	0x0000b970


	//   ....[73]....
        /*0380*/ 	.word	0x0000ba00


	//   ....[74]....
        /*0384*/ 	.word	0x0000ba80


	//   ....[75]....
        /*0388*/ 	.word	0x0000baf0


	//   ....[76]....
        /*038c*/ 	.word	0x0000bb70


	//   ....[77]....
        /*0390*/ 	.word	0x0000bbd0


	//   ....[78]....
        /*0394*/ 	.word	0x0000bc40


	//   ....[79]....
        /*0398*/ 	.word	0x0000bcc0


	//   ....[80]....
        /*039c*/ 	.word	0x0000bd40


	//   ....[81]....
        /*03a0*/ 	.word	0x0000be30


	//   ....[82]....
        /*03a4*/ 	.word	0x0000beb0


	//   ....[83]....
        /*03a8*/ 	.word	0x0000bf40


	//   ....[84]....
        /*03ac*/ 	.word	0x0000bfb0


	//   ....[85]....
        /*03b0*/ 	.word	0x0000c070


	//   ....[86]....
        /*03b4*/ 	.word	0x0000c0e0


	//   ....[87]....
        /*03b8*/ 	.word	0x0000c150


	//   ....[88]....
        /*03bc*/ 	.word	0x0000c1d0


	//   ....[89]....
        /*03c0*/ 	.word	0x0000c250


	//   ....[90]....
        /*03c4*/ 	.word	0x0000c300


	//   ....[91]....
        /*03c8*/ 	.word	0x0000c380


	//   ....[92]....
        /*03cc*/ 	.word	0x0000c400


	//   ....[93]....
        /*03d0*/ 	.word	0x0000c470


	//   ....[94]....
        /*03d4*/ 	.word	0x0000c4f0


	//   ....[95]....
        /*03d8*/ 	.word	0x0000c560


	//----- nvinfo : EIATTR_VRC_CTA_INIT_COUNT
	.align		4
.L_110:
        /*03dc*/ 	.byte	0x02, 0x4a
	.zero		1
	.zero		1


	//----- nvinfo : EIATTR_EXIT_INSTR_OFFSETS
	.align		4
        /*03e0*/ 	.byte	0x04, 0x1c
        /*03e2*/ 	.short	(.L_112 - .L_111)


	//   ....[0]....
.L_111:
        /*03e4*/ 	.word	0x000019c0


	//   ....[1]....
        /*03e8*/ 	.word	0x00001a80


	//   ....[2]....
        /*03ec*/ 	.word	0x00001d90


	//   ....[3]....
        /*03f0*/ 	.word	0x00002010


	//   ....[4]....
        /*03f4*/ 	.word	0x00002390


	//   ....[5]....
        /*03f8*/ 	.word	0x00004860


	//   ....[6]....
        /*03fc*/ 	.word	0x00004920


	//   ....[7]....
        /*0400*/ 	.word	0x00004d30


	//   ....[8]....
        /*0404*/ 	.word	0x00004f50


	//   ....[9]....
        /*0408*/ 	.word	0x000052b0


	//   ....[10]....
        /*040c*/ 	.word	0x0000b0f0


	//   ....[11]....
        /*0410*/ 	.word	0x0000b1d0


	//   ....[12]....
        /*0414*/ 	.word	0x0000b280


	//----- nvinfo : EIATTR_MAX_THREADS
	.align		4
.L_112:
        /*0418*/ 	.byte	0x04, 0x05
        /*041a*/ 	.short	(.L_114 - .L_113)
.L_113:
        /*041c*/ 	.word	0x00000180
        /*0420*/ 	.word	0x00000001
        /*0424*/ 	.word	0x00000001


	//----- nvinfo : EIATTR_CRS_STACK_SIZE
	.align		4
.L_114:
        /*0428*/ 	.byte	0x04, 0x1e
        /*042a*/ 	.short	(.L_116 - .L_115)
.L_115:
        /*042c*/ 	.word	0x00000000


	//----- nvinfo : EIATTR_CBANK_PARAM_SIZE
	.align		4
.L_116:
        /*0430*/ 	.byte	0x03, 0x19
        /*0432*/ 	.short	0x0068


	//----- nvinfo : EIATTR_PARAM_CBANK
	.align		4
        /*0434*/ 	.byte	0x04, 0x0a
        /*0436*/ 	.short	(.L_118 - .L_117)
	.align		4
.L_117:
        /*0438*/ 	.word	index@(.nv.constant0._ZN3cub18CUB_300001_SM_10006detail6select23DeviceSelectSweepKernelINS2_10policy_hubIiNS0_8NullTypeEiLb0ELNS0_10SelectImplE0EE10Policy1000EN6thrust24THRUST_300001_SM_1000_NS6detail15normal_iteratorINSA_10device_ptrIiEEEEPS5_SF_PlNS0_13ScanTileStateIiLb1EEEN4cuda3std3__410__not_fn_tINSB_14equal_to_valueIiEEEES5_iNS2_19streaming_context_tIlLb1EEELS6_0EEEvT0_T1_T2_T3_T4_T5_T6_T7_iT8_NS1_7vsmem_tE)
        /*043c*/ 	.short	0x0380
        /*043e*/ 	.short	0x0068


	//----- nvinfo : EIATTR_SW_WAR
	.align		4
.L_118:
        /*0440*/ 	.byte	0x04, 0x36
        /*0442*/ 	.short	(.L_120 - .L_119)
.L_119:
        /*0444*/ 	.word	0x00000008
.L_120:


//--------------------- .nv.info._ZN3cub18CUB_300001_SM_10006detail4scan23DeviceCompactInitKernelINS0_13ScanTileStateIiLb1EEEPlEEvT_iT0_ --------------------------
	.section	.nv.info._ZN3cub18CUB_300001_SM_10006detail4scan23DeviceCompactInitKernelINS0_13ScanTileStateIiLb1EEEPlEEvT_iT0_,"",@"SHT_CUDA_INFO"
	.sectionflags	@""
	.align	4


	//----- nvinfo : EIATTR_CUDA_API_VERSION
	.align		4
        /*0000*/ 	.byte	0x04, 0x37
        /*0002*/ 	.short	(.L_122 - .L_121)
.L_121:
        /*0004*/ 	.word	0x00000082


	//----- nvinfo : EIATTR_KPARAM_INFO
	.align		4
.L_122:
        /*0008*/ 	.byte	0x04, 0x17
        /*000a*/ 	.short	(.L_124 - .L_123)
.L_123:
        /*000c*/ 	.word	0x00000000
        /*0010*/ 	.short	0x0002
        /*0012*/ 	.short	0x0010
        /*0014*/ 	.byte	0x00, 0xf5, 0x21, 0x00


	//----- nvinfo : EIATTR_KPARAM_INFO
	.align		4
.L_124:
        /*0018*/ 	.byte	0x04, 0x17
        /*001a*/ 	.short	(.L_126 - .L_125)
.L_125:
        /*001c*/ 	.word	0x00000000
        /*0020*/ 	.short	0x0001
        /*0022*/ 	.short	0x0008
        /*0024*/ 	.byte	0x00, 0xf0, 0x11, 0x00


	//----- nvinfo : EIATTR_KPARAM_INFO
	.align		4
.L_126:
        /*0028*/ 	.byte	0x04, 0x17
        /*002a*/ 	.short	(.L_128 - .L_127)
.L_127:
        /*002c*/ 	.word	0x00000000
        /*0030*/ 	.short	0x0000
        /*0032*/ 	.short	0x0000
        /*0034*/ 	.byte	0x00, 0xf0, 0x21, 0x00


	//----- nvinfo : EIATTR_SPARSE_MMA_MASK
	.align		4
.L_128:
        /*0038*/ 	.byte	0x03, 0x50
        /*003a*/ 	.short	0x0000


	//----- nvinfo : EIATTR_MAXREG_COUNT
	.align		4
        /*003c*/ 	.byte	0x03, 0x1b
        /*003e*/ 	.short	0x00ff


	//----- nvinfo : EIATTR_MERCURY_ISA_VERSION
	.align		4
        /*0040*/ 	.byte	0x03, 0x5f
        /*0042*/ 	.short	0x0101


	//----- nvinfo : EIATTR_VRC_CTA_INIT_COUNT
	.align		4
        /*0044*/ 	.byte	0x02, 0x4a
	.zero		1
	.zero		1


	//----- nvinfo : EIATTR_EXIT_INSTR_OFFSETS
	.align		4
        /*0048*/ 	.byte	0x04, 0x1c
        /*004a*/ 	.short	(.L_130 - .L_129)


	//   ....[0]....
.L_129:
        /*004c*/ 	.word	0x00000130


	//   ....[1]....
        /*0050*/ 	.word	0x00000160


	//----- nvinfo : EIATTR_CBANK_PARAM_SIZE
	.align		4
.L_130:
        /*0054*/ 	.byte	0x03, 0x19
        /*0056*/ 	.short	0x0018


	//----- nvinfo : EIATTR_PARAM_CBANK
	.align		4
        /*0058*/ 	.byte	0x04, 0x0a
        /*005a*/ 	.short	(.L_132 - .L_131)
	.align		4
.L_131:
        /*005c*/ 	.word	index@(.nv.constant0._ZN3cub18CUB_300001_SM_10006detail4scan23DeviceCompactInitKernelINS0_13ScanTileStateIiLb1EEEPlEEvT_iT0_)
        /*0060*/ 	.short	0x0380
        /*0062*/ 	.short	0x0018


	//----- nvinfo : EIATTR_SW_WAR
	.align		4
.L_132:
        /*0064*/ 	.byte	0x04, 0x36
        /*0066*/ 	.short	(.L_134 - .L_133)
.L_133:
        /*0068*/ 	.word	0x00000008
.L_134:


//--------------------- .nv.info._ZN3cub18CUB_300001_SM_10006detail8for_each13static_kernelINS2_12policy_hub_t12policy_500_tElNS2_12op_wrapper_tIl15mark_non_primesN6thrust24THRUST_300001_SM_1000_NS6detail15normal_iteratorINS9_10device_ptrIiEEEEEEEEvT0_T1_ --------------------------
	.section	.nv.info._ZN3cub18CUB_300001_SM_10006detail8for_each13static_kernelINS2_12policy_hub_t12policy_500_tElNS2_12op_wrapper_tIl15mark_non_primesN6thrust24THRUST_300001_SM_1000_NS6detail15normal_iteratorINS9_10device_ptrIiEEEEEEEEvT0_T1_,"",@"SHT_CUDA_INFO"
	.sectionflags	@""
	.align	4


	//----- nvinfo : EIATTR_CUDA_API_VERSION
	.align		4
        /*0000*/ 	.byte	0x04, 0x37
        /*0002*/ 	.short	(.L_136 - .L_135)
.L_135:
        /*0004*/ 	.word	0x00000082


	//----- nvinfo : EIATTR_KPARAM_INFO
	.align		4
.L_136:
        /*0008*/ 	.byte	0x04, 0x17
        /*000a*/ 	.short	(.L_138 - .L_137)
.L_137:
        /*000c*/ 	.word	0x00000000
        /*0010*/ 	.short	0x0001
        /*0012*/ 	.short	0x0008
        /*0014*/ 	.byte	0x00, 0xf0, 0x41, 0x00


	//----- nvinfo : EIATTR_KPARAM_INFO
	.align		4
.L_138:
        /*0018*/ 	.byte	0x04, 0x17
        /*001a*/ 	.short	(.L_140 - .L_139)
.L_139:
        /*001c*/ 	.word	0x00000000
        /*0020*/ 	.short	0x0000
        /*0022*/ 	.short	0x0000
        /*0024*/ 	.byte	0x00, 0xf0, 0x21, 0x00


	//----- nvinfo : EIATTR_SPARSE_MMA_MASK
	.align		4
.L_140:
        /*0028*/ 	.byte	0x03, 0x50
        /*002a*/ 	.short	0x0000


	//----- nvinfo : EIATTR_MAXREG_COUNT
	.align		4
        /*002c*/ 	.byte	0x03, 0x1b
        /*002e*/ 	.short	0x00ff


	//----- nvinfo : EIATTR_MERCURY_ISA_VERSION
	.align		4
        /*0030*/ 	.byte	0x03, 0x5f
        /*0032*/ 	.short	0x0101


	//----- nvinfo : EIATTR_VRC_CTA_INIT_COUNT
	.align		4
        /*0034*/ 	.byte	0x02, 0x4a
	.zero		1
	.zero		1


	//----- nvinfo : EIATTR_EXIT_INSTR_OFFSETS
	.align		4
        /*0038*/ 	.byte	0x04, 0x1c
        /*003a*/ 	.short	(.L_142 - .L_141)


	//   ....[0]....
.L_141:
        /*003c*/ 	.word	0x00000380


	//   ....[1]....
        /*0040*/ 	.word	0x000004f0


	//   ....[2]....
        /*0044*/ 	.word	0x00000660


	//   ....[3]....
        /*0048*/ 	.word	0x00000680


	//   ....[4]....
        /*004c*/ 	.word	0x000009c0


	//   ....[5]....
        /*0050*/ 	.word	0x00000a10


	//   ....[6]....
        /*0054*/ 	.word	0x00000b80


	//   ....[7]....
        /*0058*/ 	.word	0x00000cf0


	//   ....[8]....
        /*005c*/ 	.word	0x00000d10


	//----- nvinfo : EIATTR_MAX_THREADS
	.align		4
.L_142:
        /*0060*/ 	.byte	0x04, 0x05
        /*0062*/ 	.short	(.L_144 - .L_143)
.L_143:
        /*0064*/ 	.word	0x00000100
        /*0068*/ 	.word	0x00000001
        /*006c*/ 	.word	0x00000001


	//----- nvinfo : EIATTR_CRS_STACK_SIZE
	.align		4
.L_144:
        /*0070*/ 	.byte	0x04, 0x1e
        /*0072*/ 	.short	(.L_146 - .L_145)
.L_145:
        /*0074*/ 	.word	0x00000000


	//----- nvinfo : EIATTR_CBANK_PARAM_SIZE
	.align		4
.L_146:
        /*0078*/ 	.byte	0x03, 0x19
        /*007a*/ 	.short	0x0018


	//----- nvinfo : EIATTR_PARAM_CBANK
	.align		4
        /*007c*/ 	.byte	0x04, 0x0a
        /*007e*/ 	.short	(.L_148 - .L_147)
	.align		4
.L_147:
        /*0080*/ 	.word	index@(.nv.constant0._ZN3cub18CUB_300001_SM_10006detail8for_each13static_kernelINS2_12policy_hub_t12policy_500_tElNS2_12op_wrapper_tIl15mark_non_primesN6thrust24THRUST_300001_SM_1000_NS6detail15normal_iteratorINS9_10device_ptrIiEEEEEEEEvT0_T1_)
        /*0084*/ 	.short	0x0380
        /*0086*/ 	.short	0x0018


	//----- nvinfo : EIATTR_SW_WAR
	.align		4
.L_148:
        /*0088*/ 	.byte	0x04, 0x36
        /*008a*/ 	.short	(.L_150 - .L_149)
.L_149:
        /*008c*/ 	.word	0x00000008
.L_150:


//--------------------- .nv.info._ZN3cub18CUB_300001_SM_10006detail8for_each13static_kernelINS2_12policy_hub_t12policy_500_tElN6thrust24THRUST_300001_SM_1000_NS8cuda_cub10__tabulate7functorINS7_6detail15normal_iteratorINS7_10device_ptrIiEEEENS7_6system6detail7generic6detail22compute_sequence_valueIivEElEEEEvT0_T1_ --------------------------
	.section	.nv.info._ZN3cub18CUB_300001_SM_10006detail8for_each13static_kernelINS2_12policy_hub_t12policy_500_tElN6thrust24THRUST_300001_SM_1000_NS8cuda_cub10__tabulate7functorINS7_6detail15normal_iteratorINS7_10device_ptrIiEEEENS7_6system6detail7generic6detail22compute_sequence_valueIivEElEEEEvT0_T1_,"",@"SHT_CUDA_INFO"
	.sectionflags	@""
	.align	4


	//----- nvinfo : EIATTR_CUDA_API_VERSION
	.align		4
        /*0000*/ 	.byte	0x04, 0x37
        /*0002*/ 	.short	(.L_152 - .L_151)
.L_151:
        /*0004*/ 	.word	0x00000082


	//----- nvinfo : EIATTR_KPARAM_INFO
	.align		4
.L_152:
        /*0008*/ 	.byte	0x04, 0x17
        /*000a*/ 	.short	(.L_154 - .L_153)
.L_153:
        /*000c*/ 	.word	0x00000000
        /*0010*/ 	.short	0x0001
        /*0012*/ 	.short	0x0008
        /*0014*/ 	.byte	0x00, 0xf0, 0x41, 0x00


	//----- nvinfo : EIATTR_KPARAM_INFO
	.align		4
.L_154:
        /*0018*/ 	.byte	0x04, 0x17
        /*001a*/ 	.short	(.L_156 - .L_155)
.L_155:
        /*001c*/ 	.word	0x00000000
        /*0020*/ 	.short	0x0000
        /*0022*/ 	.short	0x0000
        /*0024*/ 	.byte	0x00, 0xf0, 0x21, 0x00


	//----- nvinfo : EIATTR_SPARSE_MMA_MASK
	.align		4
.L_156:
        /*0028*/ 	.byte	0x03, 0x50
        /*002a*/ 	.short	0x0000


	//----- nvinfo : EIATTR_MAXREG_COUNT
	.align		4
        /*002c*/ 	.byte	0x03, 0x1b
        /*002e*/ 	.short	0x00ff


	//----- nvinfo : EIATTR_MERCURY_ISA_VERSION
	.align		4
        /*0030*/ 	.byte	0x03, 0x5f
        /*0032*/ 	.short	0x0101


	//----- nvinfo : EIATTR_VRC_CTA_INIT_COUNT
	.align		4
        /*0034*/ 	.byte	0x02, 0x4a
	.zero		1
	.zero		1


	//----- nvinfo : EIATTR_EXIT_INSTR_OFFSETS
	.align		4
        /*0038*/ 	.byte	0x04, 0x1c
        /*003a*/ 	.short	(.L_158 - .L_157)


	//   ....[0]....
.L_157:
        /*003c*/ 	.word	0x00000160


	//   ....[1]....
        /*0040*/ 	.word	0x000002b0


	//   ....[2]....
        /*0044*/ 	.word	0x00000340


	//----- nvinfo : EIATTR_MAX_THREADS
	.align		4
.L_158:
        /*0048*/ 	.byte	0x04, 0x05
        /*004a*/ 	.short	(.L_160 - .L_159)
.L_159:
        /*004c*/ 	.word	0x00000100
        /*0050*/ 	.word	0x00000001
        /*0054*/ 	.word	0x00000001


	//----- nvinfo : EIATTR_CRS_STACK_SIZE
	.align		4
.L_160:
        /*0058*/ 	.byte	0x04, 0x1e
        /*005a*/ 	.short	(.L_162 - .L_161)
.L_161:
        /*005c*/ 	.word	0x00000000


	//----- nvinfo : EIATTR_CBANK_PARAM_SIZE
	.align		4
.L_162:
        /*0060*/ 	.byte	0x03, 0x19
        /*0062*/ 	.short	0x0018


	//----- nvinfo : EIATTR_PARAM_CBANK
	.align		4
        /*0064*/ 	.byte	0x04, 0x0a
        /*0066*/ 	.short	(.L_164 - .L_163)
	.align		4
.L_163:
        /*0068*/ 	.word	index@(.nv.constant0._ZN3cub18CUB_300001_SM_10006detail8for_each13static_kernelINS2_12policy_hub_t12policy_500_tElN6thrust24THRUST_300001_SM_1000_NS8cuda_cub10__tabulate7functorINS7_6detail15normal_iteratorINS7_10device_ptrIiEEEENS7_6system6detail7generic6detail22compute_sequence_valueIivEElEEEEvT0_T1_)
        /*006c*/ 	.short	0x0380
        /*006e*/ 	.short	0x0018


	//----- nvinfo : EIATTR_SW_WAR
	.align		4
.L_164:
        /*0070*/ 	.byte	0x04, 0x36
        /*0072*/ 	.short	(.L_166 - .L_165)
.L_165:
        /*0074*/ 	.word	0x00000008
.L_166:


//--------------------- .nv.info._ZN3cub18CUB_300001_SM_10006detail8for_each13static_kernelINS2_12policy_hub_t12policy_500_tEmN6thrust24THRUST_300001_SM_1000_NS8cuda_cub20__uninitialized_fill7functorINS7_10device_ptrIiEEiEEEEvT0_T1_ --------------------------
	.section	.nv.info._ZN3cub18CUB_300001_SM_10006detail8for_each13static_kernelINS2_12policy_hub_t12policy_500_tEmN6thrust24THRUST_300001_SM_1000_NS8cuda_cub20__uninitialized_fill7functorINS7_10device_ptrIiEEiEEEEvT0_T1_,"",@"SHT_CUDA_INFO"
	.sectionflags	@""
	.align	4


	//----- nvinfo : EIATTR_CUDA_API_VERSION
	.align		4
        /*0000*/ 	.byte	0x04, 0x37
        /*0002*/ 	.short	(.L_168 - .L_167)
.L_167:
        /*0004*/ 	.word	0x00000082


	//----- nvinfo : EIATTR_KPARAM_INFO
	.align		4
.L_168:
        /*0008*/ 	.byte	0x04, 0x17
        /*000a*/ 	.short	(.L_170 - .L_169)
.L_169:
        /*000c*/ 	.word	0x00000000
        /*0010*/ 	.short	0x0001
        /*0012*/ 	.short	0x0008
        /*0014*/ 	.byte	0x00, 0xf0, 0x41, 0x00


	//----- nvinfo : EIATTR_KPARAM_INFO
	.align		4
.L_170:
        /*0018*/ 	.byte	0x04, 0x17
        /*001a*/ 	.short	(.L_172 - .L_171)
.L_171:
        /*001c*/ 	.word	0x00000000
        /*0020*/ 	.short	0x0000
        /*0022*/ 	.short	0x0000
        /*0024*/ 	.byte	0x00, 0xf0, 0x21, 0x00


	//----- nvinfo : EIATTR_SPARSE_MMA_MASK
	.align		4
.L_172:
        /*0028*/ 	.byte	0x03, 0x50
        /*002a*/ 	.short	0x0000


	//----- nvinfo : EIATTR_MAXREG_COUNT
	.align		4
        /*002c*/ 	.byte	0x03, 0x1b
        /*002e*/ 	.short	0x00ff


	//----- nvinfo : EIATTR_MERCURY_ISA_VERSION
	.align		4
        /*0030*/ 	.byte	0x03, 0x5f
        /*0032*/ 	.short	0x0101


	//----- nvinfo : EIATTR_VRC_CTA_INIT_COUNT
	.align		4
        /*0034*/ 	.byte	0x02, 0x4a
	.zero		1
	.zero		1


	//----- nvinfo : EIATTR_EXIT_INSTR_OFFSETS
	.align		4
        /*0038*/ 	.byte	0x04, 0x1c
        /*003a*/ 	.short	(.L_174 - .L_173)


	//   ....[0]....
.L_173:
        /*003c*/ 	.word	0x00000130


	//   ....[1]....
        /*0040*/ 	.word	0x00000230


	//   ....[2]....
        /*0044*/ 	.word	0x00000260


	//----- nvinfo : EIATTR_MAX_THREADS
	.align		4
.L_174:
        /*0048*/ 	.byte	0x04, 0x05
        /*004a*/ 	.short	(.L_176 - .L_175)
.L_175:
        /*004c*/ 	.word	0x00000100
        /*0050*/ 	.word	0x00000001
        /*0054*/ 	.word	0x00000001


	//----- nvinfo : EIATTR_CBANK_PARAM_SIZE
	.align		4
.L_176:
        /*0058*/ 	.byte	0x03, 0x19
        /*005a*/ 	.short	0x0018


	//----- nvinfo : EIATTR_PARAM_CBANK
	.align		4
        /*005c*/ 	.byte	0x04, 0x0a
        /*005e*/ 	.short	(.L_178 - .L_177)
	.align		4
.L_177:
        /*0060*/ 	.word	index@(.nv.constant0._ZN3cub18CUB_300001_SM_10006detail8for_each13static_kernelINS2_12policy_hub_t12policy_500_tEmN6thrust24THRUST_300001_SM_1000_NS8cuda_cub20__uninitialized_fill7functorINS7_10device_ptrIiEEiEEEEvT0_T1_)
        /*0064*/ 	.short	0x0380
        /*0066*/ 	.short	0x0018


	//----- nvinfo : EIATTR_SW_WAR
	.align		4
.L_178:
        /*0068*/ 	.byte	0x04, 0x36
        /*006a*/ 	.short	(.L_180 - .L_179)
.L_179:
        /*006c*/ 	.word	0x00000008
.L_180:


//--------------------- .nv.info._ZN3cub18CUB_300001_SM_10006detail11EmptyKernelIvEEvv --------------------------
	.section	.nv.info._ZN3cub18CUB_300001_SM_10006detail11EmptyKernelIvEEvv,"",@"SHT_CUDA_INFO"
	.sectionflags	@""
	.align	4


	//----- nvinfo : EIATTR_CUDA_API_VERSION
	.align		4
        /*0000*/ 	.byte	0x04, 0x37
        /*0002*/ 	.short	(.L_182 - .L_181)
.L_181:
        /*0004*/ 	.word	0x00000082


	//----- nvinfo : EIATTR_SPARSE_MMA_MASK
	.align		4
.L_182:
        /*0008*/ 	.byte	0x03, 0x50
        /*000a*/ 	.short	0x0000


	//----- nvinfo : EIATTR_MAXREG_COUNT
	.align		4
        /*000c*/ 	.byte	0x03, 0x1b
        /*000e*/ 	.short	0x00ff


	//----- nvinfo : EIATTR_MERCURY_ISA_VERSION
	.align		4
        /*0010*/ 	.byte	0x03, 0x5f
        /*0012*/ 	.short	0x0101


	//----- nvinfo : EIATTR_VRC_CTA_INIT_COUNT
	.align		4
        /*0014*/ 	.byte	0x02, 0x4a
	.zero		1
	.zero		1


	//----- nvinfo : EIATTR_EXIT_INSTR_OFFSETS
	.align		4
        /*0018*/ 	.byte	0x04, 0x1c
        /*001a*/ 	.short	(.L_184 - .L_183)


	//   ....[0]....
.L_183:
        /*001c*/ 	.word	0x00000010


	//----- nvinfo : EIATTR_SW_WAR
	.align		4
.L_184:
        /*0020*/ 	.byte	0x04, 0x36
        /*0022*/ 	.short	(.L_186 - .L_185)
.L_185:
        /*0024*/ 	.word	0x00000008
.L_186:


//--------------------- .nv.callgraph             --------------------------
	.section	.nv.callgraph,"",@"SHT_CUDA_CALLGRAPH"
	.align	4
	.sectionentsize	8
	.align		4
        /*0000*/ 	.word	0x00000000
	.align		4
        /*0004*/ 	.word	0xffffffff
	.align		4
        /*0008*/ 	.word	0x00000000
	.align		4
        /*000c*/ 	.word	0xfffffffe
	.align		4
        /*0010*/ 	.word	0x00000000
	.align		4
        /*0014*/ 	.word	0xfffffffd
	.align		4
        /*0018*/ 	.word	0x00000000
	.align		4
        /*001c*/ 	.word	0xfffffffc


//--------------------- .nv.constant4             --------------------------
	.section	.nv.constant4,"a",@progbits
	.align	8
	.align		8
.nv.constant4:
        /*0000*/ 	.dword	_ZN30_INTERNAL_bfdb4f32_4_k_cu_main4cuda3std3__45__cpo5beginE
	.align		8
        /*0008*/ 	.dword	_ZN30_INTERNAL_bfdb4f32_4_k_cu_main4cuda3std3__45__cpo3endE
	.align		8
        /*0010*/ 	.dword	_ZN30_INTERNAL_bfdb4f32_4_k_cu_main4cuda3std3__45__cpo6cbeginE
	.align		8
        /*0018*/ 	.dword	_ZN30_INTERNAL_bfdb4f32_4_k_cu_main4cuda3std3__45__cpo4cendE
	.align		8
        /*0020*/ 	.dword	_ZN30_INTERNAL_bfdb4f32_4_k_cu_main4cuda3std3__45__cpo6rbeginE
	.align		8
        /*0028*/ 	.dword	_ZN30_INTERNAL_bfdb4f32_4_k_cu_main4cuda3std3__45__cpo4rendE
	.align		8
        /*0030*/ 	.dword	_ZN30_INTERNAL_bfdb4f32_4_k_cu_main4cuda3std3__45__cpo7crbeginE
	.align		8
        /*0038*/ 	.dword	_ZN30_INTERNAL_bfdb4f32_4_k_cu_main4cuda3std3__45__cpo5crendE
	.align		8
        /*0040*/ 	.dword	_ZN30_INTERNAL_bfdb4f32_4_k_cu_main4cuda3std3__432_GLOBAL__N__bfdb4f32_4_k_cu_main6ignoreE
	.align		8
        /*0048*/ 	.dword	_ZN30_INTERNAL_bfdb4f32_4_k_cu_main4cuda3std3__419piecewise_constructE
	.align		8
        /*0050*/ 	.dword	_ZN30_INTERNAL_bfdb4f32_4_k_cu_main4cuda3std3__48in_placeE
	.align		8
        /*0058*/ 	.dword	_ZN30_INTERNAL_bfdb4f32_4_k_cu_main4cuda3std3__420unreachable_sentinelE
	.align		8
        /*0060*/ 	.dword	_ZN30_INTERNAL_bfdb4f32_4_k_cu_main4cuda3std3__47nulloptE
	.align		8
        /*0068*/ 	.dword	_ZN30_INTERNAL_bfdb4f32_4_k_cu_main4cuda3std3__48unexpectE
	.align		8
        /*0070*/ 	.dword	_ZN30_INTERNAL_bfdb4f32_4_k_cu_main4cuda3std6ranges3__45__cpo4swapE
	.align		8
        /*0078*/ 	.dword	_ZN30_INTERNAL_bfdb4f32_4_k_cu_main4cuda3std6ranges3__45__cpo9iter_moveE
	.align		8
        /*0080*/ 	.dword	_ZN30_INTERNAL_bfdb4f32_4_k_cu_main4cuda3std6ranges3__45__cpo5beginE
	.align		8
        /*0088*/ 	.dword	_ZN30_INTERNAL_bfdb4f32_4_k_cu_main4cuda3std6ranges3__45__cpo3endE
	.align		8
        /*0090*/ 	.dword	_ZN30_INTERNAL_bfdb4f32_4_k_cu_main4cuda3std6ranges3__45__cpo6cbeginE
	.align		8
        /*0098*/ 	.dword	_ZN30_INTERNAL_bfdb4f32_4_k_cu_main4cuda3std6ranges3__45__cpo4cendE
	.align		8
        /*00a0*/ 	.dword	_ZN30_INTERNAL_bfdb4f32_4_k_cu_main4cuda3std6ranges3__45__cpo7advanceE
	.align		8
        /*00a8*/ 	.dword	_ZN30_INTERNAL_bfdb4f32_4_k_cu_main4cuda3std6ranges3__45__cpo9iter_swapE
	.align		8
        /*00b0*/ 	.dword	_ZN30_INTERNAL_bfdb4f32_4_k_cu_main4cuda3std6ranges3__45__cpo4nextE
	.align		8
        /*00b8*/ 	.dword	_ZN30_INTERNAL_bfdb4f32_4_k_cu_main4cuda3std6ranges3__45__cpo4prevE
	.align		8
        /*00c0*/ 	.dword	_ZN30_INTERNAL_bfdb4f32_4_k_cu_main4cuda3std6ranges3__45__cpo4dataE
	.align		8
        /*00c8*/ 	.dword	_ZN30_INTERNAL_bfdb4f32_4_k_cu_main4cuda3std6ranges3__45__cpo5cdataE
	.align		8
        /*00d0*/ 	.dword	_ZN30_INTERNAL_bfdb4f32_4_k_cu_main4cuda3std6ranges3__45__cpo4sizeE
	.align		8
        /*00d8*/ 	.dword	_ZN30_INTERNAL_bfdb4f32_4_k_cu_main4cuda3std6ranges3__45__cpo5ssizeE
	.align		8
        /*00e0*/ 	.dword	_ZN30_INTERNAL_bfdb4f32_4_k_cu_main4cuda3std6ranges3__45__cpo8distanceE
	.align		8
        /*00e8*/ 	.dword	_ZN30_INTERNAL_bfdb4f32_4_k_cu_main6thrust24THRUST_300001_SM_1000_NS8cuda_cub3parE
	.align		8
        /*00f0*/ 	.dword	_ZN30_INTERNAL_bfdb4f32_4_k_cu_main6thrust24THRUST_300001_SM_1000_NS8cuda_cub10par_nosyncE
	.align		8
        /*00f8*/ 	.dword	_ZN30_INTERNAL_bfdb4f32_4_k_cu_main6thrust24THRUST_300001_SM_1000_NS6system6detail10sequential3seqE
	.align		8
        /*0100*/ 	.dword	_ZN30_INTERNAL_bfdb4f32_4_k_cu_main6thrust24THRUST_300001_SM_1000_NS6system3cpp3parE
	.align		8
        /*0108*/ 	.dword	_ZN30_INTERNAL_bfdb4f32_4_k_cu_main6thrust24THRUST_300001_SM_1000_NS12placeholders2_1E
	.align		8
        /*0110*/ 	.dword	_ZN30_INTERNAL_bfdb4f32_4_k_cu_main6thrust24THRUST_300001_SM_1000_NS12placeholders2_2E
	.align		8
        /*0118*/ 	.dword	_ZN30_INTERNAL_bfdb4f32_4_k_cu_main6thrust24THRUST_300001_SM_1000_NS12placeholders2_3E
	.align		8
        /*0120*/ 	.dword	_ZN30_INTERNAL_bfdb4f32_4_k_cu_main6thrust24THRUST_300001_SM_1000_NS12placeholders2_4E
	.align		8
        /*0128*/ 	.dword	_ZN30_INTERNAL_bfdb4f32_4_k_cu_main6thrust24THRUST_300001_SM_1000_NS12placeholders2_5E
	.align		8
        /*0130*/ 	.dword	_ZN30_INTERNAL_bfdb4f32_4_k_cu_main6thrust24THRUST_300001_SM_1000_NS12placeholders2_6E
	.align		8
        /*0138*/ 	.dword	_ZN30_INTERNAL_bfdb4f32_4_k_cu_main6thrust24THRUST_300001_SM_1000_NS12placeholders2_7E
	.align		8
        /*0140*/ 	.dword	_ZN30_INTERNAL_bfdb4f32_4_k_cu_main6thrust24THRUST_300001_SM_1000_NS12placeholders2_8E
	.align		8
        /*0148*/ 	.dword	_ZN30_INTERNAL_bfdb4f32_4_k_cu_main6thrust24THRUST_300001_SM_1000_NS12placeholders2_9E
	.align		8
        /*0150*/ 	.dword	_ZN30_INTERNAL_bfdb4f32_4_k_cu_main6thrust24THRUST_300001_SM_1000_NS12placeholders3_10E
	.align		8
        /*0158*/ 	.dword	_ZN30_INTERNAL_bfdb4f32_4_k_cu_main6thrust24THRUST_300001_SM_1000_NS3seqE
	.align		8
        /*0160*/ 	.dword	_ZN30_INTERNAL_bfdb4f32_4_k_cu_main6thrust24THRUST_300001_SM_1000_NS6deviceE


//--------------------- .text._ZN3cub18CUB_300001_SM_10006detail6select23DeviceSelectSweepKernelINS2_10policy_hubIiNS0_8NullTypeEiLb0ELNS0_10SelectImplE0EE10Policy1000EN6thrust24THRUST_300001_SM_1000_NS6detail15normal_iteratorINSA_10device_ptrIiEEEEPS5_SF_PlNS0_13ScanTileStateIiLb1EEEN4cuda3std3__410__not_fn_tINSB_14equal_to_valueIiEEEES5_iNS2_19streaming_context_tIlLb1EEELS6_0EEEvT0_T1_T2_T3_T4_T5_T6_T7_iT8_NS1_7vsmem_tE --------------------------
	.section	.text._ZN3cub18CUB_300001_SM_10006detail6select23DeviceSelectSweepKernelINS2_10policy_hubIiNS0_8NullTypeEiLb0ELNS0_10SelectImplE0EE10Policy1000EN6thrust24THRUST_300001_SM_1000_NS6detail15normal_iteratorINSA_10device_ptrIiEEEEPS5_SF_PlNS0_13ScanTileStateIiLb1EEEN4cuda3std3__410__not_fn_tINSB_14equal_to_valueIiEEEES5_iNS2_19streaming_context_tIlLb1EEELS6_0EEEvT0_T1_T2_T3_T4_T5_T6_T7_iT8_NS1_7vsmem_tE,"ax",@progbits
	.align	128
        .global         _ZN3cub18CUB_300001_SM_10006detail6select23DeviceSelectSweepKernelINS2_10policy_hubIiNS0_8NullTypeEiLb0ELNS0_10SelectImplE0EE10Policy1000EN6thrust24THRUST_300001_SM_1000_NS6detail15normal_iteratorINSA_10device_ptrIiEEEEPS5_SF_PlNS0_13ScanTileStateIiLb1EEEN4cuda3std3__410__not_fn_tINSB_14equal_to_valueIiEEEES5_iNS2_19streaming_context_tIlLb1EEELS6_0EEEvT0_T1_T2_T3_T4_T5_T6_T7_iT8_NS1_7vsmem_tE
        .type           _ZN3cub18CUB_300001_SM_10006detail6select23DeviceSelectSweepKernelINS2_10policy_hubIiNS0_8NullTypeEiLb0ELNS0_10SelectImplE0EE10Policy1000EN6thrust24THRUST_300001_SM_1000_NS6detail15normal_iteratorINSA_10device_ptrIiEEEEPS5_SF_PlNS0_13ScanTileStateIiLb1EEEN4cuda3std3__410__not_fn_tINSB_14equal_to_valueIiEEEES5_iNS2_19streaming_context_tIlLb1EEELS6_0EEEvT0_T1_T2_T3_T4_T5_T6_T7_iT8_NS1_7vsmem_tE,@function
        .size           _ZN3cub18CUB_300001_SM_10006detail6select23DeviceSelectSweepKernelINS2_10policy_hubIiNS0_8NullTypeEiLb0ELNS0_10SelectImplE0EE10Policy1000EN6thrust24THRUST_300001_SM_1000_NS6detail15normal_iteratorINSA_10device_ptrIiEEEEPS5_SF_PlNS0_13ScanTileStateIiLb1EEEN4cuda3std3__410__not_fn_tINSB_14equal_to_valueIiEEEES5_iNS2_19streaming_context_tIlLb1EEELS6_0EEEvT0_T1_T2_T3_T4_T5_T6_T7_iT8_NS1_7vsmem_tE,(.L_x_315 - _ZN3cub18CUB_300001_SM_10006detail6select23DeviceSelectSweepKernelINS2_10policy_hubIiNS0_8NullTypeEiLb0ELNS0_10SelectImplE0EE10Policy1000EN6thrust24THRUST_300001_SM_1000_NS6detail15normal_iteratorINSA_10device_ptrIiEEEEPS5_SF_PlNS0_13ScanTileStateIiLb1EEEN4cuda3std3__410__not_fn_tINSB_14equal_to_valueIiEEEES5_iNS2_19streaming_context_tIlLb1EEELS6_0EEEvT0_T1_T2_T3_T4_T5_T6_T7_iT8_NS1_7vsmem_tE)
        .other          _ZN3cub18CUB_300001_SM_10006detail6select23DeviceSelectSweepKernelINS2_10policy_hubIiNS0_8NullTypeEiLb0ELNS0_10SelectImplE0EE10Policy1000EN6thrust24THRUST_300001_SM_1000_NS6detail15normal_iteratorINSA_10device_ptrIiEEEEPS5_SF_PlNS0_13ScanTileStateIiLb1EEEN4cuda3std3__410__not_fn_tINSB_14equal_to_valueIiEEEES5_iNS2_19streaming_context_tIlLb1EEELS6_0EEEvT0_T1_T2_T3_T4_T5_T6_T7_iT8_NS1_7vsmem_tE,@"STO_CUDA_ENTRY STV_DEFAULT"
_ZN3cub18CUB_300001_SM_10006detail6select23DeviceSelectSweepKernelINS2_10policy_hubIiNS0_8NullTypeEiLb0ELNS0_10SelectImplE0EE10Policy1000EN6thrust24THRUST_300001_SM_1000_NS6detail15normal_iteratorINSA_10device_ptrIiEEEEPS5_SF_PlNS0_13ScanTileStateIiLb1EEEN4cuda3std3__410__not_fn_tINSB_14equal_to_valueIiEEEES5_iNS2_19streaming_context_tIlLb1EEELS6_0EEEvT0_T1_T2_T3_T4_T5_T6_T7_iT8_NS1_7vsmem_tE:
.text._ZN3cub18CUB_300001_SM_10006detail6select23DeviceSelectSweepKernelINS2_10policy_hubIiNS0_8NullTypeEiLb0ELNS0_10SelectImplE0EE10Policy1000EN6thrust24THRUST_300001_SM_1000_NS6detail15normal_iteratorINSA_10device_ptrIiEEEEPS5_SF_PlNS0_13ScanTileStateIiLb1EEEN4cuda3std3__410__not_fn_tINSB_14equal_to_valueIiEEEES5_iNS2_19streaming_context_tIlLb1EEELS6_0EEEvT0_T1_T2_T3_T4_T5_T6_T7_iT8_NS1_7vsmem_tE:
[----:B------:R-:W-:Y:S08]  /*0000*/  LDC R1, c[0x0][0x37c] ;  /* 0x0000df00ff017b82 */ /* 0x000ff00000000800 */
[----:B------:R-:W-:Y:S01]  /*0010*/  S2UR UR4, SR_CTAID.X ;  /* 0x00000000000479c3 */ /* 0x000fe20000002500 */
[----:B------:R-:W0:Y:S01]  /*0020*/  LDCU UR5, c[0x0][0x374] ;  /* 0x00006e80ff0577ac */ /* 0x000e220008000800 */
[----:B------:R-:W1:Y:S06]  /*0030*/  LDCU UR7, c[0x0][0x3b4] ;  /* 0x00007680ff0777ac */ /* 0x000e6c0008000800 */
[----:B------:R-:W0:Y:S01]  /*0040*/  S2UR UR6, SR_CTAID.Y ;  /* 0x00000000000679c3 */ /* 0x000e220000002600 */
[----:B------:R-:W2:Y:S01]  /*0050*/  LDCU.64 UR8, c[0x0][0x358] ;  /* 0x00006b00ff0877ac */ /* 0x000ea20008000a00 */
[----:B0-----:R-:W-:-:S02]  /*0060*/  UIMAD UR4, UR4, UR5, UR6 ;  /* 0x00000005040472a4 */ /* 0x001fc4000f8e0206 */
[----:B-1----:R-:W-:Y:S02]  /*0070*/  UIADD3 UR5, UPT, UPT, UR7, -0x1, URZ ;  /* 0xffffffff07057890 */ /* 0x002fe4000fffe0ff */
[----:B------:R-:W-:Y:S02]  /*0080*/  UIMAD UR7, UR4, 0x1680, URZ ;  /* 0x00001680040778a4 */ /* 0x000fe4000f8e02ff */
[----:B------:R-:W-:Y:S02]  /*0090*/  UISETP.GE.AND UP0, UPT, UR4, UR5, UPT ;  /* 0x000000050400728c */ /* 0x000fe4000bf06270 */
[----:B------:R-:W-:-:S07]  /*00a0*/  IMAD.U32 R38, RZ, RZ, UR4 ;  /* 0x00000004ff267e24 */ /* 0x000fce000f8e00ff */
[----:B--2---:R-:W-:Y:S05]  /*00b0*/  BRA.U UP0, `(.L_x_0) ;  /* 0x0000005100807547 */ /* 0x004fea000b800000 */
[----:B------:R-:W-:-:S13]  /*00c0*/  ISETP.NE.AND P0, PT, R38, RZ, PT ;  /* 0x000000ff2600720c */ /* 0x000fda0003f05270 */
[----:B------:R-:W-:Y:S05]  /*00d0*/  @P0 BRA `(.L_x_1) ;  /* 0x0000002000b00947 */ /* 0x000fea0003800000 */
[----:B------:R-:W0:Y:S01]  /*00e0*/  S2R R40, SR_TID.X ;  /* 0x0000000000287919 */ /* 0x000e220000002100 */
[----:B------:R-:W1:Y:S01]  /*00f0*/  LDC.64 R4, c[0x0][0x3c8] ;  /* 0x0000f200ff047b82 */ /* 0x000e620000000a00 */
[----:B------:R-:W2:Y:S01]  /*0100*/  LDCU.U8 UR6, c[0x0][0x3b8] ;  /* 0x00007700ff0677ac */ /* 0x000ea20008000000 */
[----:B------:R-:W3:Y:S01]  /*0110*/  LDCU.64 UR4, c[0x0][0x380] ;  /* 0x00007000ff0477ac */ /* 0x000ee20008000a00 */
[----:B--2---:R-:W-:-:S04]  /*0120*/  ISETP.NE.AND P0, PT, RZ, UR6, PT ;  /* 0x00000006ff007c0c */ /* 0x004fc8000bf05270 */
[----:B-1----:R-:W-:Y:S02]  /*0130*/  SEL R2, R5, RZ, !P0 ;  /* 0x000000ff05027207 */ /* 0x002fe40004000000 */
[C---:B0-----:R-:W-:Y:S02]  /*0140*/  LOP3.LUT R0, R40.reuse, 0x1f, RZ, 0xc0, !PT ;  /* 0x0000001f28007812 */ /* 0x041fe400078ec0ff */
[----:B------:R-:W-:-:S05]  /*0150*/  LOP3.LUT R3, R40, 0x3e0, RZ, 0xc0, !PT ;  /* 0x000003e028037812 */ /* 0x000fca00078ec0ff */
[----:B------:R-:W-:Y:S01]  /*0160*/  IMAD R0, R3, 0xf, R0 ;  /* 0x0000000f03007824 */ /* 0x000fe200078e0200 */
[----:B------:R-:W-:-:S04]  /*0170*/  SEL R3, R4, RZ, !P0 ;  /* 0x000000ff04037207 */ /* 0x000fc80004000000 */
[----:B------:R-:W-:-:S04]  /*0180*/  IADD3 R0, P0, P1, R0, UR7, R3 ;  /* 0x0000000700007c10 */ /* 0x000fc8000f91e003 */
[----:B------:R-:W-:Y:S02]  /*0190*/  IADD3.X R3, PT, PT, RZ, R2, RZ, P0, P1 ;  /* 0x00000002ff037210 */ /* 0x000fe400007e24ff */
[----:B---3--:R-:W-:-:S04]  /*01a0*/  LEA R2, P0, R0, UR4, 0x2 ;  /* 0x0000000400027c11 */ /* 0x008fc8000f8010ff */
[----:B------:R-:W-:-:S05]  /*01b0*/  LEA.HI.X R3, R0, UR5, R3, 0x2, P0 ;  /* 0x0000000500037c11 */ /* 0x000fca00080f1403 */
[----:B------:R-:W2:Y:S04]  /*01c0*/  LDG.E R0, desc[UR8][R2.64] ;  /* 0x0000000802007981 */ /* 0x000ea8000c1e1900 */
[----:B------:R-:W3:Y:S04]  /*01d0*/  LDG.E R4, desc[UR8][R2.64+0x80] ;  /* 0x0000800802047981 */ /* 0x000ee8000c1e1900 */
[----:B------:R-:W4:Y:S04]  /*01e0*/  LDG.E R6, desc[UR8][R2.64+0x100] ;  /* 0x0001000802067981 */ /* 0x000f28000c1e1900 */
[----:B------:R-:W5:Y:S04]  /*01f0*/  LDG.E R7, desc[UR8][R2.64+0x180] ;  /* 0x0001800802077981 */ /* 0x000f68000c1e1900 */
        /* <DEDUP_REMOVED lines=10> */
[----:B------:R-:W5:Y:S01]  /*02a0*/  LDG.E R18, desc[UR8][R2.64+0x700] ;  /* 0x0007000802127981 */ /* 0x000f62000c1e1900 */
[----:B------:R-:W0:Y:S01]  /*02b0*/  S2UR UR5, SR_CgaCtaId ;  /* 0x00000000000579c3 */ /* 0x000e220000008800 */
[----:B------:R-:W-:Y:S01]  /*02c0*/  SHF.R.U32.HI R24, RZ, 0x5, R40 ;  /* 0x00000005ff187819 */ /* 0x000fe20000011628 */
[----:B------:R-:W-:Y:S01]  /*02d0*/  UMOV UR4, 0x400 ;  /* 0x0000040000047882 */ /* 0x000fe20000000000 */
[----:B------:R-:W1:Y:S02]  /*02e0*/  S2R R5, SR_LANEID ;  /* 0x0000000000057919 */ /* 0x000e640000000000 */
[C---:B------:R-:W-:Y:S01]  /*02f0*/  ISETP.NE.AND P3, PT, R24.reuse, 0x6, PT ;  /* 0x000000061800780c */ /* 0x040fe20003f65270 */
[----:B0-----:R-:W-:Y:S01]  /*0300*/  ULEA UR4, UR5, UR4, 0x18 ;  /* 0x0000000405047291 */ /* 0x001fe2000f8ec0ff */
[----:B------:R-:W0:Y:S01]  /*0310*/  LDCU UR5, c[0x0][0x3a8] ;  /* 0x00007500ff0577ac */ /* 0x000e220008000800 */
[----:B-1----:R-:W-:Y:S01]  /*0320*/  IMAD R19, R24, 0x1e0, R5 ;  /* 0x000001e018137824 */ /* 0x002fe200078e0205 */
[----:B------:R-:W-:-:S04]  /*0330*/  ISETP.NE.AND P4, PT, R5, RZ, PT ;  /* 0x000000ff0500720c */ /* 0x000fc80003f85270 */
[----:B------:R-:W-:-:S05]  /*0340*/  LEA R19, R19, UR4, 0x2 ;  /* 0x0000000413137c11 */ /* 0x000fca000f8e10ff */
[----:B--2---:R1:W-:Y:S04]  /*0350*/  STS [R19], R0 ;  /* 0x0000000013007388 */ /* 0x0043e80000000800 */
[----:B---3--:R-:W-:Y:S04]  /*0360*/  STS [R19+0x80], R4 ;  /* 0x0000800413007388 */ /* 0x008fe80000000800 */
[----:B----4-:R-:W-:Y:S01]  /*0370*/  STS [R19+0x100], R6 ;  /* 0x0001000613007388 */ /* 0x010fe20000000800 */
[----:B-1----:R-:W-:-:S03]  /*0380*/  IMAD R0, R5, 0x38, R19 ;  /* 0x0000003805007824 */ /* 0x002fc600078e0213 */
[----:B-----5:R-:W-:Y:S04]  /*0390*/  STS [R19+0x180], R7 ;  /* 0x0001800713007388 */ /* 0x020fe80000000800 */
[----:B------:R-:W-:Y:S04]  /*03a0*/  STS [R19+0x200], R8 ;  /* 0x0002000813007388 */ /* 0x000fe80000000800 */
        /* <DEDUP_REMOVED lines=9> */
[----:B------:R-:W-:Y:S01]  /*0440*/  STS [R19+0x700], R18 ;  /* 0x0007001213007388 */ /* 0x000fe20000000800 */
[----:B------:R-:W-:-:S03]  /*0450*/  NOP ;  /* 0x0000000000007918 */ /* 0x000fc60000000000 */
[----:B------:R-:W0:Y:S04]  /*0460*/  LDS R41, [R0+0x4] ;  /* 0x0000040000297984 */ /* 0x000e280000000800 */
[----:B------:R-:W1:Y:S04]  /*0470*/  LDS R45, [R0] ;  /* 0x00000000002d7984 */ /* 0x000e680000000800 */
[----:B------:R-:W2:Y:S04]  /*0480*/  LDS R38, [R0+0x8] ;  /* 0x0000080000267984 */ /* 0x000ea80000000800 */
[----:B------:R-:W3:Y:S04]  /*0490*/  LDS R37, [R0+0xc] ;  /* 0x00000c0000257984 */ /* 0x000ee80000000800 */
[----:B------:R-:W4:Y:S04]  /*04a0*/  LDS R36, [R0+0x10] ;  /* 0x0000100000247984 */ /* 0x000f280000000800 */
[----:B------:R-:W5:Y:S04]  /*04b0*/  LDS R35, [R0+0x14] ;  /* 0x0000140000237984 */ /* 0x000f680000000800 */
[----:B------:R-:W5:Y:S04]  /*04c0*/  LDS R34, [R0+0x18] ;  /* 0x0000180000227984 */ /* 0x000f680000000800 */
[----:B------:R-:W5:Y:S04]  /*04d0*/  LDS R33, [R0+0x1c] ;  /* 0x00001c0000217984 */ /* 0x000f680000000800 */
[----:B------:R-:W5:Y:S04]  /*04e0*/  LDS R32, [R0+0x20] ;  /* 0x0000200000207984 */ /* 0x000f680000000800 */
[----:B------:R-:W5:Y:S01]  /*04f0*/  LDS R31, [R0+0x24] ;  /* 0x00002400001f7984 */ /* 0x000f620000000800 */
[----:B0-----:R-:W-:-:S03]  /*0500*/  ISETP.NE.AND P1, PT, R41, UR5, PT ;  /* 0x0000000529007c0c */ /* 0x001fc6000bf25270 */
[----:B------:R-:W0:Y:S01]  /*0510*/  LDS R30, [R0+0x28] ;  /* 0x00002800001e7984 */ /* 0x000e220000000800 */
[----:B-1----:R-:W-:-:S03]  /*0520*/  ISETP.NE.AND P0, PT, R45, UR5, PT ;  /* 0x000000052d007c0c */ /* 0x002fc6000bf05270 */
[----:B------:R-:W1:Y:S01]  /*0530*/  LDS R29, [R0+0x2c] ;  /* 0x00002c00001d7984 */ /* 0x000e620000000800 */
[----:B--2---:R-:W-:-:S03]  /*0540*/  ISETP.NE.AND P2, PT, R38, UR5, PT ;  /* 0x0000000526007c0c */ /* 0x004fc6000bf45270 */
[----:B------:R-:W2:Y:S01]  /*0550*/  LDS R28, [R0+0x30] ;  /* 0x00003000001c7984 */ /* 0x000ea20000000800 */
[----:B------:R-:W-:-:S03]  /*0560*/  SEL R43, RZ, 0x1, !P0 ;  /* 0x00000001ff2b7807 */ /* 0x000fc60004000000 */
[----:B------:R-:W2:Y:S02]  /*0570*/  LDS R27, [R0+0x34] ;  /* 0x00003400001b7984 */ /* 0x000ea40000000800 */
[----:B------:R-:W-:Y:S02]  /*0580*/  VIADD R39, R43, 0x1 ;  /* 0x000000012b277836 */ /* 0x000fe40000000000 */
[----:B------:R-:W-:Y:S01]  /*0590*/  @!P1 IMAD.MOV R39, RZ, RZ, R43 ;  /* 0x000000ffff279224 */ /* 0x000fe200078e022b */
[----:B---3--:R-:W-:Y:S01]  /*05a0*/  ISETP.NE.AND P1, PT, R37, UR5, PT ;  /* 0x0000000525007c0c */ /* 0x008fe2000bf25270 */
[----:B------:R-:W3:Y:S02]  /*05b0*/  LDS R26, [R0+0x38] ;  /* 0x00003800001a7984 */ /* 0x000ee40000000800 */
[----:B------:R-:W-:Y:S02]  /*05c0*/  VIADD R7, R39, 0x1 ;  /* 0x0000000127077836 */ /* 0x000fe40000000000 */
[----:B------:R-:W-:Y:S01]  /*05d0*/  @!P2 IMAD.MOV R7, RZ, RZ, R39 ;  /* 0x000000ffff07a224 */ /* 0x000fe200078e0227 */
[----:B------:R-:W-:Y:S01]  /*05e0*/  BAR.SYNC.DEFER_BLOCKING 0x0 ;  /* 0x0000000000007b1d */ /* 0x000fe20000010000 */
[----:B----4-:R-:W-:-:S02]  /*05f0*/  ISETP.NE.AND P2, PT, R36, UR5, PT ;  /* 0x0000000524007c0c */ /* 0x010fc4000bf45270 */
[----:B------:R-:W-:-:S04]  /*0600*/  VIADD R52, R7, 0x1 ;  /* 0x0000000107347836 */ /* 0x000fc80000000000 */
[----:B------:R-:W-:Y:S01]  /*0610*/  @!P1 IMAD.MOV R52, RZ, RZ, R7 ;  /* 0x000000ffff349224 */ /* 0x000fe200078e0207 */
[----:B-----5:R-:W-:-:S03]  /*0620*/  ISETP.NE.AND P1, PT, R35, UR5, PT ;  /* 0x0000000523007c0c */ /* 0x020fc6000bf25270 */
[----:B------:R-:W-:-:S03]  /*0630*/  VIADD R10, R52, 0x1 ;  /* 0x00000001340a7836 */ /* 0x000fc60000000000 */
[----:B------:R-:W-:Y:S01]  /*0640*/  @!P2 IMAD.MOV R10, RZ, RZ, R52 ;  /* 0x000000ffff0aa224 */ /* 0x000fe200078e0234 */
[----:B------:R-:W-:-:S03]  /*0650*/  ISETP.NE.AND P2, PT, R34, UR5, PT ;  /* 0x0000000522007c0c */ /* 0x000fc6000bf45270 */
        /* <DEDUP_REMOVED lines=11> */
[----:B0-----:R-:W-:-:S03]  /*0710*/  ISETP.NE.AND P2, PT, R30, UR5, PT ;  /* 0x000000051e007c0c */ /* 0x001fc6000bf45270 */
[----:B------:R-:W-:-:S03]  /*0720*/  VIADD R46, R6, 0x1 ;  /* 0x00000001062e7836 */ /* 0x000fc60000000000 */
[----:B------:R-:W-:Y:S01]  /*0730*/  @!P1 IMAD.MOV R46, RZ, RZ, R6 ;  /* 0x000000ffff2e9224 */ /* 0x000fe200078e0206 */
[----:B-1----:R-:W-:-:S03]  /*0740*/  ISETP.NE.AND P1, PT, R29, UR5, PT ;  /* 0x000000051d007c0c */ /* 0x002fc6000bf25270 */
[----:B------:R-:W-:-:S03]  /*0750*/  VIADD R4, R46, 0x1 ;  /* 0x000000012e047836 */ /* 0x000fc60000000000 */
[----:B------:R-:W-:Y:S01]  /*0760*/  @!P2 IMAD.MOV R4, RZ, RZ, R46 ;  /* 0x000000ffff04a224 */ /* 0x000fe200078e022e */
[----:B--2---:R-:W-:-:S03]  /*0770*/  ISETP.NE.AND P2, PT, R28, UR5, PT ;  /* 0x000000051c007c0c */ /* 0x004fc6000bf45270 */
[----:B------:R-:W-:-:S03]  /*0780*/  VIADD R44, R4, 0x1 ;  /* 0x00000001042c7836 */ /* 0x000fc60000000000 */
[----:B------:R-:W-:Y:S01]  /*0790*/  @!P1 IMAD.MOV R44, RZ, RZ, R4 ;  /* 0x000000ffff2c9224 */ /* 0x000fe200078e0204 */
[----:B------:R-:W-:-:S03]  /*07a0*/  ISETP.NE.AND P1, PT, R27, UR5, PT ;  /* 0x000000051b007c0c */ /* 0x000fc6000bf25270 */
[----:B------:R-:W-:-:S03]  /*07b0*/  VIADD R42, R44, 0x1 ;  /* 0x000000012c2a7836 */ /* 0x000fc60000000000 */
[----:B------:R-:W-:Y:S01]  /*07c0*/  @!P2 IMAD.MOV R42, RZ, RZ, R44 ;  /* 0x000000ffff2aa224 */ /* 0x000fe200078e022c */
[----:B---3--:R-:W-:-:S03]  /*07d0*/  ISETP.NE.AND P2, PT, R26, UR5, PT ;  /* 0x000000051a007c0c */ /* 0x008fc6000bf45270 */
[----:B------:R-:W-:-:S03]  /*07e0*/  VIADD R0, R42, 0x1 ;  /* 0x000000012a007836 */ /* 0x000fc60000000000 */
[----:B------:R-:W-:-:S04]  /*07f0*/  @!P1 IMAD.MOV R0, RZ, RZ, R42 ;  /* 0x000000ffff009224 */ /* 0x000fc800078e022a */
[----:B------:R-:W-:-:S03]  /*0800*/  VIADD R9, R0, 0x1 ;  /* 0x0000000100097836 */ /* 0x000fc60000000000 */
[----:B------:R-:W-:Y:S01]  /*0810*/  @!P2 IMAD.MOV R9, RZ, RZ, R0 ;  /* 0x000000ffff09a224 */ /* 0x000fe200078e0200 */
[----:B------:R-:W-:-:S04]  /*0820*/  ISETP.NE.AND P2, PT, R5, 0x1f, PT ;  /* 0x0000001f0500780c */ /* 0x000fc80003f45270 */
[----:B------:R-:W0:Y:S09]  /*0830*/  SHFL.UP P1, R2, R9, 0x1, RZ ;  /* 0x0420000009027989 */ /* 0x000e3200000200ff */
[----:B------:R-:W-:Y:S01]  /*0840*/  @!P2 LEA R47, R24, UR4, 0x2 ;  /* 0x00000004182fac11 */ /* 0x000fe2000f8e10ff */
[----:B0-----:R-:W-:-:S05]  /*0850*/  @P1 IMAD.IADD R2, R2, 0x1, R9 ;  /* 0x0000000102021824 */ /* 0x001fca00078e0209 */
[----:B------:R-:W0:Y:S02]  /*0860*/  SHFL.UP P1, R3, R2, 0x2, RZ ;  /* 0x0440000002037989 */ /* 0x000e2400000200ff */
[----:B0-----:R-:W-:-:S05]  /*0870*/  @P1 IMAD.IADD R3, R2, 0x1, R3 ;  /* 0x0000000102031824 */ /* 0x001fca00078e0203 */
[----:B------:R-:W0:Y:S02]  /*0880*/  SHFL.UP P1, R12, R3, 0x4, RZ ;  /* 0x04800000030c7989 */ /* 0x000e2400000200ff */
[----:B0-----:R-:W-:-:S05]  /*0890*/  @P1 IMAD.IADD R12, R3, 0x1, R12 ;  /* 0x00000001030c1824 */ /* 0x001fca00078e020c */
[----:B------:R-:W0:Y:S02]  /*08a0*/  SHFL.UP P1, R25, R12, 0x8, RZ ;  /* 0x050000000c197989 */ /* 0x000e2400000200ff */
[----:B0-----:R-:W-:-:S05]  /*08b0*/  @P1 IMAD.IADD R25, R12, 0x1, R25 ;  /* 0x000000010c191824 */ /* 0x001fca00078e0219 */
[----:B------:R-:W0:Y:S02]  /*08c0*/  SHFL.UP P1, R11, R25, 0x10, RZ ;  /* 0x06000000190b7989 */ /* 0x000e2400000200ff */
[----:B0-----:R-:W-:Y:S01]  /*08d0*/  @P1 IMAD.IADD R11, R25, 0x1, R11 ;  /* 0x00000001190b1824 */ /* 0x001fe200078e020b */
[----:B------:R-:W-:-:S03]  /*08e0*/  ISETP.NE.AND P1, PT, R24, 0x2, PT ;  /* 0x000000021800780c */ /* 0x000fc60003f25270 */
[----:B------:R-:W-:Y:S01]  /*08f0*/  IMAD.IADD R9, R11, 0x1, -R9 ;  /* 0x000000010b097824 */ /* 0x000fe200078e0a09 */
[----:B------:R-:W-:Y:S01]  /*0900*/  @!P2 STS [R47], R11 ;  /* 0x0000000b2f00a388 */ /* 0x000fe20000000800 */
[----:B------:R-:W-:Y:S01]  /*0910*/  BAR.SYNC.DEFER_BLOCKING 0x0 ;  /* 0x0000000000007b1d */ /* 0x000fe20000010000 */
[----:B------:R-:W-:Y:S02]  /*0920*/  ISETP.NE.AND P2, PT, R24, 0x3, PT ;  /* 0x000000031800780c */ /* 0x000fe40003f45270 */
[----:B------:R-:W-:-:S03]  /*0930*/  SEL R9, R9, RZ, P4 ;  /* 0x000000ff09097207 */ /* 0x000fc60002000000 */
[----:B------:R-:W0:Y:S04]  /*0940*/  LDS.128 R20, [UR4] ;  /* 0x00000004ff147984 */ /* 0x000e280008000c00 */
[----:B------:R-:W1:Y:S04]  /*0950*/  LDS.128 R16, [UR4+0x10] ;  /* 0x00001004ff107984 */ /* 0x000e680008000c00 */
[----:B------:R-:W2:Y:S01]  /*0960*/  LDS.128 R12, [UR4+0x20] ;  /* 0x00002004ff0c7984 */ /* 0x000ea20008000c00 */
[----:B0-----:R-:W-:-:S05]  /*0970*/  IMAD.IADD R3, R20, 0x1, R21 ;  /* 0x0000000114037824 */ /* 0x001fca00078e0215 */
[----:B------:R-:W-:Y:S01]  /*0980*/  SEL R2, R3, R20, !P1 ;  /* 0x0000001403027207 */ /* 0x000fe20004800000 */
[----:B------:R-:W-:Y:S01]  /*0990*/  IMAD.IADD R3, R22, 0x1, R3 ;  /* 0x0000000116037824 */ /* 0x000fe200078e0203 */
[----:B------:R-:W-:-:S04]  /*09a0*/  ISETP.NE.AND P1, PT, R24, 0x4, PT ;  /* 0x000000041800780c */ /* 0x000fc80003f25270 */
[----:B------:R-:W-:Y:S01]  /*09b0*/  SEL R2, R3, R2, !P2 ;  /* 0x0000000203027207 */ /* 0x000fe20005000000 */
[----:B------:R-:W-:Y:S01]  /*09c0*/  IMAD.IADD R3, R23, 0x1, R3 ;  /* 0x0000000117037824 */ /* 0x000fe200078e0203 */
[----:B------:R-:W-:-:S04]  /*09d0*/  ISETP.NE.AND P2, PT, R24, 0x5, PT ;  /* 0x000000051800780c */ /* 0x000fc80003f45270 */
[C---:B------:R-:W-:Y:S01]  /*09e0*/  SEL R2, R3.reuse, R2, !P1 ;  /* 0x0000000203027207 */ /* 0x040fe20004800000 */
[----:B-1----:R-:W-:Y:S01]  /*09f0*/  IMAD.IADD R3, R3, 0x1, R16 ;  /* 0x0000000103037824 */ /* 0x002fe200078e0210 */
[----:B------:R-:W-:-:S04]  /*0a00*/  ISETP.NE.AND P1, PT, R40, RZ, PT ;  /* 0x000000ff2800720c */ /* 0x000fc80003f25270 */
[----:B------:R-:W-:Y:S01]  /*0a10*/  SEL R2, R3, R2, !P2 ;  /* 0x0000000203027207 */ /* 0x000fe20005000000 */
[----:B------:R-:W-:Y:S01]  /*0a20*/  IMAD.IADD R3, R17, 0x1, R3 ;  /* 0x0000000111037824 */ /* 0x000fe200078e0203 */
[----:B------:R-:W-:-:S04]  /*0a30*/  ISETP.NE.AND P2, PT, R24, 0x7, PT ;  /* 0x000000071800780c */ /* 0x000fc80003f45270 */
[----:B------:R-:W-:Y:S01]  /*0a40*/  SEL R2, R3, R2, !P3 ;  /* 0x0000000203027207 */ /* 0x000fe20005800000 */
[----:B------:R-:W-:Y:S01]  /*0a50*/  IMAD.IADD R3, R18, 0x1, R3 ;  /* 0x0000000112037824 */ /* 0x000fe200078e0203 */
[----:B------:R-:W-:-:S03]  /*0a60*/  ISETP.NE.AND P3, PT, R24, 0x8, PT ;  /* 0x000000081800780c */ /* 0x000fc60003f65270 */
[----:B------:R-:W-:Y:S01]  /*0a70*/  IMAD.IADD R47, R19, 0x1, R3 ;  /* 0x00000001132f7824 */ /* 0x000fe200078e0203 */
[----:B------:R-:W-:Y:S02]  /*0a80*/  SEL R25, R3, R2, !P2 ;  /* 0x0000000203197207 */ /* 0x000fe40005000000 */
[----:B------:R-:W0:Y:S01]  /*0a90*/  @!P1 LDC.64 R2, c[0x0][0x3a0] ;  /* 0x0000e800ff029b82 */ /* 0x000e220000000a00 */
[C---:B------:R-:W-:Y:S02]  /*0aa0*/  ISETP.NE.AND P2, PT, R24.reuse, 0x9, PT ;  /* 0x000000091800780c */ /* 0x040fe40003f45270 */
[C---:B------:R-:W-:Y:S01]  /*0ab0*/  SEL R25, R47.reuse, R25, !P3 ;  /* 0x000000192f197207 */ /* 0x040fe20005800000 */
[----:B--2---:R-:W-:Y:S01]  /*0ac0*/  IMAD.IADD R47, R47, 0x1, R12 ;  /* 0x000000012f2f7824 */ /* 0x004fe200078e020c */
[----:B------:R-:W-:-:S04]  /*0ad0*/  ISETP.NE.AND P3, PT, R24, 0xa, PT ;  /* 0x0000000a1800780c */ /* 0x000fc80003f65270 */
[----:B------:R-:W-:Y:S01]  /*0ae0*/  SEL R25, R47, R25, !P2 ;  /* 0x000000192f197207 */ /* 0x000fe20005000000 */
[----:B------:R-:W-:Y:S01]  /*0af0*/  IMAD.IADD R47, R13, 0x1, R47 ;  /* 0x000000010d2f7824 */ /* 0x000fe200078e022f */
[----:B------:R-:W-:Y:S01]  /*0b00*/  ISETP.NE.AND P2, PT, R24, 0xb, PT ;  /* 0x0000000b1800780c */ /* 0x000fe20003f45270 */
[----:B------:R-:W-:-:S03]  /*0b10*/  @!P1 IMAD.MOV.U32 R24, RZ, RZ, 0x65 ;  /* 0x00000065ff189424 */ /* 0x000fc600078e00ff */
[----:B------:R-:W-:Y:S01]  /*0b20*/  SEL R25, R47, R25, !P3 ;  /* 0x000000192f197207 */ /* 0x000fe20005800000 */
[----:B------:R-:W-:Y:S01]  /*0b30*/  IMAD.IADD R47, R14, 0x1, R47 ;  /* 0x000000010e2f7824 */ /* 0x000fe200078e022f */
[----:B------:R-:W-:-:S04]  /*0b40*/  ISETP.GE.U32.AND P3, PT, R40, 0x20, PT ;  /* 0x000000202800780c */ /* 0x000fc80003f66070 */
[----:B------:R-:W-:Y:S01]  /*0b50*/  SEL R5, R47, R25, !P2 ;  /* 0x000000192f057207 */ /* 0x000fe20005000000 */
[----:B------:R-:W-:-:S03]  /*0b60*/  IMAD.IADD R25, R15, 0x1, R47 ;  /* 0x000000010f197824 */ /* 0x000fc600078e022f */
[----:B------:R-:W-:Y:S02]  /*0b70*/  SEL R5, R5, RZ, P3 ;  /* 0x000000ff05057207 */ /* 0x000fe40001800000 */
[----:B0-----:R0:W-:Y:S01]  /*0b80*/  @!P1 ST.E.64.STRONG.GPU desc[UR8][R2.64+0x100], R24 ;  /* 0x0001001802009985 */ /* 0x0011e2000c10fb08 */
[----:B------:R-:W-:Y:S02]  /*0b90*/  ISETP.GT.AND P1, PT, R25, 0x180, PT ;  /* 0x000001801900780c */ /* 0x000fe40003f24270 */
[----:B------:R-:W-:-:S04]  /*0ba0*/  IMAD.IADD R47, R5, 0x1, R9 ;  /* 0x00000001052f7824 */ /* 0x000fc800078e0209 */
[--C-:B------:R-:W-:Y:S02]  /*0bb0*/  IMAD.IADD R43, R43, 0x1, R47.reuse ;  /* 0x000000012b2b7824 */ /* 0x100fe400078e022f */
[--C-:B------:R-:W-:Y:S02]  /*0bc0*/  IMAD.IADD R39, R39, 0x1, R47.reuse ;  /* 0x0000000127277824 */ /* 0x100fe400078e022f */
[--C-:B------:R-:W-:Y:S02]  /*0bd0*/  IMAD.IADD R11, R52, 0x1, R47.reuse ;  /* 0x00000001340b7824 */ /* 0x100fe400078e022f */
[--C-:B------:R-:W-:Y:S02]  /*0be0*/  IMAD.IADD R10, R10, 0x1, R47.reuse ;  /* 0x000000010a0a7824 */ /* 0x100fe400078e022f */
[--C-:B0-----:R-:W-:Y:S02]  /*0bf0*/  IMAD.IADD R24, R7, 0x1, R47.reuse ;  /* 0x0000000107187824 */ /* 0x101fe400078e022f */
[----:B------:R-:W-:-:S02]  /*0c00*/  IMAD.IADD R9, R50, 0x1, R47 ;  /* 0x0000000132097824 */ /* 0x000fc400078e022f */
[--C-:B------:R-:W-:Y:S02]  /*0c10*/  IMAD.IADD R8, R8, 0x1, R47.reuse ;  /* 0x0000000108087824 */ /* 0x100fe400078e022f */
[--C-:B------:R-:W-:Y:S02]  /*0c20*/  IMAD.IADD R7, R48, 0x1, R47.reuse ;  /* 0x0000000130077824 */ /* 0x100fe400078e022f */
[--C-:B------:R-:W-:Y:S02]  /*0c30*/  IMAD.IADD R6, R6, 0x1, R47.reuse ;  /* 0x0000000106067824 */ /* 0x100fe400078e022f */
[--C-:B------:R-:W-:Y:S02]  /*0c40*/  IMAD.IADD R5, R46, 0x1, R47.reuse ;  /* 0x000000012e057824 */ /* 0x100fe400078e022f */
[--C-:B------:R-:W-:Y:S02]  /*0c50*/  IMAD.IADD R4, R4, 0x1, R47.reuse ;  /* 0x0000000104047824 */ /* 0x100fe400078e022f */
[----:B------:R-:W-:-:S02]  /*0c60*/  IMAD.IADD R3, R44, 0x1, R47 ;  /* 0x000000012c037824 */ /* 0x000fc400078e022f */
[--C-:B------:R-:W-:Y:S02]  /*0c70*/  IMAD.IADD R2, R42, 0x1, R47.reuse ;  /* 0x000000012a027824 */ /* 0x100fe400078e022f */
[----:B------:R-:W-:Y:S01]  /*0c80*/  IMAD.IADD R0, R0, 0x1, R47 ;  /* 0x0000000100007824 */ /* 0x000fe200078e022f */
[----:B------:R-:W-:Y:S06]  /*0c90*/  @P1 BRA `(.L_x_2) ;  /* 0x0000000c007c1947 */ /* 0x000fec0003800000 */
[----:B------:R-:W-:Y:S04]  /*0ca0*/  BSSY.RECONVERGENT B0, `(.L_x_3) ;  /* 0x000000d000007945 */ /* 0x000fe80003800200 */
[----:B------:R-:W-:Y:S05]  /*0cb0*/  @!P0 BRA `(.L_x_4) ;  /* 0x00000000002c8947 */ /* 0x000fea0003800000 */
[----:B------:R-:W-:Y:S01]  /*0cc0*/  UISETP.NE.AND UP0, UPT, UR6, URZ, UPT ;  /* 0x000000ff0600728c */ /* 0x000fe2000bf05270 */
[----:B------:R-:W-:Y:S01]  /*0cd0*/  CS2R R12, SRZ ;  /* 0x00000000000c7805 */ /* 0x000fe2000001ff00 */
[----:B------:R-:W0:Y:S07]  /*0ce0*/  LDCU.64 UR10, c[0x0][0x390] ;  /* 0x00007200ff0a77ac */ /* 0x000e2e0008000a00 */
[----:B------:R-:W-:Y:S05]  /*0cf0*/  BRA.U UP0, `(.L_x_5) ;  /* 0x0000000100087547 */ /* 0x000fea000b800000 */
[----:B------:R-:W1:Y:S02]  /*0d00*/  LDC.64 R12, c[0x0][0x3d0] ;  /* 0x0000f400ff0c7b82 */ /* 0x000e640000000a00 */
[----:B-1----:R-:W5:Y:S02]  /*0d10*/  LDG.E.64 R12, desc[UR8][R12.64] ;  /* 0x000000080c0c7981 */ /* 0x002f64000c1e1b00 */
.L_x_5:
[----:B-----5:R-:W-:-:S04]  /*0d20*/  IADD3 R14, P0, PT, R47, R12, RZ ;  /* 0x0000000c2f0e7210 */ /* 0x020fc80007f1e0ff */
[----:B------:R-:W-:Y:S02]  /*0d30*/  LEA.HI.X.SX32 R13, R47, R13, 0x1, P0 ;  /* 0x0000000d2f0d7211 */ /* 0x000fe400000f0eff */
[----:B0-----:R-:W-:-:S04]  /*0d40*/  LEA R12, P0, R14, UR10, 0x2 ;  /* 0x0000000a0e0c7c11 */ /* 0x001fc8000f8010ff */
[----:B------:R-:W-:-:S05]  /*0d50*/  LEA.HI.X R13, R14, UR11, R13, 0x2, P0 ;  /* 0x0000000b0e0d7c11 */ /* 0x000fca00080f140d */
[----:B------:R0:W-:Y:S04]  /*0d60*/  STG.E desc[UR8][R12.64], R45 ;  /* 0x0000002d0c007986 */ /* 0x0001e8000c101908 */
.L_x_4:
[----:B------:R-:W-:Y:S05]  /*0d70*/  BSYNC.RECONVERGENT B0 ;  /* 0x0000000000007941 */ /* 0x000fea0003800200 */
.L_x_3:
[----:B------:R-:W-:Y:S01]  /*0d80*/  ISETP.NE.AND P0, PT, R41, UR5, PT ;  /* 0x0000000529007c0c */ /* 0x000fe2000bf05270 */
[----:B------:R-:W-:-:S12]  /*0d90*/  BSSY.RECONVERGENT B0, `(.L_x_6) ;  /* 0x000000d000007945 */ /* 0x000fd80003800200 */
[----:B------:R-:W-:Y:S05]  /*0da0*/  @!P0 BRA `(.L_x_7) ;  /* 0x00000000002c8947 */ /* 0x000fea0003800000 */
[----:B------:R-:W-:Y:S01]  /*0db0*/  UISETP.NE.AND UP0, UPT, UR6, URZ, UPT ;  /* 0x000000ff0600728c */ /* 0x000fe2000bf05270 */
[----:B0-----:R-:W-:Y:S01]  /*0dc0*/  CS2R R12, SRZ ;  /* 0x00000000000c7805 */ /* 0x001fe2000001ff00 */
[----:B------:R-:W0:Y:S07]  /*0dd0*/  LDCU.64 UR10, c[0x0][0x390] ;  /* 0x00007200ff0a77ac */ /* 0x000e2e0008000a00 */
[----:B------:R-:W-:Y:S05]  /*0de0*/  BRA.U UP0, `(.L_x_8) ;  /* 0x0000000100087547 */ /* 0x000fea000b800000 */
[----:B------:R-:W1:Y:S02]  /*0df0*/  LDC.64 R12, c[0x0][0x3d0] ;  /* 0x0000f400ff0c7b82 */ /* 0x000e640000000a00 */
[----:B-1----:R-:W5:Y:S02]  /*0e00*/  LDG.E.64 R12, desc[UR8][R12.64] ;  /* 0x000000080c0c7981 */ /* 0x002f64000c1e1b00 */
.L_x_8:
[----:B-----5:R-:W-:-:S04]  /*0e10*/  IADD3 R14, P0, PT, R43, R12, RZ ;  /* 0x0000000c2b0e7210 */ /* 0x020fc80007f1e0ff */
[----:B------:R-:W-:Y:S02]  /*0e20*/  LEA.HI.X.SX32 R13, R43, R13, 0x1, P0 ;  /* 0x0000000d2b0d7211 */ /* 0x000fe400000f0eff */
[----:B0-----:R-:W-:-:S04]  /*0e30*/  LEA R12, P0, R14, UR10, 0x2 ;  /* 0x0000000a0e0c7c11 */ /* 0x001fc8000f8010ff */
[----:B------:R-:W-:-:S05]  /*0e40*/  LEA.HI.X R13, R14, UR11, R13, 0x2, P0 ;  /* 0x0000000b0e0d7c11 */ /* 0x000fca00080f140d */
[----:B------:R1:W-:Y:S04]  /*0e50*/  STG.E desc[UR8][R12.64], R41 ;  /* 0x000000290c007986 */ /* 0x0003e8000c101908 */
.L_x_7:
[----:B------:R-:W-:Y:S05]  /*0e60*/  BSYNC.RECONVERGENT B0 ;  /* 0x0000000000007941 */ /* 0x000fea0003800200 */
.L_x_6:
[----:B------:R-:W-:Y:S01]  /*0e70*/  ISETP.NE.AND P0, PT, R38, UR5, PT ;  /* 0x0000000526007c0c */ /* 0x000fe2000bf05270 */
[----:B------:R-:W-:-:S12]  /*0e80*/  BSSY.RECONVERGENT B0, `(.L_x_9) ;  /* 0x000000d000007945 */ /* 0x000fd80003800200 */
[----:B------:R-:W-:Y:S05]  /*0e90*/  @!P0 BRA `(.L_x_10) ;  /* 0x00000000002c8947 */ /* 0x000fea0003800000 */
[----:B------:R-:W-:Y:S01]  /*0ea0*/  UISETP.NE.AND UP0, UPT, UR6, URZ, UPT ;  /* 0x000000ff0600728c */ /* 0x000fe2000bf05270 */
[----:B01----:R-:W-:Y:S01]  /*0eb0*/  CS2R R12, SRZ ;  /* 0x00000000000c7805 */ /* 0x003fe2000001ff00 */
[----:B------:R-:W0:Y:S07]  /*0ec0*/  LDCU.64 UR10, c[0x0][0x390] ;  /* 0x00007200ff0a77ac */ /* 0x000e2e0008000a00 */
[----:B------:R-:W-:Y:S05]  /*0ed0*/  BRA.U UP0, `(.L_x_11) ;  /* 0x0000000100087547 */ /* 0x000fea000b800000 */
[----:B------:R-:W1:Y:S02]  /*0ee0*/  LDC.64 R12, c[0x0][0x3d0] ;  /* 0x0000f400ff0c7b82 */ /* 0x000e640000000a00 */
[----:B-1----:R-:W5:Y:S02]  /*0ef0*/  LDG.E.64 R12, desc[UR8][R12.64] ;  /* 0x000000080c0c7981 */ /* 0x002f64000c1e1b00 */
.L_x_11:
[----:B-----5:R-:W-:-:S04]  /*0f00*/  IADD3 R14, P0, PT, R39, R12, RZ ;  /* 0x0000000c270e7210 */ /* 0x020fc80007f1e0ff */
[----:B------:R-:W-:Y:S02]  /*0f10*/  LEA.HI.X.SX32 R13, R39, R13, 0x1, P0 ;  /* 0x0000000d270d7211 */ /* 0x000fe400000f0eff */
[----:B0-----:R-:W-:-:S04]  /*0f20*/  LEA R12, P0, R14, UR10, 0x2 ;  /* 0x0000000a0e0c7c11 */ /* 0x001fc8000f8010ff */
[----:B------:R-:W-:-:S05]  /*0f30*/  LEA.HI.X R13, R14, UR11, R13, 0x2, P0 ;  /* 0x0000000b0e0d7c11 */ /* 0x000fca00080f140d */
[----:B------:R2:W-:Y:S04]  /*0f40*/  STG.E desc[UR8][R12.64], R38 ;  /* 0x000000260c007986 */ /* 0x0005e8000c101908 */
.L_x_10:
[----:B------:R-:W-:Y:S05]  /*0f50*/  BSYNC.RECONVERGENT B0 ;  /* 0x0000000000007941 */ /* 0x000fea0003800200 */
.L_x_9:
[----:B------:R-:W-:Y:S01]  /*0f60*/  ISETP.NE.AND P0, PT, R37, UR5, PT ;  /* 0x0000000525007c0c */ /* 0x000fe2000bf05270 */
[----:B------:R-:W-:-:S12]  /*0f70*/  BSSY.RECONVERGENT B0, `(.L_x_12) ;  /* 0x000000d000007945 */ /* 0x000fd80003800200 */
[----:B------:R-:W-:Y:S05]  /*0f80*/  @!P0 BRA `(.L_x_13) ;  /* 0x00000000002c8947 */ /* 0x000fea0003800000 */
[----:B------:R-:W-:Y:S01]  /*0f90*/  UISETP.NE.AND UP0, UPT, UR6, URZ, UPT ;  /* 0x000000ff0600728c */ /* 0x000fe2000bf05270 */
[----:B012---:R-:W-:Y:S01]  /*0fa0*/  CS2R R12, SRZ ;  /* 0x00000000000c7805 */ /* 0x007fe2000001ff00 */
[----:B------:R-:W0:Y:S07]  /*0fb0*/  LDCU.64 UR10, c[0x0][0x390] ;  /* 0x00007200ff0a77ac */ /* 0x000e2e0008000a00 */
[----:B------:R-:W-:Y:S05]  /*0fc0*/  BRA.U UP0, `(.L_x_14) ;  /* 0x0000000100087547 */ /* 0x000fea000b800000 */
[----:B------:R-:W1:Y:S02]  /*0fd0*/  LDC.64 R12, c[0x0][0x3d0] ;  /* 0x0000f400ff0c7b82 */ /* 0x000e640000000a00 */
[----:B-1----:R-:W5:Y:S02]  /*0fe0*/  LDG.E.64 R12, desc[UR8][R12.64] ;  /* 0x000000080c0c7981 */ /* 0x002f64000c1e1b00 */
.L_x_14:
[----:B-----5:R-:W-:-:S04]  /*0ff0*/  IADD3 R14, P0, PT, R24, R12, RZ ;  /* 0x0000000c180e7210 */ /* 0x020fc80007f1e0ff */
[----:B------:R-:W-:Y:S02]  /*1000*/  LEA.HI.X.SX32 R13, R24, R13, 0x1, P0 ;  /* 0x0000000d180d7211 */ /* 0x000fe400000f0eff */
[----:B0-----:R-:W-:-:S04]  /*1010*/  LEA R12, P0, R14, UR10, 0x2 ;  /* 0x0000000a0e0c7c11 */ /* 0x001fc8000f8010ff */
[----:B------:R-:W-:-:S05]  /*1020*/  LEA.HI.X R13, R14, UR11, R13, 0x2, P0 ;  /* 0x0000000b0e0d7c11 */ /* 0x000fca00080f140d */
[----:B------:R3:W-:Y:S04]  /*1030*/  STG.E desc[UR8][R12.64], R37 ;  /* 0x000000250c007986 */ /* 0x0007e8000c101908 */
.L_x_13:
[----:B------:R-:W-:Y:S05]  /*1040*/  BSYNC.RECONVERGENT B0 ;  /* 0x0000000000007941 */ /* 0x000fea0003800200 */
.L_x_12:
[----:B------:R-:W-:Y:S01]  /*1050*/  ISETP.NE.AND P0, PT, R36, UR5, PT ;  /* 0x0000000524007c0c */ /* 0x000fe2000bf05270 */
[----:B------:R-:W-:-:S12]  /*1060*/  BSSY.RECONVERGENT B0, `(.L_x_15) ;  /* 0x000000d000007945 */ /* 0x000fd80003800200 */
[----:B------:R-:W-:Y:S05]  /*1070*/  @!P0 BRA `(.L_x_16) ;  /* 0x00000000002c8947 */ /* 0x000fea0003800000 */
[----:B------:R-:W-:Y:S01]  /*1080*/  UISETP.NE.AND UP0, UPT, UR6, URZ, UPT ;  /* 0x000000ff0600728c */ /* 0x000fe2000bf05270 */
[----:B0123--:R-:W-:Y:S01]  /*1090*/  CS2R R12, SRZ ;  /* 0x00000000000c7805 */ /* 0x00ffe2000001ff00 */
[----:B------:R-:W0:Y:S07]  /*10a0*/  LDCU.64 UR10, c[0x0][0x390] ;  /* 0x00007200ff0a77ac */ /* 0x000e2e0008000a00 */
[----:B------:R-:W-:Y:S05]  /*10b0*/  BRA.U UP0, `(.L_x_17) ;  /* 0x0000000100087547 */ /* 0x000fea000b800000 */
[----:B------:R-:W1:Y:S02]  /*10c0*/  LDC.64 R12, c[0x0][0x3d0] ;  /* 0x0000f400ff0c7b82 */ /* 0x000e640000000a00 */
[----:B-1----:R-:W5:Y:S02]  /*10d0*/  LDG.E.64 R12, desc[UR8][R12.64] ;  /* 0x000000080c0c7981 */ /* 0x002f64000c1e1b00 */
.L_x_17:
[----:B-----5:R-:W-:-:S04]  /*10e0*/  IADD3 R14, P0, PT, R11, R12, RZ ;  /* 0x0000000c0b0e7210 */ /* 0x020fc80007f1e0ff */
[----:B------:R-:W-:Y:S02]  /*10f0*/  LEA.HI.X.SX32 R11, R11, R13, 0x1, P0 ;  /* 0x0000000d0b0b7211 */ /* 0x000fe400000f0eff */
[----:B0-----:R-:W-:-:S04]  /*1100*/  LEA R12, P0, R14, UR10, 0x2 ;  /* 0x0000000a0e0c7c11 */ /* 0x001fc8000f8010ff */
[----:B------:R-:W-:-:S05]  /*1110*/  LEA.HI.X R13, R14, UR11, R11, 0x2, P0 ;  /* 0x0000000b0e0d7c11 */ /* 0x000fca00080f140b */
[----:B------:R4:W-:Y:S04]  /*1120*/  STG.E desc[UR8][R12.64], R36 ;  /* 0x000000240c007986 */ /* 0x0009e8000c101908 */
.L_x_16:
[----:B------:R-:W-:Y:S05]  /*1130*/  BSYNC.RECONVERGENT B0 ;  /* 0x0000000000007941 */ /* 0x000fea0003800200 */
.L_x_15:
[----:B------:R-:W-:Y:S01]  /*1140*/  ISETP.NE.AND P0, PT, R35, UR5, PT ;  /* 0x0000000523007c0c */ /* 0x000fe2000bf05270 */
[----:B------:R-:W-:-:S12]  /*1150*/  BSSY.RECONVERGENT B0, `(.L_x_18) ;  /* 0x000000d000007945 */ /* 0x000fd80003800200 */
[----:B------:R-:W-:Y:S05]  /*1160*/  @!P0 BRA `(.L_x_19) ;  /* 0x00000000002c8947 */ /* 0x000fea0003800000 */
[----:B------:R-:W-:Y:S01]  /*1170*/  UISETP.NE.AND UP0, UPT, UR6, URZ, UPT ;  /* 0x000000ff0600728c */ /* 0x000fe2000bf05270 */
[----:B01234-:R-:W-:Y:S01]  /*1180*/  CS2R R12, SRZ ;  /* 0x00000000000c7805 */ /* 0x01ffe2000001ff00 */
[----:B------:R-:W0:Y:S07]  /*1190*/  LDCU.64 UR10, c[0x0][0x390] ;  /* 0x00007200ff0a77ac */ /* 0x000e2e0008000a00 */
[----:B------:R-:W-:Y:S05]  /*11a0*/  BRA.U UP0, `(.L_x_20) ;  /* 0x0000000100087547 */ /* 0x000fea000b800000 */
[----:B------:R-:W1:Y:S02]  /*11b0*/  LDC.64 R12, c[0x0][0x3d0] ;  /* 0x0000f400ff0c7b82 */ /* 0x000e640000000a00 */
[----:B-1----:R-:W5:Y:S02]  /*11c0*/  LDG.E.64 R12, desc[UR8][R12.64] ;  /* 0x000000080c0c7981 */ /* 0x002f64000c1e1b00 */
.L_x_20:
[----:B-----5:R-:W-:-:S04]  /*11d0*/  IADD3 R11, P0, PT, R10, R12, RZ ;  /* 0x0000000c0a0b7210 */ /* 0x020fc80007f1e0ff */
[----:B------:R-:W-:Y:S02]  /*11e0*/  LEA.HI.X.SX32 R12, R10, R13, 0x1, P0 ;  /* 0x0000000d0a0c7211 */ /* 0x000fe400000f0eff */
[----:B0-----:R-:W-:-:S04]  /*11f0*/  LEA R10, P0, R11, UR10, 0x2 ;  /* 0x0000000a0b0a7c11 */ /* 0x001fc8000f8010ff */
[----:B------:R-:W-:-:S05]  /*1200*/  LEA.HI.X R11, R11, UR11, R12, 0x2, P0 ;  /* 0x0000000b0b0b7c11 */ /* 0x000fca00080f140c */
[----:B------:R0:W-:Y:S04]  /*1210*/  STG.E desc[UR8][R10.64], R35 ;  /* 0x000000230a007986 */ /* 0x0001e8000c101908 */
.L_x_19:
[----:B------:R-:W-:Y:S05]  /*1220*/  BSYNC.RECONVERGENT B0 ;  /* 0x0000000000007941 */ /* 0x000fea0003800200 */
.L_x_18:
        /* <DEDUP_REMOVED lines=9> */
.L_x_23:
[----:B-12345:R-:W-:-:S04]  /*12c0*/  IADD3 R12, P0, PT, R9, R10, RZ ;  /* 0x0000000a090c7210 */ /* 0x03efc80007f1e0ff */
[----:B------:R-:W-:Y:S02]  /*12d0*/  LEA.HI.X.SX32 R9, R9, R11, 0x1, P0 ;  /* 0x0000000b09097211 */ /* 0x000fe400000f0eff */
[----:B0-----:R-:W-:-:S04]  /*12e0*/  LEA R10, P0, R12, UR10, 0x2 ;  /* 0x0000000a0c0a7c11 */ /* 0x001fc8000f8010ff */
[----:B------:R-:W-:-:S05]  /*12f0*/  LEA.HI.X R11, R12, UR11, R9, 0x2, P0 ;  /* 0x0000000b0c0b7c11 */ /* 0x000fca00080f1409 */
[----:B------:R0:W-:Y:S04]  /*1300*/  STG.E desc[UR8][R10.64], R34 ;  /* 0x000000220a007986 */ /* 0x0001e8000c101908 */
.L_x_22:
[----:B------:R-:W-:Y:S05]  /*1310*/  BSYNC.RECONVERGENT B0 ;  /* 0x0000000000007941 */ /* 0x000fea0003800200 */
.L_x_21:
        /* <DEDUP_REMOVED lines=9> */
.L_x_26:
[----:B-----5:R-:W-:-:S04]  /*13b0*/  IADD3 R9, P0, PT, R8, R10, RZ ;  /* 0x0000000a08097210 */ /* 0x020fc80007f1e0ff */
[----:B------:R-:W-:Y:S02]  /*13c0*/  LEA.HI.X.SX32 R10, R8, R11, 0x1, P0 ;  /* 0x0000000b080a7211 */ /* 0x000fe400000f0eff */
[----:B0-----:R-:W-:-:S04]  /*13d0*/  LEA R8, P0, R9, UR10, 0x2 ;  /* 0x0000000a09087c11 */ /* 0x001fc8000f8010ff */
[----:B------:R-:W-:-:S05]  /*13e0*/  LEA.HI.X R9, R9, UR11, R10, 0x2, P0 ;  /* 0x0000000b09097c11 */ /* 0x000fca00080f140a */
[----:B------:R0:W-:Y:S04]  /*13f0*/  STG.E desc[UR8][R8.64], R33 ;  /* 0x0000002108007986 */ /* 0x0001e8000c101908 */
.L_x_25:
[----:B------:R-:W-:Y:S05]  /*1400*/  BSYNC.RECONVERGENT B0 ;  /* 0x0000000000007941 */ /* 0x000fea0003800200 */
.L_x_24:
        /* <DEDUP_REMOVED lines=9> */
.L_x_29:
[----:B-----5:R-:W-:-:S04]  /*14a0*/  IADD3 R10, P0, PT, R7, R8, RZ ;  /* 0x00000008070a7210 */ /* 0x020fc80007f1e0ff */
[----:B------:R-:W-:Y:S02]  /*14b0*/  LEA.HI.X.SX32 R7, R7, R9, 0x1, P0 ;  /* 0x0000000907077211 */ /* 0x000fe400000f0eff */
[----:B0-----:R-:W-:-:S04]  /*14c0*/  LEA R8, P0, R10, UR10, 0x2 ;  /* 0x0000000a0a087c11 */ /* 0x001fc8000f8010ff */
[----:B------:R-:W-:-:S05]  /*14d0*/  LEA.HI.X R9, R10, UR11, R7, 0x2, P0 ;  /* 0x0000000b0a097c11 */ /* 0x000fca00080f1407 */
[----:B------:R0:W-:Y:S04]  /*14e0*/  STG.E desc[UR8][R8.64], R32 ;  /* 0x0000002008007986 */ /* 0x0001e8000c101908 */
.L_x_28:
[----:B------:R-:W-:Y:S05]  /*14f0*/  BSYNC.RECONVERGENT B0 ;  /* 0x0000000000007941 */ /* 0x000fea0003800200 */
.L_x_27:
        /* <DEDUP_REMOVED lines=9> */
.L_x_32:
[----:B-----5:R-:W-:-:S04]  /*1590*/  IADD3 R7, P0, PT, R6, R8, RZ ;  /* 0x0000000806077210 */ /* 0x020fc80007f1e0ff */
[----:B------:R-:W-:Y:S02]  /*15a0*/  LEA.HI.X.SX32 R8, R6, R9, 0x1, P0 ;  /* 0x0000000906087211 */ /* 0x000fe400000f0eff */
[----:B0-----:R-:W-:-:S04]  /*15b0*/  LEA R6, P0, R7, UR10, 0x2 ;  /* 0x0000000a07067c11 */ /* 0x001fc8000f8010ff */
[----:B------:R-:W-:-:S05]  /*15c0*/  LEA.HI.X R7, R7, UR11, R8, 0x2, P0 ;  /* 0x0000000b07077c11 */ /* 0x000fca00080f1408 */
[----:B------:R0:W-:Y:S04]  /*15d0*/  STG.E desc[UR8][R6.64], R31 ;  /* 0x0000001f06007986 */ /* 0x0001e8000c101908 */
.L_x_31:
[----:B------:R-:W-:Y:S05]  /*15e0*/  BSYNC.RECONVERGENT B0 ;  /* 0x0000000000007941 */ /* 0x000fea0003800200 */
.L_x_30:
        /* <DEDUP_REMOVED lines=9> */
.L_x_35:
[----:B-----5:R-:W-:-:S04]  /*1680*/  IADD3 R8, P0, PT, R5, R6, RZ ;  /* 0x0000000605087210 */ /* 0x020fc80007f1e0ff */
[----:B------:R-:W-:Y:S02]  /*1690*/  LEA.HI.X.SX32 R5, R5, R7, 0x1, P0 ;  /* 0x0000000705057211 */ /* 0x000fe400000f0eff */
[----:B0-----:R-:W-:-:S04]  /*16a0*/  LEA R6, P0, R8, UR10, 0x2 ;  /* 0x0000000a08067c11 */ /* 0x001fc8000f8010ff */
[----:B------:R-:W-:-:S05]  /*16b0*/  LEA.HI.X R7, R8, UR11, R5, 0x2, P0 ;  /* 0x0000000b08077c11 */ /* 0x000fca00080f1405 */
[----:B------:R0:W-:Y:S04]  /*16c0*/  STG.E desc[UR8][R6.64], R30 ;  /* 0x0000001e06007986 */ /* 0x0001e8000c101908 */
.L_x_34:
[----:B------:R-:W-:Y:S05]  /*16d0*/  BSYNC.RECONVERGENT B0 ;  /* 0x0000000000007941 */ /* 0x000fea0003800200 */
.L_x_33:
        /* <DEDUP_REMOVED lines=9> */
.L_x_38:
[----:B-----5:R-:W-:-:S04]  /*1770*/  IADD3 R5, P0, PT, R4, R6, RZ ;  /* 0x0000000604057210 */ /* 0x020fc80007f1e0ff */
[----:B------:R-:W-:Y:S02]  /*1780*/  LEA.HI.X.SX32 R6, R4, R7, 0x1, P0 ;  /* 0x0000000704067211 */ /* 0x000fe400000f0eff */
[----:B0-----:R-:W-:-:S04]  /*1790*/  LEA R4, P0, R5, UR10, 0x2 ;  /* 0x0000000a05047c11 */ /* 0x001fc8000f8010ff */
[----:B------:R-:W-:-:S05]  /*17a0*/  LEA.HI.X R5, R5, UR11, R6, 0x2, P0 ;  /* 0x0000000b05057c11 */ /* 0x000fca00080f1406 */
[----:B------:R0:W-:Y:S04]  /*17b0*/  STG.E desc[UR8][R4.64], R29 ;  /* 0x0000001d04007986 */ /* 0x0001e8000c101908 */
.L_x_37:
[----:B------:R-:W-:Y:S05]  /*17c0*/  BSYNC.RECONVERGENT B0 ;  /* 0x0000000000007941 */ /* 0x000fea0003800200 */
.L_x_36:
        /* <DEDUP_REMOVED lines=9> */
.L_x_41:
[----:B-----5:R-:W-:-:S04]  /*1860*/  IADD3 R6, P0, PT, R3, R4, RZ ;  /* 0x0000000403067210 */ /* 0x020fc80007f1e0ff */
[----:B------:R-:W-:Y:S02]  /*1870*/  LEA.HI.X.SX32 R3, R3, R5, 0x1, P0 ;  /* 0x0000000503037211 */ /* 0x000fe400000f0eff */
[----:B0-----:R-:W-:-:S04]  /*1880*/  LEA R4, P0, R6, UR10, 0x2 ;  /* 0x0000000a06047c11 */ /* 0x001fc8000f8010ff */
[----:B------:R-:W-:-:S05]  /*1890*/  LEA.HI.X R5, R6, UR11, R3, 0x2, P0 ;  /* 0x0000000b06057c11 */ /* 0x000fca00080f1403 */
[----:B------:R0:W-:Y:S04]  /*18a0*/  STG.E desc[UR8][R4.64], R28 ;  /* 0x0000001c04007986 */ /* 0x0001e8000c101908 */
.L_x_40:
[----:B------:R-:W-:Y:S05]  /*18b0*/  BSYNC.RECONVERGENT B0 ;  /* 0x0000000000007941 */ /* 0x000fea0003800200 */
.L_x_39:
        /* <DEDUP_REMOVED lines=9> */
.L_x_44:
[----:B-----5:R-:W-:-:S04]  /*1950*/  IADD3 R3, P0, PT, R2, R4, RZ ;  /* 0x0000000402037210 */ /* 0x020fc80007f1e0ff */
[----:B------:R-:W-:Y:S02]  /*1960*/  LEA.HI.X.SX32 R4, R2, R5, 0x1, P0 ;  /* 0x0000000502047211 */ /* 0x000fe400000f0eff */
[----:B0-----:R-:W-:-:S04]  /*1970*/  LEA R2, P0, R3, UR10, 0x2 ;  /* 0x0000000a03027c11 */ /* 0x001fc8000f8010ff */
[----:B------:R-:W-:-:S05]  /*1980*/  LEA.HI.X R3, R3, UR11, R4, 0x2, P0 ;  /* 0x0000000b03037c11 */ /* 0x000fca00080f1404 */
[----:B------:R0:W-:Y:S04]  /*1990*/  STG.E desc[UR8][R2.64], R27 ;  /* 0x0000001b02007986 */ /* 0x0001e8000c101908 */
.L_x_43:
[----:B------:R-:W-:Y:S05]  /*19a0*/  BSYNC.RECONVERGENT B0 ;  /* 0x0000000000007941 */ /* 0x000fea0003800200 */
.L_x_42:
[----:B------:R-:W-:-:S13]  /*19b0*/  ISETP.NE.AND P0, PT, R26, UR5, PT ;  /* 0x000000051a007c0c */ /* 0x000fda000bf05270 */
[----:B------:R-:W-:Y:S05]  /*19c0*/  @!P0 EXIT ;  /* 0x000000000000894d */ /* 0x000fea0003800000 */
[----:B------:R-:W-:Y:S01]  /*19d0*/  UISETP.NE.AND UP0, UPT, UR6, URZ, UPT ;  /* 0x000000ff0600728c */ /* 0x000fe2000bf05270 */
[----:B0-----:R-:W-:-:S08]  /*19e0*/  CS2R R2, SRZ ;  /* 0x0000000000027805 */ /* 0x001fd0000001ff00 */
[----:B------:R-:W-:Y:S05]  /*19f0*/  BRA.U UP0, `(.L_x_45) ;  /* 0x0000000100087547 */ /* 0x000fea000b800000 */
[----:B------:R-:W0:Y:S02]  /*1a00*/  LDC.64 R2, c[0x0][0x3d0] ;  /* 0x0000f400ff027b82 */ /* 0x000e240000000a00 */
[----:B0-----:R-:W5:Y:S02]  /*1a10*/  LDG.E.64 R2, desc[UR8][R2.64] ;  /* 0x0000000802027981 */ /* 0x001f64000c1e1b00 */
.L_x_45:
[----:B------:R-:W0:Y:S01]  /*1a20*/  LDCU.64 UR4, c[0x0][0x390] ;  /* 0x00007200ff0477ac */ /* 0x000e220008000a00 */
[----:B-----5:R-:W-:-:S04]  /*1a30*/  IADD3 R4, P0, PT, R0, R2, RZ ;  /* 0x0000000200047210 */ /* 0x020fc80007f1e0ff */
[----:B------:R-:W-:Y:S02]  /*1a40*/  LEA.HI.X.SX32 R3, R0, R3, 0x1, P0 ;  /* 0x0000000300037211 */ /* 0x000fe400000f0eff */
[----:B0-----:R-:W-:-:S04]  /*1a50*/  LEA R2, P0, R4, UR4, 0x2 ;  /* 0x0000000404027c11 */ /* 0x001fc8000f8010ff */
[----:B------:R-:W-:-:S05]  /*1a60*/  LEA.HI.X R3, R4, UR5, R3, 0x2, P0 ;  /* 0x0000000504037c11 */ /* 0x000fca00080f1403 */
[----:B------:R-:W-:Y:S01]  /*1a70*/  STG.E desc[UR8][R2.64], R26 ;  /* 0x0000001a02007986 */ /* 0x000fe2000c101908 */
[----:B------:R-:W-:Y:S05]  /*1a80*/  EXIT ;  /* 0x000000000000794d */ /* 0x000fea0003800000 */
.L_x_2:
[----:B------:R-:W-:Y:S01]  /*1a90*/  BAR.SYNC.DEFER_BLOCKING 0x0 ;  /* 0x0000000000007b1d */ /* 0x000fe20000010000 */
[----:B------:R-:W-:Y:S02]  /*1aa0*/  ISETP.NE.AND P3, PT, R45, UR5, PT ;  /* 0x000000052d007c0c */ /* 0x000fe4000bf65270 */
[----:B------:R-:W-:Y:S02]  /*1ab0*/  ISETP.NE.AND P0, PT, R41, UR5, PT ;  /* 0x0000000529007c0c */ /* 0x000fe4000bf05270 */
[----:B------:R-:W-:Y:S02]  /*1ac0*/  ISETP.NE.AND P1, PT, R38, UR5, PT ;  /* 0x0000000526007c0c */ /* 0x000fe4000bf25270 */
[----:B------:R-:W-:Y:S02]  /*1ad0*/  ISETP.NE.AND P2, PT, R37, UR5, PT ;  /* 0x0000000525007c0c */ /* 0x000fe4000bf45270 */
[----:B------:R-:W-:Y:S02]  /*1ae0*/  ISETP.NE.AND P4, PT, R36, UR5, PT ;  /* 0x0000000524007c0c */ /* 0x000fe4000bf85270 */
[----:B------:R-:W-:-:S02]  /*1af0*/  ISETP.NE.AND P5, PT, R35, UR5, PT ;  /* 0x0000000523007c0c */ /* 0x000fc4000bfa5270 */
[----:B------:R-:W-:Y:S02]  /*1b00*/  ISETP.NE.AND P6, PT, R34, UR5, PT ;  /* 0x0000000522007c0c */ /* 0x000fe4000bfc5270 */
[----:B------:R-:W-:Y:S02]  /*1b10*/  @P3 LEA R42, R47, UR4, 0x2 ;  /* 0x000000042f2a3c11 */ /* 0x000fe4000f8e10ff */
[----:B------:R-:W-:Y:S02]  /*1b20*/  @P0 LEA R44, R43, UR4, 0x2 ;  /* 0x000000042b2c0c11 */ /* 0x000fe4000f8e10ff */
[----:B------:R-:W-:Y:S02]  /*1b30*/  @P1 LEA R39, R39, UR4, 0x2 ;  /* 0x0000000427271c11 */ /* 0x000fe4000f8e10ff */
[----:B------:R-:W-:Y:S02]  /*1b40*/  @P2 LEA R24, R24, UR4, 0x2 ;  /* 0x0000000418182c11 */ /* 0x000fe4000f8e10ff */
[----:B------:R-:W-:Y:S01]  /*1b50*/  @P4 LEA R11, R11, UR4, 0x2 ;  /* 0x000000040b0b4c11 */ /* 0x000fe2000f8e10ff */
[----:B------:R-:W-:Y:S01]  /*1b60*/  @P3 STS [R42], R45 ;  /* 0x0000002d2a003388 */ /* 0x000fe20000000800 */
[----:B------:R-:W-:-:S02]  /*1b70*/  ISETP.NE.AND P3, PT, R33, UR5, PT ;  /* 0x0000000521007c0c */ /* 0x000fc4000bf65270 */
[----:B------:R-:W-:Y:S01]  /*1b80*/  @P5 LEA R10, R10, UR4, 0x2 ;  /* 0x000000040a0a5c11 */ /* 0x000fe2000f8e10ff */
[----:B------:R-:W-:Y:S01]  /*1b90*/  @P0 STS [R44], R41 ;  /* 0x000000292c000388 */ /* 0x000fe20000000800 */
[----:B------:R-:W-:Y:S02]  /*1ba0*/  @P6 LEA R9, R9, UR4, 0x2 ;  /* 0x0000000409096c11 */ /* 0x000fe4000f8e10ff */
[----:B------:R-:W-:Y:S01]  /*1bb0*/  ISETP.NE.AND P0, PT, R30, UR5, PT ;  /* 0x000000051e007c0c */ /* 0x000fe2000bf05270 */
[----:B------:R-:W-:Y:S01]  /*1bc0*/  @P1 STS [R39], R38 ;  /* 0x0000002627001388 */ /* 0x000fe20000000800 */
[----:B------:R-:W-:-:S03]  /*1bd0*/  ISETP.NE.AND P1, PT, R32, UR5, PT ;  /* 0x0000000520007c0c */ /* 0x000fc6000bf25270 */
[----:B------:R-:W-:Y:S01]  /*1be0*/  @P2 STS [R24], R37 ;  /* 0x0000002518002388 */ /* 0x000fe20000000800 */
[----:B------:R-:W-:Y:S02]  /*1bf0*/  ISETP.NE.AND P2, PT, R31, UR5, PT ;  /* 0x000000051f007c0c */ /* 0x000fe4000bf45270 */
[----:B------:R-:W-:Y:S01]  /*1c00*/  @P3 LEA R8, R8, UR4, 0x2 ;  /* 0x0000000408083c11 */ /* 0x000fe2000f8e10ff */
[----:B------:R-:W-:Y:S01]  /*1c10*/  @P4 STS [R11], R36 ;  /* 0x000000240b004388 */ /* 0x000fe20000000800 */
[----:B------:R-:W-:-:S03]  /*1c20*/  ISETP.NE.AND P4, PT, R29, UR5, PT ;  /* 0x000000051d007c0c */ /* 0x000fc6000bf85270 */
[----:B------:R-:W-:Y:S01]  /*1c30*/  @P5 STS [R10], R35 ;  /* 0x000000230a005388 */ /* 0x000fe20000000800 */
[----:B------:R-:W-:Y:S02]  /*1c40*/  ISETP.NE.AND P5, PT, R27, UR5, PT ;  /* 0x000000051b007c0c */ /* 0x000fe4000bfa5270 */
[----:B------:R-:W-:Y:S01]  /*1c50*/  @P1 LEA R7, R7, UR4, 0x2 ;  /* 0x0000000407071c11 */ /* 0x000fe2000f8e10ff */
[----:B------:R0:W-:Y:S01]  /*1c60*/  @P6 STS [R9], R34 ;  /* 0x0000002209006388 */ /* 0x0001e20000000800 */
[----:B------:R-:W-:Y:S02]  /*1c70*/  ISETP.NE.AND P6, PT, R28, UR5, PT ;  /* 0x000000051c007c0c */ /* 0x000fe4000bfc5270 */
[----:B------:R-:W-:Y:S01]  /*1c80*/  @P2 LEA R6, R6, UR4, 0x2 ;  /* 0x0000000406062c11 */ /* 0x000fe2000f8e10ff */
[----:B------:R1:W-:Y:S01]  /*1c90*/  @P3 STS [R8], R33 ;  /* 0x0000002108003388 */ /* 0x0003e20000000800 */
[----:B------:R-:W-:Y:S02]  /*1ca0*/  ISETP.NE.AND P3, PT, R26, UR5, PT ;  /* 0x000000051a007c0c */ /* 0x000fe4000bf65270 */
[----:B------:R-:W-:Y:S01]  /*1cb0*/  @P0 LEA R5, R5, UR4, 0x2 ;  /* 0x0000000405050c11 */ /* 0x000fe2000f8e10ff */
[----:B------:R1:W-:Y:S01]  /*1cc0*/  @P1 STS [R7], R32 ;  /* 0x0000002007001388 */ /* 0x0003e20000000800 */
[----:B------:R-:W-:-:S02]  /*1cd0*/  @P4 LEA R4, R4, UR4, 0x2 ;  /* 0x0000000404044c11 */ /* 0x000fc4000f8e10ff */
[----:B------:R-:W-:Y:S01]  /*1ce0*/  @P5 LEA R2, R2, UR4, 0x2 ;  /* 0x0000000402025c11 */ /* 0x000fe2000f8e10ff */
[----:B------:R1:W-:Y:S02]  /*1cf0*/  @P2 STS [R6], R31 ;  /* 0x0000001f06002388 */ /* 0x0003e40000000800 */
[----:B------:R-:W-:Y:S02]  /*1d00*/  @P6 LEA R3, R3, UR4, 0x2 ;  /* 0x0000000403036c11 */ /* 0x000fe4000f8e10ff */
[----:B------:R1:W-:Y:S01]  /*1d10*/  @P0 STS [R5], R30 ;  /* 0x0000001e05000388 */ /* 0x0003e20000000800 */
[----:B------:R-:W-:Y:S02]  /*1d20*/  ISETP.GE.U32.AND P0, PT, R40, R25, PT ;  /* 0x000000192800720c */ /* 0x000fe40003f06070 */
[----:B0-----:R-:W-:Y:S01]  /*1d30*/  @P3 LEA R9, R0, UR4, 0x2 ;  /* 0x0000000400093c11 */ /* 0x001fe2000f8e10ff */
[----:B------:R1:W-:Y:S04]  /*1d40*/  @P4 STS [R4], R29 ;  /* 0x0000001d04004388 */ /* 0x0003e80000000800 */
[----:B------:R1:W-:Y:S04]  /*1d50*/  @P6 STS [R3], R28 ;  /* 0x0000001c03006388 */ /* 0x0003e80000000800 */
[----:B------:R1:W-:Y:S04]  /*1d60*/  @P5 STS [R2], R27 ;  /* 0x0000001b02005388 */ /* 0x0003e80000000800 */
[----:B------:R1:W-:Y:S01]  /*1d70*/  @P3 STS [R9], R26 ;  /* 0x0000001a09003388 */ /* 0x0003e20000000800 */
[----:B------:R-:W-:Y:S06]  /*1d80*/  BAR.SYNC.DEFER_BLOCKING 0x0 ;  /* 0x0000000000007b1d */ /* 0x000fec0000010000 */
[----:B------:R-:W-:Y:S05]  /*1d90*/  @P0 EXIT ;  /* 0x000000000000094d */ /* 0x000fea0003800000 */
[----:B------:R-:W-:Y:S01]  /*1da0*/  IADD3 R21, PT, PT, R23, R21, R22 ;  /* 0x0000001517157210 */ /* 0x000fe20007ffe016 */
[----:B------:R-:W0:Y:S01]  /*1db0*/  LDCU.64 UR10, c[0x0][0x390] ;  /* 0x00007200ff0a77ac */ /* 0x000e220008000a00 */
[----:B------:R-:W-:Y:S01]  /*1dc0*/  LOP3.LUT R0, RZ, R40, RZ, 0x33, !PT ;  /* 0x00000028ff007212 */ /* 0x000fe200078e33ff */
[----:B------:R-:W-:Y:S01]  /*1dd0*/  BSSY.RECONVERGENT B0, `(.L_x_46) ;  /* 0x0000022000007945 */ /* 0x000fe20003800200 */
[----:B------:R-:W-:-:S04]  /*1de0*/  IADD3 R21, PT, PT, R17, R21, R16 ;  /* 0x0000001511157210 */ /* 0x000fc80007ffe010 */
[----:B------:R-:W-:-:S04]  /*1df0*/  IADD3 R21, PT, PT, R19, R21, R18 ;  /* 0x0000001513157210 */ /* 0x000fc80007ffe012 */
[----:B------:R-:W-:-:S04]  /*1e00*/  IADD3 R21, PT, PT, R13, R21, R12 ;  /* 0x000000150d157210 */ /* 0x000fc80007ffe00c */
[----:B------:R-:W-:-:S04]  /*1e10*/  IADD3 R21, PT, PT, R15, R21, R14 ;  /* 0x000000150f157210 */ /* 0x000fc80007ffe00e */
[----:B------:R-:W-:-:S05]  /*1e20*/  IADD3 R21, PT, PT, R0, R21, R20 ;  /* 0x0000001500157210 */ /* 0x000fca0007ffe014 */
[----:B------:R-:W-:-:S05]  /*1e30*/  IMAD.HI.U32 R0, R21, -0x55555555, RZ ;  /* 0xaaaaaaab15007827 */ /* 0x000fca00078e00ff */
[----:B------:R-:W-:-:S04]  /*1e40*/  SHF.R.U32.HI R0, RZ, 0x8, R0 ;  /* 0x00000008ff007819 */ /* 0x000fc80000011600 */
[----:B-1----:R-:W-:-:S04]  /*1e50*/  LOP3.LUT R2, R0, 0x3, RZ, 0xc0, !PT ;  /* 0x0000000300027812 */ /* 0x002fc800078ec0ff */
[----:B------:R-:W-:-:S13]  /*1e60*/  ISETP.NE.AND P0, PT, R2, 0x3, PT ;  /* 0x000000030200780c */ /* 0x000fda0003f05270 */
[----:B0-----:R-:W-:Y:S05]  /*1e70*/  @!P0 BRA `(.L_x_47) ;  /* 0x00000000005c8947 */ /* 0x001fea0003800000 */
[----:B------:R-:W-:Y:S01]  /*1e80*/  VIADD R0, R0, 0x1 ;  /* 0x0000000100007836 */ /* 0x000fe20000000000 */
[----:B------:R-:W-:Y:S01]  /*1e90*/  BSSY.RECONVERGENT B1, `(.L_x_47) ;  /* 0x0000015000017945 */ /* 0x000fe20003800200 */
[----:B------:R-:W-:Y:S01]  /*1ea0*/  ISETP.NE.AND P2, PT, RZ, UR6, PT ;  /* 0x00000006ff007c0c */ /* 0x000fe2000bf45270 */
[----:B------:R-:W-:Y:S01]  /*1eb0*/  IMAD.MOV.U32 R9, RZ, RZ, RZ ;  /* 0x000000ffff097224 */ /* 0x000fe200078e00ff */
[----:B------:R-:W-:Y:S02]  /*1ec0*/  LEA R6, R40, UR4, 0x2 ;  /* 0x0000000428067c11 */ /* 0x000fe4000f8e10ff */
[----:B------:R-:W-:-:S05]  /*1ed0*/  LOP3.LUT R0, R0, 0x3, RZ, 0xc0, !PT ;  /* 0x0000000300007812 */ /* 0x000fca00078ec0ff */
[----:B------:R-:W-:-:S07]  /*1ee0*/  IMAD.MOV R0, RZ, RZ, -R0 ;  /* 0x000000ffff007224 */ /* 0x000fce00078e0a00 */
.L_x_48:
[----:B0-----:R-:W0:Y:S01]  /*1ef0*/  @!P2 LDC.64 R4, c[0x0][0x3d0] ;  /* 0x0000f400ff04ab82 */ /* 0x001e220000000a00 */
[----:B------:R-:W-:Y:S01]  /*1f00*/  CS2R R2, SRZ ;  /* 0x0000000000027805 */ /* 0x000fe2000001ff00 */
[----:B------:R1:W2:Y:S05]  /*1f10*/  LDS R7, [R6] ;  /* 0x0000000006077984 */ /* 0x0002aa0000000800 */
[----:B0-----:R-:W3:Y:S01]  /*1f20*/  @!P2 LDG.E.64 R2, desc[UR8][R4.64] ;  /* 0x000000080402a981 */ /* 0x001ee2000c1e1b00 */
[----:B------:R-:W-:Y:S02]  /*1f30*/  VIADD R0, R0, 0x1 ;  /* 0x0000000100007836 */ /* 0x000fe40000000000 */
[----:B-1----:R-:W-:Y:S01]  /*1f40*/  VIADD R6, R6, 0x600 ;  /* 0x0000060006067836 */ /* 0x002fe20000000000 */
[----:B---3--:R-:W-:-:S02]  /*1f50*/  IADD3 R8, P0, PT, R40, R2, RZ ;  /* 0x0000000228087210 */ /* 0x008fc40007f1e0ff */
[----:B------:R-:W-:-:S03]  /*1f60*/  IADD3 R40, P1, PT, R40, 0x180, RZ ;  /* 0x0000018028287810 */ /* 0x000fc60007f3e0ff */
[----:B------:R-:W-:Y:S01]  /*1f70*/  IMAD.X R3, R9, 0x1, R3, P0 ;  /* 0x0000000109037824 */ /* 0x000fe200000e0603 */
[----:B------:R-:W-:Y:S01]  /*1f80*/  LEA R2, P0, R8, UR10, 0x2 ;  /* 0x0000000a08027c11 */ /* 0x000fe2000f8010ff */
[----:B------:R-:W-:-:S03]  /*1f90*/  IMAD.X R9, RZ, RZ, R9, P1 ;  /* 0x000000ffff097224 */ /* 0x000fc600008e0609 */
[----:B------:R-:W-:Y:S02]  /*1fa0*/  LEA.HI.X R3, R8, UR11, R3, 0x2, P0 ;  /* 0x0000000b08037c11 */ /* 0x000fe400080f1403 */
[----:B------:R-:W-:-:S03]  /*1fb0*/  ISETP.NE.AND P0, PT, R0, RZ, PT ;  /* 0x000000ff0000720c */ /* 0x000fc60003f05270 */
[----:B--2---:R0:W-:Y:S10]  /*1fc0*/  STG.E desc[UR8][R2.64], R7 ;  /* 0x0000000702007986 */ /* 0x0041f4000c101908 */
[----:B------:R-:W-:Y:S05]  /*1fd0*/  @P0 BRA `(.L_x_48) ;  /* 0xfffffffc00c40947 */ /* 0x000fea000383ffff */
[----:B------:R-:W-:Y:S05]  /*1fe0*/  BSYNC.RECONVERGENT B1 ;  /* 0x0000000000017941 */ /* 0x000fea0003800200 */
.L_x_47:
[----:B------:R-:W-:Y:S05]  /*1ff0*/  BSYNC.RECONVERGENT B0 ;  /* 0x0000000000007941 */ /* 0x000fea0003800200 */
.L_x_46:
[----:B------:R-:W-:-:S13]  /*2000*/  ISETP.GE.U32.AND P0, PT, R21, 0x480, PT ;  /* 0x000004801500780c */ /* 0x000fda0003f06070 */
[----:B------:R-:W-:Y:S05]  /*2010*/  @!P0 EXIT ;  /* 0x000000000000894d */ /* 0x000fea0003800000 */
[----:B------:R-:W1:Y:S01]  /*2020*/  S2UR UR5, SR_CgaCtaId ;  /* 0x00000000000579c3 */ /* 0x000e620000008800 */
[----:B------:R-:W-:Y:S01]  /*2030*/  UMOV UR4, 0x400 ;  /* 0x0000040000047882 */ /* 0x000fe20000000000 */
[----:B------:R-:W-:Y:S01]  /*2040*/  UISETP.NE.AND UP0, UPT, UR6, URZ, UPT ;  /* 0x000000ff0600728c */ /* 0x000fe2000bf05270 */
[----:B------:R-:W-:Y:S02]  /*2050*/  IMAD.MOV.U32 R19, RZ, RZ, RZ ;  /* 0x000000ffff137224 */ /* 0x000fe400078e00ff */
[----:B------:R-:W-:-:S03]  /*2060*/  IMAD.MOV.U32 R21, RZ, RZ, RZ ;  /* 0x000000ffff157224 */ /* 0x000fc600078e00ff */
[----:B0-----:R-:W0:Y:S01]  /*2070*/  LDC.64 R2, c[0x0][0x390] ;  /* 0x0000e400ff027b82 */ /* 0x001e220000000a00 */
[----:B------:R-:W-:Y:S01]  /*2080*/  PLOP3.LUT P0, PT, PT, PT, UP0, 0x80, 0x8 ;  /* 0x000000000008781c */ /* 0x000fe20003f0f008 */
[----:B------:R-:W-:Y:S02]  /*2090*/  UISETP.NE.AND UP0, UPT, UR6, URZ, UPT ;  /* 0x000000ff0600728c */ /* 0x000fe4000bf05270 */
[----:B-1----:R-:W-:-:S06]  /*20a0*/  ULEA UR4, UR5, UR4, 0x18 ;  /* 0x0000000405047291 */ /* 0x002fcc000f8ec0ff */
[C---:B------:R-:W-:Y:S01]  /*20b0*/  LEA R0, R40.reuse, UR4, 0x2 ;  /* 0x0000000428007c11 */ /* 0x040fe2000f8e10ff */
[----:B0-----:R-:W-:-:S04]  /*20c0*/  IMAD.WIDE.U32 R2, R40, 0x4, R2 ;  /* 0x0000000428027825 */ /* 0x001fc800078e0002 */
[----:B------:R-:W-:-:S07]  /*20d0*/  VIADD R0, R0, 0xc00 ;  /* 0x00000c0000007836 */ /* 0x000fce0000000000 */
.L_x_49:
[----:B-1----:R-:W0:Y:S01]  /*20e0*/  @!P0 LDC.64 R8, c[0x0][0x3d0] ;  /* 0x0000f400ff088b82 */ /* 0x002e220000000a00 */
[----:B------:R-:W-:Y:S01]  /*20f0*/  CS2R R4, SRZ ;  /* 0x0000000000047805 */ /* 0x000fe2000001ff00 */
[----:B------:R-:W1:Y:S04]  /*2100*/  LDS R15, [R0+-0xc00] ;  /* 0xfff40000000f7984 */ /* 0x000e680000000800 */
[----:B------:R-:W2:Y:S04]  /*2110*/  LDS R17, [R0+-0x600] ;  /* 0xfffa000000117984 */ /* 0x000ea80000000800 */
[----:B0-----:R-:W3:Y:S01]  /*2120*/  @!P0 LDG.E.64 R4, desc[UR8][R8.64] ;  /* 0x0000000808048981 */ /* 0x001ee2000c1e1b00 */
[----:B------:R-:W-:-:S13]  /*2130*/  PLOP3.LUT P0, PT, PT, PT, UP0, 0x80, 0x8 ;  /* 0x000000000008781c */ /* 0x000fda0003f0f008 */
[----:B------:R-:W0:Y:S01]  /*2140*/  @!P0 LDC.64 R10, c[0x0][0x3d0] ;  /* 0x0000f400ff0a8b82 */ /* 0x000e220000000a00 */
[----:B---3--:R-:W-:-:S04]  /*2150*/  LEA R7, P1, R4, R19, 0x2 ;  /* 0x0000001304077211 */ /* 0x008fc800078210ff */
[----:B------:R-:W-:Y:S02]  /*2160*/  LEA.HI.X R5, R4, R21, R5, 0x2, P1 ;  /* 0x0000001504057211 */ /* 0x000fe400008f1405 */
[----:B------:R-:W-:-:S05]  /*2170*/  IADD3 R6, P1, PT, R2, R7, RZ ;  /* 0x0000000702067210 */ /* 0x000fca0007f3e0ff */
[----:B------:R-:W-:Y:S01]  /*2180*/  IMAD.X R7, R3, 0x1, R5, P1 ;  /* 0x0000000103077824 */ /* 0x000fe200008e0605 */
[----:B------:R-:W-:-:S04]  /*2190*/  CS2R R4, SRZ ;  /* 0x0000000000047805 */ /* 0x000fc8000001ff00 */
[----:B-1----:R1:W-:Y:S04]  /*21a0*/  STG.E desc[UR8][R6.64], R15 ;  /* 0x0000000f06007986 */ /* 0x0023e8000c101908 */
[----:B0-----:R-:W3:Y:S01]  /*21b0*/  @!P0 LDG.E.64 R4, desc[UR8][R10.64] ;  /* 0x000000080a048981 */ /* 0x001ee2000c1e1b00 */
[----:B------:R-:W0:Y:S03]  /*21c0*/  @!P0 LDC.64 R12, c[0x0][0x3d0] ;  /* 0x0000f400ff0c8b82 */ /* 0x000e260000000a00 */
[----:B------:R-:W4:Y:S01]  /*21d0*/  LDS R15, [R0] ;  /* 0x00000000000f7984 */ /* 0x000f220000000800 */
[----:B---3--:R-:W-:-:S04]  /*21e0*/  LEA R9, P1, R4, R19, 0x2 ;  /* 0x0000001304097211 */ /* 0x008fc800078210ff */
[----:B------:R-:W-:Y:S02]  /*21f0*/  LEA.HI.X R5, R4, R21, R5, 0x2, P1 ;  /* 0x0000001504057211 */ /* 0x000fe400008f1405 */
[----:B------:R-:W-:-:S05]  /*2200*/  IADD3 R8, P1, PT, R2, R9, RZ ;  /* 0x0000000902087210 */ /* 0x000fca0007f3e0ff */
[----:B------:R-:W-:Y:S01]  /*2210*/  IMAD.X R9, R3, 0x1, R5, P1 ;  /* 0x0000000103097824 */ /* 0x000fe200008e0605 */
[----:B------:R-:W-:-:S04]  /*2220*/  CS2R R4, SRZ ;  /* 0x0000000000047805 */ /* 0x000fc8000001ff00 */
[----:B--2---:R-:W-:Y:S04]  /*2230*/  STG.E desc[UR8][R8.64+0x600], R17 ;  /* 0x0006001108007986 */ /* 0x004fe8000c101908 */
[----:B0-----:R-:W1:Y:S01]  /*2240*/  @!P0 LDG.E.64 R4, desc[UR8][R12.64] ;  /* 0x000000080c048981 */ /* 0x001e62000c1e1b00 */
[----:B------:R-:W0:Y:S03]  /*2250*/  @!P0 LDC.64 R10, c[0x0][0x3d0] ;  /* 0x0000f400ff0a8b82 */ /* 0x000e260000000a00 */
[----:B------:R2:W3:Y:S01]  /*2260*/  LDS R9, [R0+0x600] ;  /* 0x0006000000097984 */ /* 0x0004e20000000800 */
[----:B-1----:R-:W-:-:S04]  /*2270*/  LEA R7, P1, R4, R19, 0x2 ;  /* 0x0000001304077211 */ /* 0x002fc800078210ff */
[----:B------:R-:W-:Y:S02]  /*2280*/  LEA.HI.X R5, R4, R21, R5, 0x2, P1 ;  /* 0x0000001504057211 */ /* 0x000fe400008f1405 */
[----:B------:R-:W-:-:S05]  /*2290*/  IADD3 R6, P1, PT, R2, R7, RZ ;  /* 0x0000000702067210 */ /* 0x000fca0007f3e0ff */
[----:B------:R-:W-:Y:S01]  /*22a0*/  IMAD.X R7, R3, 0x1, R5, P1 ;  /* 0x0000000103077824 */ /* 0x000fe200008e0605 */
[----:B------:R-:W-:-:S04]  /*22b0*/  CS2R R4, SRZ ;  /* 0x0000000000047805 */ /* 0x000fc8000001ff00 */
[----:B----4-:R1:W-:Y:S04]  /*22c0*/  STG.E desc[UR8][R6.64+0xc00], R15 ;  /* 0x000c000f06007986 */ /* 0x0103e8000c101908 */
[----:B0-----:R-:W4:Y:S01]  /*22d0*/  @!P0 LDG.E.64 R4, desc[UR8][R10.64] ;  /* 0x000000080a048981 */ /* 0x001f22000c1e1b00 */
[----:B------:R-:W-:Y:S02]  /*22e0*/  VIADD R40, R40, 0x600 ;  /* 0x0000060028287836 */ /* 0x000fe40000000000 */
[----:B--2---:R-:W-:Y:S01]  /*22f0*/  VIADD R0, R0, 0x1800 ;  /* 0x0000180000007836 */ /* 0x004fe20000000000 */
[----:B----4-:R-:W-:Y:S02]  /*2300*/  LEA R13, P1, R4, R19, 0x2 ;  /* 0x00000013040d7211 */ /* 0x010fe400078210ff */
[----:B------:R-:W-:-:S02]  /*2310*/  IADD3 R19, P2, PT, R19, 0x1800, RZ ;  /* 0x0000180013137810 */ /* 0x000fc40007f5e0ff */
[----:B------:R-:W-:Y:S02]  /*2320*/  LEA.HI.X R5, R4, R21, R5, 0x2, P1 ;  /* 0x0000001504057211 */ /* 0x000fe400008f1405 */
[----:B------:R-:W-:Y:S01]  /*2330*/  IADD3 R4, P1, PT, R2, R13, RZ ;  /* 0x0000000d02047210 */ /* 0x000fe20007f3e0ff */
[----:B------:R-:W-:-:S04]  /*2340*/  IMAD.X R21, RZ, RZ, R21, P2 ;  /* 0x000000ffff157224 */ /* 0x000fc800010e0615 */
[----:B------:R-:W-:Y:S01]  /*2350*/  IMAD.X R5, R3, 0x1, R5, P1 ;  /* 0x0000000103057824 */ /* 0x000fe200008e0605 */
[----:B------:R-:W-:-:S04]  /*2360*/  ISETP.GE.AND P1, PT, R40, R25, PT ;  /* 0x000000192800720c */ /* 0x000fc80003f26270 */
[----:B---3--:R1:W-:Y:S09]  /*2370*/  STG.E desc[UR8][R4.64+0x1200], R9 ;  /* 0x0012000904007986 */ /* 0x0083f2000c101908 */
[----:B------:R-:W-:Y:S05]  /*2380*/  @!P1 BRA `(.L_x_49) ;  /* 0xfffffffc00549947 */ /* 0x000fea000383ffff */
[----:B------:R-:W-:Y:S05]  /*2390*/  EXIT ;  /* 0x000000000000794d */ /* 0x000fea0003800000 */
.L_x_1:
[----:B------:R-:W0:Y:S01]  /*23a0*/  S2R R46, SR_TID.X ;  /* 0x00000000002e7919 */ /* 0x000e220000002100 */
[----:B------:R-:W1:Y:S01]  /*23b0*/  LDC.64 R2, c[0x0][0x3c8] ;  /* 0x0000f200ff027b82 */ /* 0x000e620000000a00 */
[----:B------:R-:W2:Y:S01]  /*23c0*/  LDCU.U8 UR4, c[0x0][0x3b8] ;  /* 0x00007700ff0477ac */ /* 0x000ea20008000000 */
[----:B------:R-:W3:Y:S01]  /*23d0*/  LDCU.64 UR10, c[0x0][0x380] ;  /* 0x00007000ff0a77ac */ /* 0x000ee20008000a00 */
[----:B--2---:R-:W-:Y:S01]  /*23e0*/  ISETP.NE.AND P0, PT, RZ, UR4, PT ;  /* 0x00000004ff007c0c */ /* 0x004fe2000bf05270 */
[----:B------:R-:W-:-:S03]  /*23f0*/  USHF.R.S32.HI UR4, URZ, 0x1f, UR7 ;  /* 0x0000001fff047899 */ /* 0x000fc60008011407 */
[----:B-1----:R-:W-:Y:S02]  /*2400*/  SEL R2, R2, RZ, !P0 ;  /* 0x000000ff02027207 */ /* 0x002fe40004000000 */
[C---:B0-----:R-:W-:Y:S02]  /*2410*/  LOP3.LUT R0, R46.reuse, 0x1f, RZ, 0xc0, !PT ;  /* 0x0000001f2e007812 */ /* 0x041fe400078ec0ff */
[----:B------:R-:W-:-:S05]  /*2420*/  LOP3.LUT R5, R46, 0x3e0, RZ, 0xc0, !PT ;  /* 0x000003e02e057812 */ /* 0x000fca00078ec0ff */
[----:B------:R-:W-:Y:S01]  /*2430*/  IMAD R5, R5, 0xf, R0 ;  /* 0x0000000f05057824 */ /* 0x000fe200078e0200 */
[----:B------:R-:W-:-:S04]  /*2440*/  SEL R0, R3, RZ, !P0 ;  /* 0x000000ff03007207 */ /* 0x000fc80004000000 */
[----:B------:R-:W-:-:S04]  /*2450*/  IADD3 R5, P1, P2, R5, UR7, R2 ;  /* 0x0000000705057c10 */ /* 0x000fc8000fa3e002 */
[----:B------:R-:W-:Y:S02]  /*2460*/  IADD3.X R0, PT, PT, RZ, UR4, R0, P1, P2 ;  /* 0x00000004ff007c10 */ /* 0x000fe40008fe4400 */
        /* <DEDUP_REMOVED lines=20> */
[----:B------:R-:W1:Y:S01]  /*25b0*/  S2R R47, SR_LANEID ;  /* 0x00000000002f7919 */ /* 0x000e620000000000 */
[----:B0-----:R-:W-:Y:S01]  /*25c0*/  ULEA UR4, UR5, UR4, 0x18 ;  /* 0x0000000405047291 */ /* 0x001fe2000f8ec0ff */
[----:B------:R-:W0:Y:S01]  /*25d0*/  LDCU UR5, c[0x0][0x3a8] ;  /* 0x00007500ff0577ac */ /* 0x000e220008000800 */
[----:B-1----:R-:W-:Y:S01]  /*25e0*/  IMAD R18, R28, 0x1e0, R47 ;  /* 0x000001e01c127824 */ /* 0x002fe200078e022f */
[----:B------:R-:W-:-:S04]  /*25f0*/  ISETP.NE.AND P2, PT, R47, RZ, PT ;  /* 0x000000ff2f00720c */ /* 0x000fc80003f45270 */
[----:B------:R-:W-:-:S05]  /*2600*/  LEA R18, R18, UR4, 0x2 ;  /* 0x0000000412127c11 */ /* 0x000fca000f8e10ff */
[----:B------:R-:W-:Y:S01]  /*2610*/  IMAD R19, R47, 0x38, R18 ;  /* 0x000000382f137824 */ /* 0x000fe200078e0212 */
[----:B--2---:R-:W-:Y:S04]  /*2620*/  STS [R18], R0 ;  /* 0x0000000012007388 */ /* 0x004fe80000000800 */
[----:B---3--:R-:W-:Y:S04]  /*2630*/  STS [R18+0x80], R4 ;  /* 0x0000800412007388 */ /* 0x008fe80000000800 */
[----:B----4-:R-:W-:Y:S04]  /*2640*/  STS [R18+0x100], R5 ;  /* 0x0001000512007388 */ /* 0x010fe80000000800 */
        /* <DEDUP_REMOVED lines=27> */
[----:B------:R-:W-:-:S03]  /*2800*/  SEL R0, RZ, 0x1, !P0 ;  /* 0x00000001ff007807 */ /* 0x000fc60004000000 */
[----:B------:R-:W1:Y:S01]  /*2810*/  LDS R24, [R19+0x30] ;  /* 0x0000300013187984 */ /* 0x000e620000000800 */
[----:B--2---:R-:W-:Y:S01]  /*2820*/  ISETP.NE.AND P0, PT, R43, UR5, PT ;  /* 0x000000052b007c0c */ /* 0x004fe2000bf05270 */
[----:B------:R-:W-:Y:S02]  /*2830*/  VIADD R3, R0, 0x1 ;  /* 0x0000000100037836 */ /* 0x000fe40000000000 */
[----:B------:R-:W2:Y:S01]  /*2840*/  LDS R26, [R19+0x34] ;  /* 0x00003400131a7984 */ /* 0x000ea20000000800 */
[----:B------:R-:W-:Y:S01]  /*2850*/  @!P1 IMAD.MOV R3, RZ, RZ, R0 ;  /* 0x000000ffff039224 */ /* 0x000fe200078e0200 */
[----:B---3--:R-:W-:Y:S02]  /*2860*/  ISETP.NE.AND P1, PT, R42, UR5, PT ;  /* 0x000000052a007c0c */ /* 0x008fe4000bf25270 */
[----:B------:R-:W3:Y:S01]  /*2870*/  LDS R30, [R19+0x38] ;  /* 0x00003800131e7984 */ /* 0x000ee20000000800 */
[----:B------:R-:W-:Y:S01]  /*2880*/  VIADD R5, R3, 0x1 ;  /* 0x0000000103057836 */ /* 0x000fe20000000000 */
[----:B------:R-:W-:Y:S04]  /*2890*/  BAR.SYNC.DEFER_BLOCKING 0x0 ;  /* 0x0000000000007b1d */ /* 0x000fe80000010000 */
[----:B------:R-:W-:Y:S01]  /*28a0*/  @!P0 IMAD.MOV R5, RZ, RZ, R3 ;  /* 0x000000ffff058224 */ /* 0x000fe200078e0203 */
[----:B----4-:R-:W-:-:S03]  /*28b0*/  ISETP.NE.AND P0, PT, R41, UR5, PT ;  /* 0x0000000529007c0c */ /* 0x010fc6000bf05270 */
[----:B------:R-:W-:Y:S02]  /*28c0*/  VIADD R7, R5, 0x1 ;  /* 0x0000000105077836 */ /* 0x000fe40000000000 */
[----:B------:R-:W-:Y:S01]  /*28d0*/  @!P1 IMAD.MOV R7, RZ, RZ, R5 ;  /* 0x000000ffff079224 */ /* 0x000fe200078e0205 */
[----:B-----5:R-:W-:-:S03]  /*28e0*/  ISETP.NE.AND P1, PT, R40, UR5, PT ;  /* 0x0000000528007c0c */ /* 0x020fc6000bf25270 */
[----:B------:R-:W-:-:S04]  /*28f0*/  VIADD R9, R7, 0x1 ;  /* 0x0000000107097836 */ /* 0x000fc80000000000 */
[----:B------:R-:W-:Y:S01]  /*2900*/  @!P0 IMAD.MOV R9, RZ, RZ, R7 ;  /* 0x000000ffff098224 */ /* 0x000fe200078e0207 */
[----:B------:R-:W-:-:S03]  /*2910*/  ISETP.NE.AND P0, PT, R37, UR5, PT ;  /* 0x0000000525007c0c */ /* 0x000fc6000bf05270 */
[----:B------:R-:W-:Y:S02]  /*2920*/  VIADD R11, R9, 0x1 ;  /* 0x00000001090b7836 */ /* 0x000fe40000000000 */
[----:B------:R-:W-:Y:S01]  /*2930*/  @!P1 IMAD.MOV R11, RZ, RZ, R9 ;  /* 0x000000ffff0b9224 */ /* 0x000fe200078e0209 */
[----:B------:R-:W-:-:S03]  /*2940*/  ISETP.NE.AND P1, PT, R2, UR5, PT ;  /* 0x0000000502007c0c */ /* 0x000fc6000bf25270 */
        /* <DEDUP_REMOVED lines=8> */
[----:B0-----:R-:W-:-:S03]  /*29d0*/  ISETP.NE.AND P0, PT, R8, UR5, PT ;  /* 0x0000000508007c0c */ /* 0x001fc6000bf05270 */
[----:B------:R-:W-:Y:S02]  /*29e0*/  VIADD R32, R31, 0x1 ;  /* 0x000000011f207836 */ /* 0x000fe40000000000 */
[----:B------:R-:W-:Y:S01]  /*29f0*/  @!P1 IMAD.MOV R32, RZ, RZ, R31 ;  /* 0x000000ffff209224 */ /* 0x000fe200078e021f */
[----:B-1----:R-:W-:-:S03]  /*2a00*/  ISETP.NE.AND P1, PT, R10, UR5, PT ;  /* 0x000000050a007c0c */ /* 0x002fc6000bf25270 */
[----:B------:R-:W-:-:S04]  /*2a10*/  VIADD R33, R32, 0x1 ;  /* 0x0000000120217836 */ /* 0x000fc80000000000 */
[----:B------:R-:W-:Y:S01]  /*2a20*/  @!P0 IMAD.MOV R33, RZ, RZ, R32 ;  /* 0x000000ffff218224 */ /* 0x000fe200078e0220 */
[----:B------:R-:W-:-:S03]  /*2a30*/  ISETP.NE.AND P0, PT, R24, UR5, PT ;  /* 0x0000000518007c0c */ /* 0x000fc6000bf05270 */
[----:B------:R-:W-:Y:S02]  /*2a40*/  VIADD R34, R33, 0x1 ;  /* 0x0000000121227836 */ /* 0x000fe40000000000 */
[----:B------:R-:W-:Y:S01]  /*2a50*/  @!P1 IMAD.MOV R34, RZ, RZ, R33 ;  /* 0x000000ffff229224 */ /* 0x000fe200078e0221 */
[----:B--2---:R-:W-:-:S03]  /*2a60*/  ISETP.NE.AND P1, PT, R26, UR5, PT ;  /* 0x000000051a007c0c */ /* 0x004fc6000bf25270 */
[----:B------:R-:W-:-:S04]  /*2a70*/  VIADD R35, R34, 0x1 ;  /* 0x0000000122237836 */ /* 0x000fc80000000000 */
[----:B------:R-:W-:Y:S01]  /*2a80*/  @!P0 IMAD.MOV R35, RZ, RZ, R34 ;  /* 0x000000ffff238224 */ /* 0x000fe200078e0222 */
[----:B---3--:R-:W-:-:S03]  /*2a90*/  ISETP.NE.AND P0, PT, R30, UR5, PT ;  /* 0x000000051e007c0c */ /* 0x008fc6000bf05270 */
[----:B------:R-:W-:Y:S02]  /*2aa0*/  VIADD R36, R35, 0x1 ;  /* 0x0000000123247836 */ /* 0x000fe40000000000 */
[----:B------:R-:W-:Y:S01]  /*2ab0*/  @!P1 IMAD.MOV R36, RZ, RZ, R35 ;  /* 0x000000ffff249224 */ /* 0x000fe200078e0223 */
[----:B------:R-:W-:-:S03]  /*2ac0*/  ISETP.NE.AND P1, PT, R47, 0x1f, PT ;  /* 0x0000001f2f00780c */ /* 0x000fc60003f25270 */
[----:B------:R-:W-:-:S04]  /*2ad0*/  VIADD R29, R36, 0x1 ;  /* 0x00000001241d7836 */ /* 0x000fc80000000000 */
[----:B------:R-:W-:-:S05]  /*2ae0*/  @!P0 IMAD.MOV R29, RZ, RZ, R36 ;  /* 0x000000ffff1d8224 */ /* 0x000fca00078e0224 */
[----:B------:R-:W0:Y:S01]  /*2af0*/  SHFL.UP P0, R12, R29, 0x1, RZ ;  /* 0x042000001d0c7989 */ /* 0x000e2200000000ff */
        /* <DEDUP_REMOVED lines=10> */
[----:B------:R-:W-:-:S04]  /*2ba0*/  ISETP.NE.AND P0, PT, R28, 0x2, PT ;  /* 0x000000021c00780c */ /* 0x000fc80003f05270 */
[----:B------:R-:W-:Y:S01]  /*2bb0*/  @!P1 STS [R39], R48 ;  /* 0x0000003027009388 */ /* 0x000fe20000000800 */
[----:B------:R-:W-:Y:S01]  /*2bc0*/  BAR.SYNC.DEFER_BLOCKING 0x0 ;  /* 0x0000000000007b1d */ /* 0x000fe20000010000 */
[----:B------:R-:W-:-:S05]  /*2bd0*/  ISETP.NE.AND P1, PT, R28, 0x9, PT ;  /* 0x000000091c00780c */ /* 0x000fca0003f25270 */
[----:B------:R-:W0:Y:S04]  /*2be0*/  LDS.128 R12, [UR4] ;  /* 0x00000004ff0c7984 */ /* 0x000e280008000c00 */
[----:B------:R-:W1:Y:S04]  /*2bf0*/  LDS.128 R16, [UR4+0x10] ;  /* 0x00001004ff107984 */ /* 0x000e680008000c00 */
[----:B------:R-:W2:Y:S01]  /*2c00*/  LDS.128 R20, [UR4+0x20] ;  /* 0x00002004ff147984 */ /* 0x000ea20008000c00 */
[----:B0-----:R-:W-:-:S04]  /*2c10*/  IMAD.IADD R13, R12, 0x1, R13 ;  /* 0x000000010c0d7824 */ /* 0x001fc800078e020d */
[----:B------:R-:W-:Y:S01]  /*2c20*/  IMAD.IADD R14, R14, 0x1, R13 ;  /* 0x000000010e0e7824 */ /* 0x000fe200078e020d */
[----:B------:R-:W-:Y:S02]  /*2c30*/  SEL R12, R13, R12, !P0 ;  /* 0x0000000c0d0c7207 */ /* 0x000fe40004000000 */
[----:B------:R-:W-:Y:S01]  /*2c40*/  ISETP.NE.AND P0, PT, R28, 0x3, PT ;  /* 0x000000031c00780c */ /* 0x000fe20003f05270 */
[----:B------:R-:W-:-:S03]  /*2c50*/  IMAD.IADD R15, R15, 0x1, R14 ;  /* 0x000000010f0f7824 */ /* 0x000fc600078e020e */
[----:B------:R-:W-:Y:S01]  /*2c60*/  SEL R12, R14, R12, !P0 ;  /* 0x0000000c0e0c7207 */ /* 0x000fe20004000000 */
[----:B-1----:R-:W-:Y:S01]  /*2c70*/  IMAD.IADD R16, R15, 0x1, R16 ;  /* 0x000000010f107824 */ /* 0x002fe200078e0210 */
[----:B------:R-:W-:-:S03]  /*2c80*/  ISETP.NE.AND P0, PT, R28, 0x4, PT ;  /* 0x000000041c00780c */ /* 0x000fc60003f05270 */
[----:B------:R-:W-:Y:S01]  /*2c90*/  IMAD.IADD R17, R17, 0x1, R16 ;  /* 0x0000000111117824 */ /* 0x000fe200078e0210 */
[----:B------:R-:W-:Y:S02]  /*2ca0*/  SEL R12, R15, R12, !P0 ;  /* 0x0000000c0f0c7207 */ /* 0x000fe40004000000 */
[----:B------:R-:W-:Y:S01]  /*2cb0*/  ISETP.NE.AND P0, PT, R28, 0x5, PT ;  /* 0x000000051c00780c */ /* 0x000fe20003f05270 */
[----:B------:R-:W-:-:S03]  /*2cc0*/  IMAD.IADD R18, R18, 0x1, R17 ;  /* 0x0000000112127824 */ /* 0x000fc600078e0211 */
[----:B------:R-:W-:Y:S01]  /*2cd0*/  SEL R12, R16, R12, !P0 ;  /* 0x0000000c100c7207 */ /* 0x000fe20004000000 */
[----:B------:R-:W-:Y:S01]  /*2ce0*/  IMAD.IADD R19, R19, 0x1, R18 ;  /* 0x0000000113137824 */ /* 0x000fe200078e0212 */
[----:B------:R-:W-:-:S03]  /*2cf0*/  ISETP.NE.AND P0, PT, R28, 0x6, PT ;  /* 0x000000061c00780c */ /* 0x000fc60003f05270 */
[----:B--2---:R-:W-:Y:S01]  /*2d00*/  IMAD.IADD R20, R19, 0x1, R20 ;  /* 0x0000000113147824 */ /* 0x004fe200078e0214 */
[----:B------:R-:W-:Y:S02]  /*2d10*/  SEL R12, R17, R12, !P0 ;  /* 0x0000000c110c7207 */ /* 0x000fe40004000000 */
[----:B------:R-:W-:Y:S01]  /*2d20*/  ISETP.NE.AND P0, PT, R28, 0x7, PT ;  /* 0x000000071c00780c */ /* 0x000fe20003f05270 */
[----:B------:R-:W-:-:S03]  /*2d30*/  IMAD.IADD R21, R21, 0x1, R20 ;  /* 0x0000000115157824 */ /* 0x000fc600078e0214 */
[----:B------:R-:W-:Y:S01]  /*2d40*/  SEL R12, R18, R12, !P0 ;  /* 0x0000000c120c7207 */ /* 0x000fe20004000000 */
[----:B------:R-:W-:Y:S01]  /*2d50*/  IMAD.IADD R22, R22, 0x1, R21 ;  /* 0x0000000116167824 */ /* 0x000fe200078e0215 */
[----:B------:R-:W-:Y:S01]  /*2d60*/  ISETP.NE.AND P0, PT, R28, 0x8, PT ;  /* 0x000000081c00780c */ /* 0x000fe20003f05270 */
[----:B------:R-:W-:Y:S02]  /*2d70*/  IMAD.IADD R18, R48, 0x1, -R29 ;  /* 0x0000000130127824 */ /* 0x000fe400078e0a1d */
[----:B------:R-:W-:Y:S01]  /*2d80*/  IMAD.IADD R23, R23, 0x1, R22 ;  /* 0x0000000117177824 */ /* 0x000fe200078e0216 */
[----:B------:R-:W-:Y:S02]  /*2d90*/  SEL R12, R19, R12, !P0 ;  /* 0x0000000c130c7207 */ /* 0x000fe40004000000 */
[----:B------:R-:W-:Y:S02]  /*2da0*/  ISETP.NE.AND P0, PT, R28, 0xa, PT ;  /* 0x0000000a1c00780c */ /* 0x000fe40003f05270 */
[----:B------:R-:W-:-:S02]  /*2db0*/  SEL R12, R20, R12, !P1 ;  /* 0x0000000c140c7207 */ /* 0x000fc40004800000 */
[----:B------:R-:W-:Y:S02]  /*2dc0*/  ISETP.NE.AND P1, PT, R28, 0xb, PT ;  /* 0x0000000b1c00780c */ /* 0x000fe40003f25270 */
[----:B------:R-:W-:Y:S02]  /*2dd0*/  SEL R12, R21, R12, !P0 ;  /* 0x0000000c150c7207 */ /* 0x000fe40004000000 */
[----:B------:R-:W-:Y:S02]  /*2de0*/  SEL R13, R18, RZ, P2 ;  /* 0x000000ff120d7207 */ /* 0x000fe40001000000 */
[----:B------:R-:W-:Y:S02]  /*2df0*/  SEL R12, R22, R12, !P1 ;  /* 0x0000000c160c7207 */ /* 0x000fe40004800000 */
[C---:B------:R-:W-:Y:S02]  /*2e00*/  ISETP.GT.U32.AND P1, PT, R46.reuse, 0x1f, PT ;  /* 0x0000001f2e00780c */ /* 0x040fe40003f24070 */
[----:B------:R-:W-:Y:S01]  /*2e10*/  ISETP.GE.U32.AND P0, PT, R46, 0x20, PT ;  /* 0x000000202e00780c */ /* 0x000fe20003f06070 */
[----:B------:R-:W-:-:S05]  /*2e20*/  IMAD.IADD R17, R12, 0x1, R13 ;  /* 0x000000010c117824 */ /* 0x000fca00078e020d */
[----:B------:R-:W-:-:S05]  /*2e30*/  SEL R18, R18, R17, !P0 ;  /* 0x0000001112127207 */ /* 0x000fca0004000000 */
[----:B------:R-:W-:Y:S05]  /*2e40*/  @P1 BRA `(.L_x_50) ;  /* 0x0000000800c41947 */ /* 0x000fea0003800000 */
[----:B------:R-:W0:Y:S01]  /*2e50*/  LDC.64 R16, c[0x0][0x3a0] ;  /* 0x0000e800ff107b82 */ /* 0x000e220000000a00 */
[----:B------:R-:W-:Y:S02]  /*2e60*/  ISETP.NE.AND P0, PT, R46, RZ, PT ;  /* 0x000000ff2e00720c */ /* 0x000fe40003f05270 */
[----:B------:R-:W-:-:S05]  /*2e70*/  LOP3.LUT R19, RZ, R46, RZ, 0x33, !PT ;  /* 0x0000002eff137212 */ /* 0x000fca00078e33ff */
[----:B------:R-:W-:-:S06]  /*2e80*/  IMAD.IADD R19, R38, 0x1, R19 ;  /* 0x0000000126137824 */ /* 0x000fcc00078e0213 */
[----:B------:R-:W-:Y:S01]  /*2e90*/  @!P0 IMAD.MOV.U32 R22, RZ, RZ, 0x64 ;  /* 0x00000064ff168424 */ /* 0x000fe200078e00ff */
[----:B------:R1:W-:Y:S01]  /*2ea0*/  @!P0 STS [UR4+0x4c], R23 ;  /* 0x00004c17ff008988 */ /* 0x0003e20008000804 */
[----:B0-----:R-:W-:-:S04]  /*2eb0*/  IMAD.WIDE R50, R38, 0x8, R16 ;  /* 0x0000000826327825 */ /* 0x001fc800078e0210 */
[----:B------:R-:W-:Y:S01]  /*2ec0*/  IMAD.WIDE R16, R19, 0x8, R16 ;  /* 0x0000000813107825 */ /* 0x000fe200078e0210 */
[----:B------:R1:W-:Y:S01]  /*2ed0*/  @!P0 ST.E.64.STRONG.GPU desc[UR8][R50.64+0x100], R22 ;  /* 0x0001001632008985 */ /* 0x0003e2000c10fb08 */
[----:B------:R-:W-:Y:S05]  /*2ee0*/  NANOSLEEP 0x249 ;  /* 0x000002490000795d */ /* 0x000fea0003800000 */
[----:B------:R-:W2:Y:S01]  /*2ef0*/  LD.E.64.STRONG.GPU R12, desc[UR8][R16.64+0x100] ;  /* 0x00010008100c7980 */ /* 0x000ea2000c10fb00 */
[----:B------:R-:W-:Y:S01]  /*2f00*/  UMOV UR5, 0xffffffff ;  /* 0xffffffff00057882 */ /* 0x000fe20000000000 */
[----:B--2---:R-:W-:Y:S02]  /*2f10*/  ISETP.NE.AND P6, PT, R12, 0x63, PT ;  /* 0x000000630c00780c */ /* 0x004fe40003fc5270 */
[----:B-1----:R-:W-:Y:S11]  /*2f20*/  BRA.DIV UR5, `(.L_x_51) ;  /* 0x0000008205d87947 */ /* 0x002ff6000b800000 */
[----:B------:R-:W-:-:S13]  /*2f30*/  VOTE.ANY P6, !P6 ;  /* 0x0000000000ff7806 */ /* 0x000fda00070c0100 */
.L_x_230:
[----:B------:R-:W-:Y:S05]  /*2f40*/  @!P6 BRA `(.L_x_52) ;  /* 0x00000000007ce947 */ /* 0x000fea0003800000 */
[----:B------:R-:W-:-:S07]  /*2f50*/  IMAD.MOV.U32 R15, RZ, RZ, 0x2f2 ;  /* 0x000002f2ff0f7424 */ /* 0x000fce00078e00ff */
.L_x_54:
[----:B------:R-:W-:Y:S01]  /*2f60*/  SHF.R.U32.HI R14, RZ, 0x1, R15 ;  /* 0x00000001ff0e7819 */ /* 0x000fe2000001160f */
[----:B------:R-:W-:-:S03]  /*2f70*/  IMAD R38, R38, 0x41a7, RZ ;  /* 0x000041a726267824 */ /* 0x000fc600078e02ff */
[----:B------:R-:W-:Y:S02]  /*2f80*/  IADD3 R15, PT, PT, R15, 0x1, -R14 ;  /* 0x000000010f0f7810 */ /* 0x000fe40007ffe80e */
[----:B------:R-:W-:Y:S02]  /*2f90*/  LOP3.LUT R38, R38, 0x7fffffff, RZ, 0xc0, !PT ;  /* 0x7fffffff26267812 */ /* 0x000fe400078ec0ff */
[----:B------:R-:W0:Y:S01]  /*2fa0*/  I2F.U32.RP R20, R15 ;  /* 0x0000000f00147306 */ /* 0x000e220000209000 */
[----:B------:R-:W-:Y:S01]  /*2fb0*/  IMAD.MOV R21, RZ, RZ, -R15 ;  /* 0x000000ffff157224 */ /* 0x000fe200078e0a0f */
[----:B------:R-:W-:-:S06]  /*2fc0*/  ISETP.NE.U32.AND P1, PT, R15, RZ, PT ;  /* 0x000000ff0f00720c */ /* 0x000fcc0003f25070 */
[----:B0-----:R-:W0:Y:S02]  /*2fd0*/  MUFU.RCP R20, R20 ;  /* 0x0000001400147308 */ /* 0x001e240000001000 */
[----:B0-----:R-:W-:-:S06]  /*2fe0*/  VIADD R12, R20, 0xffffffe ;  /* 0x0ffffffe140c7836 */ /* 0x001fcc0000000000 */
[----:B------:R0:W1:Y:S02]  /*2ff0*/  F2I.FTZ.U32.TRUNC.NTZ R13, R12 ;  /* 0x0000000c000d7305 */ /* 0x000064000021f000 */
[----:B0-----:R-:W-:Y:S02]  /*3000*/  IMAD.MOV.U32 R12, RZ, RZ, RZ ;  /* 0x000000ffff0c7224 */ /* 0x001fe400078e00ff */
[----:B-1----:R-:W-:-:S04]  /*3010*/  IMAD R21, R21, R13, RZ ;  /* 0x0000000d15157224 */ /* 0x002fc800078e02ff */
[----:B------:R-:W-:-:S06]  /*3020*/  IMAD.HI.U32 R13, R13, R21, R12 ;  /* 0x000000150d0d7227 */ /* 0x000fcc00078e000c */
[----:B------:R-:W-:-:S04]  /*3030*/  IMAD.HI.U32 R13, R13, R38, RZ ;  /* 0x000000260d0d7227 */ /* 0x000fc800078e00ff */
[----:B------:R-:W-:-:S04]  /*3040*/  IMAD.MOV R13, RZ, RZ, -R13 ;  /* 0x000000ffff0d7224 */ /* 0x000fc800078e0a0d */
[----:B------:R-:W-:-:S05]  /*3050*/  IMAD R20, R15, R13, R38 ;  /* 0x0000000d0f147224 */ /* 0x000fca00078e0226 */
[----:B------:R-:W-:-:S13]  /*3060*/  ISETP.GE.U32.AND P0, PT, R20, R15, PT ;  /* 0x0000000f1400720c */ /* 0x000fda0003f06070 */
[----:B------:R-:W-:-:S05]  /*3070*/  @P0 IMAD.IADD R20, R20, 0x1, -R15 ;  /* 0x0000000114140824 */ /* 0x000fca00078e0a0f */
[----:B------:R-:W-:-:S13]  /*3080*/  ISETP.GE.U32.AND P0, PT, R20, R15, PT ;  /* 0x0000000f1400720c */ /* 0x000fda0003f06070 */
[----:B------:R-:W-:Y:S01]  /*3090*/  @P0 IMAD.IADD R20, R20, 0x1, -R15 ;  /* 0x0000000114140824 */ /* 0x000fe200078e0a0f */
[----:B------:R-:W-:-:S05]  /*30a0*/  @!P1 LOP3.LUT R20, RZ, R15, RZ, 0x33, !PT ;  /* 0x0000000fff149212 */ /* 0x000fca00078e33ff */
[----:B------:R-:W-:-:S04]  /*30b0*/  IMAD.IADD R20, R14, 0x1, R20 ;  /* 0x000000010e147824 */ /* 0x000fc800078e0214 */
[----:B------:R-:W-:Y:S05]  /*30c0*/  NANOSLEEP R20 ;  /* 0x000000140000735d */ /* 0x000fea0003800000 */
[----:B------:R-:W2:Y:S01]  /*30d0*/  LD.E.64.STRONG.GPU R12, desc[UR8][R16.64+0x100] ;  /* 0x00010008100c7980 */ /* 0x000ea2000c10fb00 */
[----:B------:R-:W-:Y:S01]  /*30e0*/  UMOV UR5, 0xffffffff ;  /* 0xffffffff00057882 */ /* 0x000fe20000000000 */
[----:B------:R-:W-:Y:S01]  /*30f0*/  IMAD.MOV.U32 R15, RZ, RZ, R14 ;  /* 0x000000ffff0f7224 */ /* 0x000fe200078e000e */
[----:B--2---:R-:W-:Y:S01]  /*3100*/  ISETP.NE.AND P6, PT, R12, 0x63, PT ;  /* 0x000000630c00780c */ /* 0x004fe20003fc5270 */
[----:B------:R-:W-:-:S12]  /*3110*/  BRA.DIV UR5, `(.L_x_53) ;  /* 0x00000082057c7947 */ /* 0x000fd8000b800000 */
[----:B------:R-:W-:-:S13]  /*3120*/  VOTE.ANY P6, !P6 ;  /* 0x0000000000ff7806 */ /* 0x000fda00070c0100 */
.L_x_233:
[----:B------:R-:W-:Y:S05]  /*3130*/  @P6 BRA `(.L_x_54) ;  /* 0xfffffffc00886947 */ /* 0x000fea000383ffff */
.L_x_52:
[----:B------:R-:W-:Y:S01]  /*3140*/  UMOV UR5, 0xffffffff ;  /* 0xffffffff00057882 */ /* 0x000fe20000000000 */
[----:B------:R-:W-:Y:S02]  /*3150*/  ISETP.NE.AND P6, PT, R12, 0x65, PT ;  /* 0x000000650c00780c */ /* 0x000fe40003fc5270 */
[----:B------:R-:W-:Y:S11]  /*3160*/  BRA.DIV UR5, `(.L_x_55) ;  /* 0x0000008205887947 */ /* 0x000ff6000b800000 */
[----:B------:R-:W0:Y:S01]  /*3170*/  S2R R20, SR_GEMASK ;  /* 0x0000000000147919 */ /* 0x000e220000003c00 */
[----:B------:R-:W-:Y:S01]  /*3180*/  VOTE.ANY R14, PT, !P6 ;  /* 0x00000000000e7806 */ /* 0x000fe200070e0100 */
[C---:B------:R-:W-:Y:S01]  /*3190*/  VIADD R48, R47.reuse, 0x2 ;  /* 0x000000022f307836 */ /* 0x040fe20000000000 */
[----:B------:R-:W-:Y:S01]  /*31a0*/  ISETP.NE.AND P6, PT, R12, 0x65, PT ;  /* 0x000000650c00780c */ /* 0x000fe20003fc5270 */
[C---:B------:R-:W-:Y:S02]  /*31b0*/  VIADD R21, R47.reuse, 0x4 ;  /* 0x000000042f157836 */ /* 0x040fe40000000000 */
[C---:B------:R-:W-:Y:S02]  /*31c0*/  VIADD R22, R47.reuse, 0x8 ;  /* 0x000000082f167836 */ /* 0x040fe40000000000 */
[----:B------:R-:W-:-:S08]  /*31d0*/  VIADD R49, R47, 0x10 ;  /* 0x000000102f317836 */ /* 0x000fd00000000000 */
[----:B------:R-:W-:Y:S02]  /*31e0*/  VOTE.ALL P6, P6 ;  /* 0x0000000000ff7806 */ /* 0x000fe400030c0000 */
[----:B0-----:R-:W-:-:S05]  /*31f0*/  LOP3.LUT R14, R14, 0x80000000, R20, 0xec, !PT ;  /* 0x800000000e0e7812 */ /* 0x001fca00078eec14 */
[----:B------:R-:W-:-:S05]  /*3200*/  VIADD R15, R14, 0xffffffff ;  /* 0xffffffff0e0f7836 */ /* 0x000fca0000000000 */
[----:B------:R-:W-:-:S04]  /*3210*/  LOP3.LUT R15, R14, R15, RZ, 0xc, !PT ;  /* 0x0000000f0e0f7212 */ /* 0x000fc800078e0cff */
[----:B------:R-:W0:Y:S02]  /*3220*/  POPC R29, R15 ;  /* 0x0000000f001d7309 */ /* 0x000e240000000000 */
[----:B0-----:R-:W0:Y:S01]  /*3230*/  SHFL.DOWN PT, R39, R13, 0x1, R29 ;  /* 0x082000000d277989 */ /* 0x001e2200000e001d */
[----:B------:R-:W-:-:S04]  /*3240*/  ISETP.GE.AND P0, PT, R47, R29, PT ;  /* 0x0000001d2f00720c */ /* 0x000fc80003f06270 */
[----:B0-----:R-:W-:Y:S02]  /*3250*/  SEL R14, R39, RZ, !P0 ;  /* 0x000000ff270e7207 */ /* 0x001fe40004000000 */
[----:B------:R-:W-:-:S03]  /*3260*/  ISETP.GT.AND P0, PT, R48, R29, PT ;  /* 0x0000001d3000720c */ /* 0x000fc60003f04270 */
[----:B------:R-:W-:-:S05]  /*3270*/  IMAD.IADD R16, R14, 0x1, R13 ;  /* 0x000000010e107824 */ /* 0x000fca00078e020d */
[----:B------:R-:W0:Y:S02]  /*3280*/  SHFL.DOWN PT, R39, R16, 0x2, R29 ;  /* 0x0840000010277989 */ /* 0x000e2400000e001d */
        /* <DEDUP_REMOVED lines=10> */
[----:B------:R-:W-:Y:S02]  /*3330*/  IMAD.IADD R13, R17, 0x1, R14 ;  /* 0x00000001110d7824 */ /* 0x000fe400078e020e */
[----:B------:R-:W0:Y:S03]  /*3340*/  LDC.64 R14, c[0x0][0x3a0] ;  /* 0x0000e800ff0e7b82 */ /* 0x000e260000000a00 */
[----:B------:R-:W1:Y:S01]  /*3350*/  SHFL.DOWN PT, R39, R13, 0x10, R29 ;  /* 0x0a0000000d277989 */ /* 0x000e6200000e001d */
[----:B0-----:R-:W-:Y:S02]  /*3360*/  IADD3 R16, P1, PT, R14, 0x100, RZ ;  /* 0x000001000e107810 */ /* 0x001fe40007f3e0ff */
[----:B-1----:R-:W-:-:S03]  /*3370*/  SEL R12, R39, RZ, !P0 ;  /* 0x000000ff270c7207 */ /* 0x002fc60004000000 */
[----:B------:R-:W-:Y:S02]  /*3380*/  IMAD.X R17, RZ, RZ, R15, P1 ;  /* 0x000000ffff117224 */ /* 0x000fe400008e060f */
[----:B------:R-:W-:-:S07]  /*3390*/  IMAD.IADD R15, R13, 0x1, R12 ;  /* 0x000000010d0f7824 */ /* 0x000fce00078e020c */
.L_x_242:
[----:B------:R-:W-:Y:S05]  /*33a0*/  @!P6 BRA `(.L_x_56) ;  /* 0x00000004002ce947 */ /* 0x000fea0003800000 */
[----:B------:R-:W-:-:S07]  /*33b0*/  IMAD.MOV.U32 R52, RZ, RZ, 0x2f2 ;  /* 0x000002f2ff347424 */ /* 0x000fce00078e00ff */
.L_x_62:
[----:B------:R-:W-:Y:S02]  /*33c0*/  IMAD.MOV.U32 R12, RZ, RZ, R16 ;  /* 0x000000ffff0c7224 */ /* 0x000fe400078e0010 */
[----:B------:R-:W-:Y:S02]  /*33d0*/  IMAD.MOV.U32 R13, RZ, RZ, R17 ;  /* 0x000000ffff0d7224 */ /* 0x000fe400078e0011 */
[----:B------:R-:W-:-:S05]  /*33e0*/  IMAD.WIDE R28, R19, 0x8, R12 ;  /* 0x00000008131c7825 */ /* 0x000fca00078e020c */
[----:B------:R-:W2:Y:S01]  /*33f0*/  LD.E.64.STRONG.GPU R12, desc[UR8][R28.64+-0x100] ;  /* 0xffff00081c0c7980 */ /* 0x000ea2000c10fb00 */
[----:B------:R-:W-:Y:S05]  /*3400*/  YIELD ;  /* 0x0000000000007946 */ /* 0x000fea0003800000 */
[----:B------:R-:W-:Y:S01]  /*3410*/  UMOV UR5, 0xffffffff ;  /* 0xffffffff00057882 */ /* 0x000fe20000000000 */
[----:B------:R-:W-:Y:S02]  /*3420*/  SHF.R.U32.HI R52, RZ, 0x1, R52 ;  /* 0x00000001ff347819 */ /* 0x000fe40000011634 */
[----:B--2---:R-:W-:Y:S01]  /*3430*/  ISETP.NE.AND P6, PT, R12, 0x63, PT ;  /* 0x000000630c00780c */ /* 0x004fe20003fc5270 */
[----:B------:R-:W-:-:S12]  /*3440*/  BRA.DIV UR5, `(.L_x_57) ;  /* 0x0000008205cc7947 */ /* 0x000fd8000b800000 */
[----:B------:R-:W-:-:S13]  /*3450*/  VOTE.ANY P6, !P6 ;  /* 0x0000000000ff7806 */ /* 0x000fda00070c0100 */
.L_x_245:
[----:B------:R-:W-:Y:S05]  /*3460*/  @!P6 BRA `(.L_x_58) ;  /* 0x00000000007ce947 */ /* 0x000fea0003800000 */
[----:B------:R-:W-:-:S07]  /*3470*/  IMAD.MOV.U32 R39, RZ, RZ, R52 ;  /* 0x000000ffff277224 */ /* 0x000fce00078e0034 */
.L_x_60:
        /* <DEDUP_REMOVED lines=9> */
[----:B------:R-:W0:Y:S02]  /*3510*/  F2I.FTZ.U32.TRUNC.NTZ R13, R13 ;  /* 0x0000000d000d7305 */ /* 0x000e24000021f000 */
[----:B0-----:R-:W-:Y:S02]  /*3520*/  IMAD R53, R12, R13, RZ ;  /* 0x0000000d0c357224 */ /* 0x001fe400078e02ff */
[----:B------:R-:W-:-:S04]  /*3530*/  IMAD.MOV.U32 R12, RZ, RZ, RZ ;  /* 0x000000ffff0c7224 */ /* 0x000fc800078e00ff */
        /* <DEDUP_REMOVED lines=17> */
.L_x_248:
[----:B------:R-:W-:Y:S05]  /*3650*/  @P6 BRA `(.L_x_60) ;  /* 0xfffffffc00886947 */ /* 0x000fea000383ffff */
.L_x_58:
[----:B------:R-:W-:Y:S01]  /*3660*/  UMOV UR5, 0xffffffff ;  /* 0xffffffff00057882 */ /* 0x000fe20000000000 */
[----:B------:R-:W-:Y:S02]  /*3670*/  ISETP.NE.AND P6, PT, R12, 0x65, PT ;  /* 0x000000650c00780c */ /* 0x000fe40003fc5270 */
[----:B------:R-:W-:Y:S11]  /*3680*/  BRA.DIV UR5, `(.L_x_61) ;  /* 0x00000082057c7947 */ /* 0x000ff6000b800000 */
[----:B------:R-:W-:Y:S01]  /*3690*/  VOTE.ANY R14, PT, !P6 ;  /* 0x00000000000e7806 */ /* 0x000fe200070e0100 */
[----:B------:R-:W-:Y:S01]  /*36a0*/  VIADD R19, R19, 0xffffffe0 ;  /* 0xffffffe013137836 */ /* 0x000fe20000000000 */
[----:B------:R-:W-:Y:S02]  /*36b0*/  ISETP.NE.AND P6, PT, R12, 0x65, PT ;  /* 0x000000650c00780c */ /* 0x000fe40003fc5270 */
[----:B------:R-:W-:-:S05]  /*36c0*/  LOP3.LUT R14, R14, 0x80000000, R20, 0xec, !PT ;  /* 0x800000000e0e7812 */ /* 0x000fca00078eec14 */
[----:B------:R-:W-:-:S05]  /*36d0*/  VIADD R29, R14, 0xffffffff ;  /* 0xffffffff0e1d7836 */ /* 0x000fca0000000000 */
[----:B------:R-:W-:Y:S02]  /*36e0*/  LOP3.LUT R29, R14, R29, RZ, 0xc, !PT ;  /* 0x0000001d0e1d7212 */ /* 0x000fe400078e0cff */
[----:B------:R-:W-:-:S04]  /*36f0*/  VOTE.ALL P6, P6 ;  /* 0x0000000000ff7806 */ /* 0x000fc800030c0000 */
        /* <DEDUP_REMOVED lines=19> */
[----:B0-----:R-:W-:-:S04]  /*3830*/  SEL R12, R39, RZ, !P0 ;  /* 0x000000ff270c7207 */ /* 0x001fc80004000000 */
[----:B------:R-:W-:-:S07]  /*3840*/  IADD3 R15, PT, PT, R53, R12, R15 ;  /* 0x0000000c350f7210 */ /* 0x000fce0007ffe00f */
.L_x_257:
[----:B------:R-:W-:Y:S05]  /*3850*/  @P6 BRA `(.L_x_62) ;  /* 0xfffffff800d86947 */ /* 0x000fea000383ffff */
.L_x_56:
[----:B------:R-:W-:Y:S02]  /*3860*/  ISETP.NE.AND P1, PT, R46, RZ, PT ;  /* 0x000000ff2e00720c */ /* 0x000fe40003f25270 */
[----:B------:R-:W-:-:S11]  /*3870*/  ISETP.NE.AND P0, PT, R47, RZ, PT ;  /* 0x000000ff2f00720c */ /* 0x000fd60003f05270 */
[----:B------:R-:W0:Y:S01]  /*3880*/  @!P1 S2R R13, SR_CgaCtaId ;  /* 0x00000000000d9919 */ /* 0x000e220000008800 */
[----:B------:R-:W-:Y:S01]  /*3890*/  @!P1 MOV R12, 0x400 ;  /* 0x00000400000c9802 */ /* 0x000fe20000000f00 */
[----:B------:R-:W-:Y:S01]  /*38a0*/  @!P1 IMAD.IADD R23, R23, 0x1, R15 ;  /* 0x0000000117179824 */ /* 0x000fe200078e020f */
[----:B------:R-:W-:Y:S01]  /*38b0*/  @!P0 MOV R14, 0x400 ;  /* 0x00000400000e8802 */ /* 0x000fe20000000f00 */
[----:B------:R-:W1:Y:S01]  /*38c0*/  @!P0 S2R R17, SR_CgaCtaId ;  /* 0x0000000000118919 */ /* 0x000e620000008800 */
[----:B------:R-:W-:-:S05]  /*38d0*/  @!P1 IMAD.MOV.U32 R22, RZ, RZ, 0x65 ;  /* 0x00000065ff169424 */ /* 0x000fca00078e00ff */
[----:B------:R2:W-:Y:S01]  /*38e0*/  @!P1 ST.E.64.STRONG.GPU desc[UR8][R50.64+0x100], R22 ;  /* 0x0001001632009985 */ /* 0x0005e2000c10fb08 */
[----:B0-----:R-:W-:Y:S02]  /*38f0*/  @!P1 LEA R12, R13, R12, 0x18 ;  /* 0x0000000c0d0c9211 */ /* 0x001fe400078ec0ff */
[----:B-1----:R-:W-:-:S03]  /*3900*/  @!P0 LEA R14, R17, R14, 0x18 ;  /* 0x0000000e110e8211 */ /* 0x002fc600078ec0ff */
[----:B------:R2:W-:Y:S01]  /*3910*/  @!P1 STS [R12+0x48], R23 ;  /* 0x000048170c009388 */ /* 0x0005e20000000800 */
[----:B------:R-:W-:Y:S02]  /*3920*/  IMAD.MOV.U32 R17, RZ, RZ, R18 ;  /* 0x000000ffff117224 */ /* 0x000fe400078e0012 */
[----:B------:R-:W-:Y:S01]  /*3930*/  @!P0 IMAD.MOV.U32 R17, RZ, RZ, R15 ;  /* 0x000000ffff118224 */ /* 0x000fe200078e000f */
[----:B------:R2:W-:Y:S04]  /*3940*/  @!P1 STS [R12+0x44], R15 ;  /* 0x0000440f0c009388 */ /* 0x0005e80000000800 */
[----:B------:R2:W-:Y:S02]  /*3950*/  @!P0 STS [R14+0x3c], R15 ;  /* 0x00003c0f0e008388 */ /* 0x0005e40000000800 */
.L_x_50:
[----:B------:R-:W-:Y:S05]  /*3960*/  WARPSYNC.ALL ;  /* 0x0000000000007948 */ /* 0x000fea0003800000 */
[----:B------:R-:W0:Y:S08]  /*3970*/  S2UR UR5, SR_CgaCtaId ;  /* 0x00000000000579c3 */ /* 0x000e300000008800 */
[----:B------:R-:W-:Y:S01]  /*3980*/  BAR.SYNC.DEFER_BLOCKING 0x0 ;  /* 0x0000000000007b1d */ /* 0x000fe20000010000 */
[----:B------:R-:W-:-:S05]  /*3990*/  ISETP.NE.AND P0, PT, R46, RZ, PT ;  /* 0x000000ff2e00720c */ /* 0x000fca0003f05270 */
[----:B------:R-:W-:Y:S02]  /*39a0*/  UMOV UR4, 0x400 ;  /* 0x0000040000047882 */ /* 0x000fe40000000000 */
[----:B0-----:R-:W-:-:S09]  /*39b0*/  ULEA UR4, UR5, UR4, 0x18 ;  /* 0x0000000405047291 */ /* 0x001fd2000f8ec0ff */
[----:B--2---:R-:W0:Y:S04]  /*39c0*/  LDS R14, [UR4+0x3c] ;  /* 0x00003c04ff0e7984 */ /* 0x004e280008000800 */
[----:B------:R-:W1:Y:S04]  /*39d0*/  LDS R13, [UR4+0x4c] ;  /* 0x00004c04ff0d7984 */ /* 0x000e680008000800 */
[----:B------:R-:W2:Y:S01]  /*39e0*/  LDS R12, [UR4+0x44] ;  /* 0x00004404ff0c7984 */ /* 0x000ea20008000800 */
[----:B0-----:R-:W-:Y:S02]  /*39f0*/  SEL R14, R14, RZ, P0 ;  /* 0x000000ff0e0e7207 */ /* 0x001fe40000000000 */
[----:B-1----:R-:W-:-:S03]  /*3a00*/  ISETP.GT.AND P0, PT, R13, 0x180, PT ;  /* 0x000001800d00780c */ /* 0x002fc60003f04270 */
[----:B------:R-:W-:-:S04]  /*3a10*/  IMAD.IADD R14, R14, 0x1, R17 ;  /* 0x000000010e0e7824 */ /* 0x000fc800078e0211 */
[--C-:B------:R-:W-:Y:S02]  /*3a20*/  IMAD.IADD R15, R0, 0x1, R14.reuse ;  /* 0x00000001000f7824 */ /* 0x100fe400078e020e */
[--C-:B------:R-:W-:Y:S02]  /*3a30*/  IMAD.IADD R3, R3, 0x1, R14.reuse ;  /* 0x0000000103037824 */ /* 0x100fe400078e020e */
[--C-:B------:R-:W-:Y:S02]  /*3a40*/  IMAD.IADD R5, R5, 0x1, R14.reuse ;  /* 0x0000000105057824 */ /* 0x100fe400078e020e */
[--C-:B------:R-:W-:Y:S02]  /*3a50*/  IMAD.IADD R7, R7, 0x1, R14.reuse ;  /* 0x0000000107077824 */ /* 0x100fe400078e020e */
[--C-:B------:R-:W-:Y:S02]  /*3a60*/  IMAD.IADD R9, R9, 0x1, R14.reuse ;  /* 0x0000000109097824 */ /* 0x100fe400078e020e */
        /* <DEDUP_REMOVED lines=9> */
[----:B--2---:R-:W-:Y:S06]  /*3b00*/  @P0 BRA `(.L_x_63) ;  /* 0x0000000c00880947 */ /* 0x004fec0003800000 */
[----:B------:R-:W0:Y:S01]  /*3b10*/  LDCU UR4, c[0x0][0x3a8] ;  /* 0x00007500ff0477ac */ /* 0x000e220008000800 */
[----:B------:R-:W-:Y:S01]  /*3b20*/  BSSY.RECONVERGENT B0, `(.L_x_64) ;  /* 0x000000f000007945 */ /* 0x000fe20003800200 */
[----:B------:R-:W1:Y:S01]  /*3b30*/  LDCU.U8 UR5, c[0x0][0x3b8] ;  /* 0x00007700ff0577ac */ /* 0x000e620008000000 */
[----:B0-----:R-:W-:-:S13]  /*3b40*/  ISETP.NE.AND P0, PT, R45, UR4, PT ;  /* 0x000000042d007c0c */ /* 0x001fda000bf05270 */
[----:B-1----:R-:W-:Y:S05]  /*3b50*/  @!P0 BRA `(.L_x_65) ;  /* 0x00000000002c8947 */ /* 0x002fea0003800000 */
[----:B------:R-:W-:Y:S01]  /*3b60*/  UISETP.NE.AND UP0, UPT, UR5, URZ, UPT ;  /* 0x000000ff0500728c */ /* 0x000fe2000bf05270 */
[----:B------:R-:W-:Y:S01]  /*3b70*/  CS2R R12, SRZ ;  /* 0x00000000000c7805 */ /* 0x000fe2000001ff00 */
[----:B------:R-:W0:Y:S07]  /*3b80*/  LDCU.64 UR6, c[0x0][0x390] ;  /* 0x00007200ff0677ac */ /* 0x000e2e0008000a00 */
[----:B------:R-:W-:Y:S05]  /*3b90*/  BRA.U UP0, `(.L_x_66) ;  /* 0x0000000100087547 */ /* 0x000fea000b800000 */
[----:B------:R-:W1:Y:S02]  /*3ba0*/  LDC.64 R12, c[0x0][0x3d0] ;  /* 0x0000f400ff0c7b82 */ /* 0x000e640000000a00 */
[----:B-1----:R-:W5:Y:S02]  /*3bb0*/  LDG.E.64 R12, desc[UR8][R12.64] ;  /* 0x000000080c0c7981 */ /* 0x002f64000c1e1b00 */
.L_x_66:
[----:B-----5:R-:W-:-:S04]  /*3bc0*/  IADD3 R0, P0, PT, R14, R12, RZ ;  /* 0x0000000c0e007210 */ /* 0x020fc80007f1e0ff */
[----:B------:R-:W-:Y:S02]  /*3bd0*/  LEA.HI.X.SX32 R13, R14, R13, 0x1, P0 ;  /* 0x0000000d0e0d7211 */ /* 0x000fe400000f0eff */
[----:B0-----:R-:W-:-:S04]  /*3be0*/  LEA R12, P0, R0, UR6, 0x2 ;  /* 0x00000006000c7c11 */ /* 0x001fc8000f8010ff */
[----:B------:R-:W-:-:S05]  /*3bf0*/  LEA.HI.X R13, R0, UR7, R13, 0x2, P0 ;  /* 0x00000007000d7c11 */ /* 0x000fca00080f140d */
[----:B------:R0:W-:Y:S04]  /*3c00*/  STG.E desc[UR8][R12.64], R45 ;  /* 0x0000002d0c007986 */ /* 0x0001e8000c101908 */
.L_x_65:
[----:B------:R-:W-:Y:S05]  /*3c10*/  BSYNC.RECONVERGENT B0 ;  /* 0x0000000000007941 */ /* 0x000fea0003800200 */
.L_x_64:
        /* <DEDUP_REMOVED lines=9> */
.L_x_69:
[----:B-----5:R-:W-:-:S04]  /*3cb0*/  IADD3 R0, P0, PT, R15, R12, RZ ;  /* 0x0000000c0f007210 */ /* 0x020fc80007f1e0ff */
[----:B------:R-:W-:Y:S02]  /*3cc0*/  LEA.HI.X.SX32 R13, R15, R13, 0x1, P0 ;  /* 0x0000000d0f0d7211 */ /* 0x000fe400000f0eff */
[----:B0-----:R-:W-:-:S04]  /*3cd0*/  LEA R12, P0, R0, UR6, 0x2 ;  /* 0x00000006000c7c11 */ /* 0x001fc8000f8010ff */
[----:B------:R-:W-:-:S05]  /*3ce0*/  LEA.HI.X R13, R0, UR7, R13, 0x2, P0 ;  /* 0x00000007000d7c11 */ /* 0x000fca00080f140d */
[----:B------:R1:W-:Y:S04]  /*3cf0*/  STG.E desc[UR8][R12.64], R44 ;  /* 0x0000002c0c007986 */ /* 0x0003e8000c101908 */
.L_x_68:
[----:B------:R-:W-:Y:S05]  /*3d00*/  BSYNC.RECONVERGENT B0 ;  /* 0x0000000000007941 */ /* 0x000fea0003800200 */
.L_x_67:
        /* <DEDUP_REMOVED lines=9> */
.L_x_72:
[----:B-----5:R-:W-:-:S04]  /*3da0*/  IADD3 R0, P0, PT, R3, R12, RZ ;  /* 0x0000000c03007210 */ /* 0x020fc80007f1e0ff */
[----:B------:R-:W-:Y:S02]  /*3db0*/  LEA.HI.X.SX32 R3, R3, R13, 0x1, P0 ;  /* 0x0000000d03037211 */ /* 0x000fe400000f0eff */
[----:B0-----:R-:W-:-:S04]  /*3dc0*/  LEA R12, P0, R0, UR6, 0x2 ;  /* 0x00000006000c7c11 */ /* 0x001fc8000f8010ff */
[----:B------:R-:W-:-:S05]  /*3dd0*/  LEA.HI.X R13, R0, UR7, R3, 0x2, P0 ;  /* 0x00000007000d7c11 */ /* 0x000fca00080f1403 */
[----:B------:R2:W-:Y:S04]  /*3de0*/  STG.E desc[UR8][R12.64], R43 ;  /* 0x0000002b0c007986 */ /* 0x0005e8000c101908 */
.L_x_71:
[----:B------:R-:W-:Y:S05]  /*3df0*/  BSYNC.RECONVERGENT B0 ;  /* 0x0000000000007941 */ /* 0x000fea0003800200 */
.L_x_70:
        /* <DEDUP_REMOVED lines=9> */
.L_x_75:
[----:B-----5:R-:W-:-:S04]  /*3e90*/  IADD3 R0, P0, PT, R5, R12, RZ ;  /* 0x0000000c05007210 */ /* 0x020fc80007f1e0ff */
[----:B------:R-:W-:Y:S02]  /*3ea0*/  LEA.HI.X.SX32 R5, R5, R13, 0x1, P0 ;  /* 0x0000000d05057211 */ /* 0x000fe400000f0eff */
[----:B0-----:R-:W-:-:S04]  /*3eb0*/  LEA R12, P0, R0, UR6, 0x2 ;  /* 0x00000006000c7c11 */ /* 0x001fc8000f8010ff */
[----:B------:R-:W-:-:S05]  /*3ec0*/  LEA.HI.X R13, R0, UR7, R5, 0x2, P0 ;  /* 0x00000007000d7c11 */ /* 0x000fca00080f1405 */
[----:B------:R3:W-:Y:S04]  /*3ed0*/  STG.E desc[UR8][R12.64], R42 ;  /* 0x0000002a0c007986 */ /* 0x0007e8000c101908 */
.L_x_74:
[----:B------:R-:W-:Y:S05]  /*3ee0*/  BSYNC.RECONVERGENT B0 ;  /* 0x0000000000007941 */ /* 0x000fea0003800200 */
.L_x_73:
        /* <DEDUP_REMOVED lines=9> */
.L_x_78:
[----:B-----5:R-:W-:-:S04]  /*3f80*/  IADD3 R0, P0, PT, R7, R12, RZ ;  /* 0x0000000c07007210 */ /* 0x020fc80007f1e0ff */
[----:B------:R-:W-:Y:S02]  /*3f90*/  LEA.HI.X.SX32 R7, R7, R13, 0x1, P0 ;  /* 0x0000000d07077211 */ /* 0x000fe400000f0eff */
[----:B0-----:R-:W-:-:S04]  /*3fa0*/  LEA R12, P0, R0, UR6, 0x2 ;  /* 0x00000006000c7c11 */ /* 0x001fc8000f8010ff */
[----:B------:R-:W-:-:S05]  /*3fb0*/  LEA.HI.X R13, R0, UR7, R7, 0x2, P0 ;  /* 0x00000007000d7c11 */ /* 0x000fca00080f1407 */
[----:B------:R4:W-:Y:S04]  /*3fc0*/  STG.E desc[UR8][R12.64], R41 ;  /* 0x000000290c007986 */ /* 0x0009e8000c101908 */
.L_x_77:
[----:B------:R-:W-:Y:S05]  /*3fd0*/  BSYNC.RECONVERGENT B0 ;  /* 0x0000000000007941 */ /* 0x000fea0003800200 */
.L_x_76:
        /* <DEDUP_REMOVED lines=9> */
.L_x_81:
[----:B-----5:R-:W-:-:S04]  /*4070*/  IADD3 R0, P0, PT, R9, R12, RZ ;  /* 0x0000000c09007210 */ /* 0x020fc80007f1e0ff */
[----:B------:R-:W-:Y:S02]  /*4080*/  LEA.HI.X.SX32 R9, R9, R13, 0x1, P0 ;  /* 0x0000000d09097211 */ /* 0x000fe400000f0eff */
[----:B0-----:R-:W-:-:S04]  /*4090*/  LEA R12, P0, R0, UR6, 0x2 ;  /* 0x00000006000c7c11 */ /* 0x001fc8000f8010ff */
[----:B------:R-:W-:-:S05]  /*40a0*/  LEA.HI.X R13, R0, UR7, R9, 0x2, P0 ;  /* 0x00000007000d7c11 */ /* 0x000fca00080f1409 */
[----:B------:R0:W-:Y:S04]  /*40b0*/  STG.E desc[UR8][R12.64], R40 ;  /* 0x000000280c007986 */ /* 0x0001e8000c101908 */
.L_x_80:
[----:B------:R-:W-:Y:S05]  /*40c0*/  BSYNC.RECONVERGENT B0 ;  /* 0x0000000000007941 */ /* 0x000fea0003800200 */
.L_x_79:
        /* <DEDUP_REMOVED lines=9> */
.L_x_84:
[----:B-----5:R-:W-:-:S04]  /*4160*/  IADD3 R0, P0, PT, R11, R12, RZ ;  /* 0x0000000c0b007210 */ /* 0x020fc80007f1e0ff */
[----:B------:R-:W-:Y:S02]  /*4170*/  LEA.HI.X.SX32 R11, R11, R13, 0x1, P0 ;  /* 0x0000000d0b0b7211 */ /* 0x000fe400000f0eff */
[----:B0-----:R-:W-:-:S04]  /*4180*/  LEA R12, P0, R0, UR6, 0x2 ;  /* 0x00000006000c7c11 */ /* 0x001fc8000f8010ff */
[----:B------:R-:W-:-:S05]  /*4190*/  LEA.HI.X R13, R0, UR7, R11, 0x2, P0 ;  /* 0x00000007000d7c11 */ /* 0x000fca00080f140b */
[----:B------:R0:W-:Y:S04]  /*41a0*/  STG.E desc[UR8][R12.64], R37 ;  /* 0x000000250c007986 */ /* 0x0001e8000c101908 */
.L_x_83:
[----:B------:R-:W-:Y:S05]  /*41b0*/  BSYNC.RECONVERGENT B0 ;  /* 0x0000000000007941 */ /* 0x000fea0003800200 */
.L_x_82:
        /* <DEDUP_REMOVED lines=9> */
.L_x_87:
[----:B-----5:R-:W-:-:S04]  /*4250*/  IADD3 R0, P0, PT, R25, R12, RZ ;  /* 0x0000000c19007210 */ /* 0x020fc80007f1e0ff */
[----:B------:R-:W-:Y:S02]  /*4260*/  LEA.HI.X.SX32 R13, R25, R13, 0x1, P0 ;  /* 0x0000000d190d7211 */ /* 0x000fe400000f0eff */
[----:B0-----:R-:W-:-:S04]  /*4270*/  LEA R12, P0, R0, UR6, 0x2 ;  /* 0x00000006000c7c11 */ /* 0x001fc8000f8010ff */
[----:B------:R-:W-:-:S05]  /*4280*/  LEA.HI.X R13, R0, UR7, R13, 0x2, P0 ;  /* 0x00000007000d7c11 */ /* 0x000fca00080f140d */
[----:B------:R0:W-:Y:S04]  /*4290*/  STG.E desc[UR8][R12.64], R2 ;  /* 0x000000020c007986 */ /* 0x0001e8000c101908 */
.L_x_86:
[----:B------:R-:W-:Y:S05]  /*42a0*/  BSYNC.RECONVERGENT B0 ;  /* 0x0000000000007941 */ /* 0x000fea0003800200 */
.L_x_85:
        /* <DEDUP_REMOVED lines=9> */
.L_x_90:
[----:B-----5:R-:W-:-:S04]  /*4340*/  IADD3 R0, P0, PT, R27, R2, RZ ;  /* 0x000000021b007210 */ /* 0x020fc80007f1e0ff */
[----:B------:R-:W-:Y:S02]  /*4350*/  LEA.HI.X.SX32 R3, R27, R3, 0x1, P0 ;  /* 0x000000031b037211 */ /* 0x000fe400000f0eff */
[----:B0-----:R-:W-:-:S04]  /*4360*/  LEA R2, P0, R0, UR6, 0x2 ;  /* 0x0000000600027c11 */ /* 0x001fc8000f8010ff */
[----:B------:R-:W-:-:S05]  /*4370*/  LEA.HI.X R3, R0, UR7, R3, 0x2, P0 ;  /* 0x0000000700037c11 */ /* 0x000fca00080f1403 */
[----:B------:R0:W-:Y:S04]  /*4380*/  STG.E desc[UR8][R2.64], R4 ;  /* 0x0000000402007986 */ /* 0x0001e8000c101908 */
.L_x_89:
[----:B------:R-:W-:Y:S05]  /*4390*/  BSYNC.RECONVERGENT B0 ;  /* 0x0000000000007941 */ /* 0x000fea0003800200 */
.L_x_88:
        /* <DEDUP_REMOVED lines=9> */
.L_x_93:
[----:B-----5:R-:W-:-:S04]  /*4430*/  IADD3 R0, P0, PT, R31, R2, RZ ;  /* 0x000000021f007210 */ /* 0x020fc80007f1e0ff */
[----:B------:R-:W-:Y:S02]  /*4440*/  LEA.HI.X.SX32 R3, R31, R3, 0x1, P0 ;  /* 0x000000031f037211 */ /* 0x000fe400000f0eff */
[----:B0-----:R-:W-:-:S04]  /*4450*/  LEA R2, P0, R0, UR6, 0x2 ;  /* 0x0000000600027c11 */ /* 0x001fc8000f8010ff */
[----:B------:R-:W-:-:S05]  /*4460*/  LEA.HI.X R3, R0, UR7, R3, 0x2, P0 ;  /* 0x0000000700037c11 */ /* 0x000fca00080f1403 */
[----:B------:R0:W-:Y:S04]  /*4470*/  STG.E desc[UR8][R2.64], R6 ;  /* 0x0000000602007986 */ /* 0x0001e8000c101908 */
.L_x_92:
[----:B------:R-:W-:Y:S05]  /*4480*/  BSYNC.RECONVERGENT B0 ;  /* 0x0000000000007941 */ /* 0x000fea0003800200 */
.L_x_91:
        /* <DEDUP_REMOVED lines=9> */
.L_x_96:
[----:B-----5:R-:W-:-:S04]  /*4520*/  IADD3 R0, P0, PT, R32, R2, RZ ;  /* 0x0000000220007210 */ /* 0x020fc80007f1e0ff */
[----:B------:R-:W-:Y:S02]  /*4530*/  LEA.HI.X.SX32 R3, R32, R3, 0x1, P0 ;  /* 0x0000000320037211 */ /* 0x000fe400000f0eff */
[----:B0-----:R-:W-:-:S04]  /*4540*/  LEA R2, P0, R0, UR6, 0x2 ;  /* 0x0000000600027c11 */ /* 0x001fc8000f8010ff */
[----:B------:R-:W-:-:S05]  /*4550*/  LEA.HI.X R3, R0, UR7, R3, 0x2, P0 ;  /* 0x0000000700037c11 */ /* 0x000fca00080f1403 */
[----:B------:R0:W-:Y:S04]  /*4560*/  STG.E desc[UR8][R2.64], R8 ;  /* 0x0000000802007986 */ /* 0x0001e8000c101908 */
.L_x_95:
[----:B------:R-:W-:Y:S05]  /*4570*/  BSYNC.RECONVERGENT B0 ;  /* 0x0000000000007941 */ /* 0x000fea0003800200 */
.L_x_94:
        /* <DEDUP_REMOVED lines=9> */
.L_x_99:
[----:B-----5:R-:W-:-:S04]  /*4610*/  IADD3 R0, P0, PT, R33, R2, RZ ;  /* 0x0000000221007210 */ /* 0x020fc80007f1e0ff */
[----:B------:R-:W-:Y:S02]  /*4620*/  LEA.HI.X.SX32 R3, R33, R3, 0x1, P0 ;  /* 0x0000000321037211 */ /* 0x000fe400000f0eff */
[----:B0-----:R-:W-:-:S04]  /*4630*/  LEA R2, P0, R0, UR6, 0x2 ;  /* 0x0000000600027c11 */ /* 0x001fc8000f8010ff */
[----:B------:R-:W-:-:S05]  /*4640*/  LEA.HI.X R3, R0, UR7, R3, 0x2, P0 ;  /* 0x0000000700037c11 */ /* 0x000fca00080f1403 */
[----:B------:R0:W-:Y:S04]  /*4650*/  STG.E desc[UR8][R2.64], R10 ;  /* 0x0000000a02007986 */ /* 0x0001e8000c101908 */
.L_x_98:
[----:B------:R-:W-:Y:S05]  /*4660*/  BSYNC.RECONVERGENT B0 ;  /* 0x0000000000007941 */ /* 0x000fea0003800200 */
.L_x_97:
        /* <DEDUP_REMOVED lines=9> */
.L_x_102:
[----:B-----5:R-:W-:-:S04]  /*4700*/  IADD3 R0, P0, PT, R34, R2, RZ ;  /* 0x0000000222007210 */ /* 0x020fc80007f1e0ff */
[----:B------:R-:W-:Y:S02]  /*4710*/  LEA.HI.X.SX32 R3, R34, R3, 0x1, P0 ;  /* 0x0000000322037211 */ /* 0x000fe400000f0eff */
[----:B0-----:R-:W-:-:S04]  /*4720*/  LEA R2, P0, R0, UR6, 0x2 ;  /* 0x0000000600027c11 */ /* 0x001fc8000f8010ff */
[----:B------:R-:W-:-:S05]  /*4730*/  LEA.HI.X R3, R0, UR7, R3, 0x2, P0 ;  /* 0x0000000700037c11 */ /* 0x000fca00080f1403 */
[----:B------:R0:W-:Y:S04]  /*4740*/  STG.E desc[UR8][R2.64], R24 ;  /* 0x0000001802007986 */ /* 0x0001e8000c101908 */
.L_x_101:
[----:B------:R-:W-:Y:S05]  /*4750*/  BSYNC.RECONVERGENT B0 ;  /* 0x0000000000007941 */ /* 0x000fea0003800200 */
.L_x_100:
        /* <DEDUP_REMOVED lines=9> */
.L_x_105:
[----:B-----5:R-:W-:-:S04]  /*47f0*/  IADD3 R0, P0, PT, R35, R2, RZ ;  /* 0x0000000223007210 */ /* 0x020fc80007f1e0ff */
[----:B------:R-:W-:Y:S02]  /*4800*/  LEA.HI.X.SX32 R3, R35, R3, 0x1, P0 ;  /* 0x0000000323037211 */ /* 0x000fe400000f0eff */
[----:B0-----:R-:W-:-:S04]  /*4810*/  LEA R2, P0, R0, UR6, 0x2 ;  /* 0x0000000600027c11 */ /* 0x001fc8000f8010ff */
[----:B------:R-:W-:-:S05]  /*4820*/  LEA.HI.X R3, R0, UR7, R3, 0x2, P0 ;  /* 0x0000000700037c11 */ /* 0x000fca00080f1403 */
[----:B------:R0:W-:Y:S04]  /*4830*/  STG.E desc[UR8][R2.64], R26 ;  /* 0x0000001a02007986 */ /* 0x0001e8000c101908 */
.L_x_104:
[----:B------:R-:W-:Y:S05]  /*4840*/  BSYNC.RECONVERGENT B0 ;  /* 0x0000000000007941 */ /* 0x000fea0003800200 */
.L_x_103:
[----:B------:R-:W-:-:S13]  /*4850*/  ISETP.NE.AND P0, PT, R30, UR4, PT ;  /* 0x000000041e007c0c */ /* 0x000fda000bf05270 */
[----:B------:R-:W-:Y:S05]  /*4860*/  @!P0 EXIT ;  /* 0x000000000000894d */ /* 0x000fea0003800000 */
[----:B------:R-:W-:Y:S01]  /*4870*/  UISETP.NE.AND UP0, UPT, UR5, URZ, UPT ;  /* 0x000000ff0500728c */ /* 0x000fe2000bf05270 */
[----:B0-----:R-:W-:-:S08]  /*4880*/  CS2R R2, SRZ ;  /* 0x0000000000027805 */ /* 0x001fd0000001ff00 */
[----:B------:R-:W-:Y:S05]  /*4890*/  BRA.U UP0, `(.L_x_106) ;  /* 0x0000000100087547 */ /* 0x000fea000b800000 */
[----:B------:R-:W0:Y:S02]  /*48a0*/  LDC.64 R2, c[0x0][0x3d0] ;  /* 0x0000f400ff027b82 */ /* 0x000e240000000a00 */
[----:B0-----:R-:W5:Y:S02]  /*48b0*/  LDG.E.64 R2, desc[UR8][R2.64] ;  /* 0x0000000802027981 */ /* 0x001f64000c1e1b00 */
.L_x_106:
[----:B------:R-:W0:Y:S01]  /*48c0*/  LDCU.64 UR4, c[0x0][0x390] ;  /* 0x00007200ff0477ac */ /* 0x000e220008000a00 */
[----:B-----5:R-:W-:-:S04]  /*48d0*/  IADD3 R0, P0, PT, R36, R2, RZ ;  /* 0x0000000224007210 */ /* 0x020fc80007f1e0ff */
[----:B------:R-:W-:Y:S02]  /*48e0*/  LEA.HI.X.SX32 R3, R36, R3, 0x1, P0 ;  /* 0x0000000324037211 */ /* 0x000fe400000f0eff */
[----:B0-----:R-:W-:-:S04]  /*48f0*/  LEA R2, P0, R0, UR4, 0x2 ;  /* 0x0000000400027c11 */ /* 0x001fc8000f8010ff */
[----:B------:R-:W-:-:S05]  /*4900*/  LEA.HI.X R3, R0, UR5, R3, 0x2, P0 ;  /* 0x0000000500037c11 */ /* 0x000fca00080f1403 */
[----:B------:R-:W-:Y:S01]  /*4910*/  STG.E desc[UR8][R2.64], R30 ;  /* 0x0000001e02007986 */ /* 0x000fe2000c101908 */
[----:B------:R-:W-:Y:S05]  /*4920*/  EXIT ;  /* 0x000000000000794d */ /* 0x000fea0003800000 */
.L_x_63:
[----:B------:R-:W0:Y:S01]  /*4930*/  LDCU UR5, c[0x0][0x3a8] ;  /* 0x00007500ff0577ac */ /* 0x000e220008000800 */
[----:B------:R-:W-:Y:S01]  /*4940*/  BAR.SYNC.DEFER_BLOCKING 0x0 ;  /* 0x0000000000007b1d */ /* 0x000fe20000010000 */
[----:B0-----:R-:W-:Y:S02]  /*4950*/  ISETP.NE.AND P0, PT, R45, UR5, PT ;  /* 0x000000052d007c0c */ /* 0x001fe4000bf05270 */
[----:B------:R-:W-:Y:S02]  /*4960*/  ISETP.NE.AND P5, PT, R44, UR5, PT ;  /* 0x000000052c007c0c */ /* 0x000fe4000bfa5270 */
[----:B------:R-:W-:Y:S02]  /*4970*/  ISETP.NE.AND P6, PT, R43, UR5, PT ;  /* 0x000000052b007c0c */ /* 0x000fe4000bfc5270 */
[----:B------:R-:W-:Y:S02]  /*4980*/  ISETP.NE.AND P1, PT, R41, UR5, PT ;  /* 0x0000000529007c0c */ /* 0x000fe4000bf25270 */
[----:B------:R-:W-:-:S02]  /*4990*/  ISETP.NE.AND P2, PT, R40, UR5, PT ;  /* 0x0000000528007c0c */ /* 0x000fc4000bf45270 */
[----:B------:R-:W-:Y:S02]  /*49a0*/  ISETP.NE.AND P3, PT, R37, UR5, PT ;  /* 0x0000000525007c0c */ /* 0x000fe4000bf65270 */
[----:B------:R-:W-:Y:S01]  /*49b0*/  ISETP.NE.AND P4, PT, R2, UR5, PT ;  /* 0x0000000502007c0c */ /* 0x000fe2000bf85270 */
[--C-:B------:R-:W-:Y:S02]  /*49c0*/  @P0 IMAD.IADD R0, R14, 0x1, -R12.reuse ;  /* 0x000000010e000824 */ /* 0x100fe400078e0a0c */
[--C-:B------:R-:W-:Y:S02]  /*49d0*/  @P5 IMAD.IADD R15, R15, 0x1, -R12.reuse ;  /* 0x000000010f0f5824 */ /* 0x100fe400078e0a0c */
[--C-:B------:R-:W-:Y:S01]  /*49e0*/  @P6 IMAD.IADD R3, R3, 0x1, -R12.reuse ;  /* 0x0000000103036824 */ /* 0x100fe200078e0a0c */
[----:B------:R-:W-:Y:S01]  /*49f0*/  @P0 LEA R0, R0, UR4, 0x2 ;  /* 0x0000000400000c11 */ /* 0x000fe2000f8e10ff */
[--C-:B------:R-:W-:Y:S01]  /*4a00*/  @P1 IMAD.IADD R7, R7, 0x1, -R12.reuse ;  /* 0x0000000107071824 */ /* 0x100fe200078e0a0c */
[----:B------:R-:W-:Y:S01]  /*4a10*/  @P5 LEA R15, R15, UR4, 0x2 ;  /* 0x000000040f0f5c11 */ /* 0x000fe2000f8e10ff */
[--C-:B------:R-:W-:Y:S01]  /*4a20*/  @P2 IMAD.IADD R9, R9, 0x1, -R12.reuse ;  /* 0x0000000109092824 */ /* 0x100fe200078e0a0c */
[----:B------:R-:W-:Y:S01]  /*4a30*/  @P6 LEA R14, R3, UR4, 0x2 ;  /* 0x00000004030e6c11 */ /* 0x000fe2000f8e10ff */
[----:B------:R0:W-:Y:S01]  /*4a40*/  @P0 STS [R0], R45 ;  /* 0x0000002d00000388 */ /* 0x0001e20000000800 */
[----:B------:R-:W-:Y:S01]  /*4a50*/  ISETP.NE.AND P0, PT, R42, UR5, PT ;  /* 0x000000052a007c0c */ /* 0x000fe2000bf05270 */
[--C-:B------:R-:W-:Y:S01]  /*4a60*/  @P3 IMAD.IADD R11, R11, 0x1, -R12.reuse ;  /* 0x000000010b0b3824 */ /* 0x100fe200078e0a0c */
[----:B------:R-:W-:Y:S01]  /*4a70*/  @P2 LEA R9, R9, UR4, 0x2 ;  /* 0x0000000409092c11 */ /* 0x000fe2000f8e10ff */
[----:B------:R-:W-:Y:S01]  /*4a80*/  @P4 IMAD.IADD R25, R25, 0x1, -R12 ;  /* 0x0000000119194824 */ /* 0x000fe200078e0a0c */
[----:B------:R-:W-:Y:S01]  /*4a90*/  @P5 STS [R15], R44 ;  /* 0x0000002c0f005388 */ /* 0x000fe20000000800 */
[----:B------:R-:W-:-:S03]  /*4aa0*/  ISETP.NE.AND P5, PT, R6, UR5, PT ;  /* 0x0000000506007c0c */ /* 0x000fc6000bfa5270 */
[----:B------:R1:W-:Y:S01]  /*4ab0*/  @P6 STS [R14], R43 ;  /* 0x0000002b0e006388 */ /* 0x0003e20000000800 */
[----:B0-----:R-:W-:Y:S02]  /*4ac0*/  @P1 LEA R0, R7, UR4, 0x2 ;  /* 0x0000000407001c11 */ /* 0x001fe4000f8e10ff */
[----:B------:R-:W-:Y:S02]  /*4ad0*/  @P4 LEA R25, R25, UR4, 0x2 ;  /* 0x0000000419194c11 */ /* 0x000fe4000f8e10ff */
[----:B------:R-:W-:Y:S01]  /*4ae0*/  @P0 IMAD.IADD R5, R5, 0x1, -R12 ;  /* 0x0000000105050824 */ /* 0x000fe200078e0a0c */
[----:B------:R-:W-:-:S04]  /*4af0*/  ISETP.NE.AND P6, PT, R4, UR5, PT ;  /* 0x0000000504007c0c */ /* 0x000fc8000bfc5270 */
[----:B------:R-:W-:Y:S01]  /*4b00*/  @P0 LEA R5, R5, UR4, 0x2 ;  /* 0x0000000405050c11 */ /* 0x000fe2000f8e10ff */
[----:B------:R-:W-:Y:S01]  /*4b10*/  @P5 IMAD.IADD R31, R31, 0x1, -R12 ;  /* 0x000000011f1f5824 */ /* 0x000fe200078e0a0c */
[----:B-1----:R-:W-:-:S03]  /*4b20*/  @P3 LEA R14, R11, UR4, 0x2 ;  /* 0x000000040b0e3c11 */ /* 0x002fc6000f8e10ff */
[----:B------:R0:W-:Y:S01]  /*4b30*/  @P0 STS [R5], R42 ;  /* 0x0000002a05000388 */ /* 0x0001e20000000800 */
[----:B------:R-:W-:Y:S02]  /*4b40*/  ISETP.NE.AND P0, PT, R30, UR5, PT ;  /* 0x000000051e007c0c */ /* 0x000fe4000bf05270 */
[----:B------:R-:W-:Y:S01]  /*4b50*/  @P5 LEA R31, R31, UR4, 0x2 ;  /* 0x000000041f1f5c11 */ /* 0x000fe2000f8e10ff */
[----:B------:R1:W-:Y:S01]  /*4b60*/  @P1 STS [R0], R41 ;  /* 0x0000002900001388 */ /* 0x0003e20000000800 */
[----:B------:R-:W-:Y:S01]  /*4b70*/  ISETP.NE.AND P1, PT, R26, UR5, PT ;  /* 0x000000051a007c0c */ /* 0x000fe2000bf25270 */
[--C-:B------:R-:W-:Y:S02]  /*4b80*/  @P6 IMAD.IADD R27, R27, 0x1, -R12.reuse ;  /* 0x000000011b1b6824 */ /* 0x100fe400078e0a0c */
[----:B------:R1:W-:Y:S01]  /*4b90*/  @P2 STS [R9], R40 ;  /* 0x0000002809002388 */ /* 0x0003e20000000800 */
[----:B------:R-:W-:Y:S02]  /*4ba0*/  ISETP.NE.AND P2, PT, R24, UR5, PT ;  /* 0x0000000518007c0c */ /* 0x000fe4000bf45270 */
[----:B------:R-:W-:Y:S01]  /*4bb0*/  @P6 LEA R27, R27, UR4, 0x2 ;  /* 0x000000041b1b6c11 */ /* 0x000fe2000f8e10ff */
[----:B------:R1:W-:Y:S01]  /*4bc0*/  @P3 STS [R14], R37 ;  /* 0x000000250e003388 */ /* 0x0003e20000000800 */
[----:B------:R-:W-:Y:S01]  /*4bd0*/  ISETP.NE.AND P3, PT, R10, UR5, PT ;  /* 0x000000050a007c0c */ /* 0x000fe2000bf65270 */
[----:B------:R-:W-:-:S02]  /*4be0*/  @P0 IMAD.IADD R36, R36, 0x1, -R12 ;  /* 0x0000000124240824 */ /* 0x000fc400078e0a0c */
[----:B------:R1:W-:Y:S01]  /*4bf0*/  @P4 STS [R25], R2 ;  /* 0x0000000219004388 */ /* 0x0003e20000000800 */
[----:B------:R-:W-:Y:S01]  /*4c00*/  ISETP.NE.AND P4, PT, R8, UR5, PT ;  /* 0x0000000508007c0c */ /* 0x000fe2000bf85270 */
[--C-:B------:R-:W-:Y:S01]  /*4c10*/  @P1 IMAD.IADD R35, R35, 0x1, -R12.reuse ;  /* 0x0000000123231824 */ /* 0x100fe200078e0a0c */
[----:B------:R-:W-:Y:S01]  /*4c20*/  @P0 LEA R7, R36, UR4, 0x2 ;  /* 0x0000000424070c11 */ /* 0x000fe2000f8e10ff */
[----:B------:R1:W-:Y:S02]  /*4c30*/  @P6 STS [R27], R4 ;  /* 0x000000041b006388 */ /* 0x0003e40000000800 */
[--C-:B------:R-:W-:Y:S01]  /*4c40*/  @P2 IMAD.IADD R34, R34, 0x1, -R12.reuse ;  /* 0x0000000122222824 */ /* 0x100fe200078e0a0c */
[----:B------:R-:W-:Y:S01]  /*4c50*/  @P1 LEA R35, R35, UR4, 0x2 ;  /* 0x0000000423231c11 */ /* 0x000fe2000f8e10ff */
[----:B------:R1:W-:Y:S01]  /*4c60*/  @P5 STS [R31], R6 ;  /* 0x000000061f005388 */ /* 0x0003e20000000800 */
[----:B------:R-:W-:Y:S01]  /*4c70*/  ISETP.GE.AND P5, PT, R46, R13, PT ;  /* 0x0000000d2e00720c */ /* 0x000fe20003fa6270 */
[----:B------:R-:W-:Y:S01]  /*4c80*/  @P3 IMAD.IADD R33, R33, 0x1, -R12 ;  /* 0x0000000121213824 */ /* 0x000fe200078e0a0c */
[----:B0-----:R-:W-:-:S03]  /*4c90*/  @P2 LEA R5, R34, UR4, 0x2 ;  /* 0x0000000422052c11 */ /* 0x001fc6000f8e10ff */
[----:B------:R-:W-:Y:S01]  /*4ca0*/  @P4 IMAD.IADD R32, R32, 0x1, -R12 ;  /* 0x0000000120204824 */ /* 0x000fe200078e0a0c */
[----:B------:R-:W-:-:S04]  /*4cb0*/  @P3 LEA R33, R33, UR4, 0x2 ;  /* 0x0000000421213c11 */ /* 0x000fc8000f8e10ff */
[----:B------:R-:W-:-:S05]  /*4cc0*/  @P4 LEA R3, R32, UR4, 0x2 ;  /* 0x0000000420034c11 */ /* 0x000fca000f8e10ff */
[----:B------:R1:W-:Y:S04]  /*4cd0*/  @P4 STS [R3], R8 ;  /* 0x0000000803004388 */ /* 0x0003e80000000800 */
[----:B------:R1:W-:Y:S04]  /*4ce0*/  @P3 STS [R33], R10 ;  /* 0x0000000a21003388 */ /* 0x0003e80000000800 */
[----:B------:R1:W-:Y:S04]  /*4cf0*/  @P2 STS [R5], R24 ;  /* 0x0000001805002388 */ /* 0x0003e80000000800 */
[----:B------:R1:W-:Y:S04]  /*4d00*/  @P1 STS [R35], R26 ;  /* 0x0000001a23001388 */ /* 0x0003e80000000800 */
[----:B------:R1:W-:Y:S01]  /*4d10*/  @P0 STS [R7], R30 ;  /* 0x0000001e07000388 */ /* 0x0003e20000000800 */
[----:B------:R-:W-:Y:S06]  /*4d20*/  BAR.SYNC.DEFER_BLOCKING 0x0 ;  /* 0x0000000000007b1d */ /* 0x000fec0000010000 */
[----:B------:R-:W-:Y:S05]  /*4d30*/  @P5 EXIT ;  /* 0x000000000000594d */ /* 0x000fea0003800000 */
[----:B-1----:R-:W-:Y:S01]  /*4d40*/  LOP3.LUT R2, RZ, R46, RZ, 0x33, !PT ;  /* 0x0000002eff027212 */ /* 0x002fe200078e33ff */
[----:B------:R-:W0:Y:S01]  /*4d50*/  LDCU.U8 UR6, c[0x0][0x3b8] ;  /* 0x00007700ff0677ac */ /* 0x000e220008000000 */
[----:B------:R-:W-:Y:S03]  /*4d60*/  BSSY.RECONVERGENT B0, `(.L_x_107) ;  /* 0x000001e000007945 */ /* 0x000fe60003800200 */
[----:B------:R-:W-:Y:S01]  /*4d70*/  IMAD.IADD R2, R2, 0x1, R13 ;  /* 0x0000000102027824 */ /* 0x000fe200078e020d */
[----:B------:R-:W1:Y:S03]  /*4d80*/  LDCU.64 UR10, c[0x0][0x390] ;  /* 0x00007200ff0a77ac */ /* 0x000e660008000a00 */
[C---:B------:R-:W-:Y:S01]  /*4d90*/  IMAD.HI.U32 R0, R2.reuse, -0x55555555, RZ ;  /* 0xaaaaaaab02007827 */ /* 0x040fe200078e00ff */
[----:B------:R-:W-:-:S04]  /*4da0*/  ISETP.GE.U32.AND P1, PT, R2, 0x480, PT ;  /* 0x000004800200780c */ /* 0x000fc80003f26070 */
[----:B------:R-:W-:-:S04]  /*4db0*/  SHF.R.U32.HI R0, RZ, 0x8, R0 ;  /* 0x00000008ff007819 */ /* 0x000fc80000011600 */
[----:B------:R-:W-:-:S04]  /*4dc0*/  LOP3.LUT R3, R0, 0x3, RZ, 0xc0, !PT ;  /* 0x0000000300037812 */ /* 0x000fc800078ec0ff */
[----:B------:R-:W-:-:S13]  /*4dd0*/  ISETP.NE.AND P0, PT, R3, 0x3, PT ;  /* 0x000000030300780c */ /* 0x000fda0003f05270 */
[----:B01----:R-:W-:Y:S05]  /*4de0*/  @!P0 BRA `(.L_x_108) ;  /* 0x0000000000548947 */ /* 0x003fea0003800000 */
[----:B------:R-:W-:Y:S01]  /*4df0*/  VIADD R3, R0, 0x1 ;  /* 0x0000000100037836 */ /* 0x000fe20000000000 */
[C---:B------:R-:W-:Y:S01]  /*4e00*/  LEA R0, R46.reuse, UR4, 0x2 ;  /* 0x000000042e007c11 */ /* 0x040fe2000f8e10ff */
[----:B------:R-:W-:Y:S01]  /*4e10*/  IMAD.IADD R7, R46, 0x1, R12 ;  /* 0x000000012e077824 */ /* 0x000fe200078e020c */
[----:B------:R-:W-:Y:S02]  /*4e20*/  ISETP.NE.AND P2, PT, RZ, UR6, PT ;  /* 0x00000006ff007c0c */ /* 0x000fe4000bf45270 */
[----:B------:R-:W-:-:S05]  /*4e30*/  LOP3.LUT R3, R3, 0x3, RZ, 0xc0, !PT ;  /* 0x0000000303037812 */ /* 0x000fca00078ec0ff */
[----:B------:R-:W-:Y:S02]  /*4e40*/  IMAD R46, R3, 0x180, R46 ;  /* 0x00000180032e7824 */ /* 0x000fe400078e022e */
[----:B------:R-:W-:-:S07]  /*4e50*/  IMAD.MOV R6, RZ, RZ, -R3 ;  /* 0x000000ffff067224 */ /* 0x000fce00078e0a03 */
.L_x_109:
[----:B0-----:R-:W0:Y:S01]  /*4e60*/  @!P2 LDC.64 R4, c[0x0][0x3d0] ;  /* 0x0000f400ff04ab82 */ /* 0x001e220000000a00 */
[----:B------:R-:W-:Y:S01]  /*4e70*/  CS2R R2, SRZ ;  /* 0x0000000000027805 */ /* 0x000fe2000001ff00 */
[----:B------:R1:W2:Y:S05]  /*4e80*/  LDS R9, [R0] ;  /* 0x0000000000097984 */ /* 0x0002aa0000000800 */
[----:B0-----:R-:W3:Y:S01]  /*4e90*/  @!P2 LDG.E.64 R2, desc[UR8][R4.64] ;  /* 0x000000080402a981 */ /* 0x001ee2000c1e1b00 */
[----:B------:R-:W-:Y:S02]  /*4ea0*/  VIADD R6, R6, 0x1 ;  /* 0x0000000106067836 */ /* 0x000fe40000000000 */
[----:B-1----:R-:W-:Y:S01]  /*4eb0*/  VIADD R0, R0, 0x600 ;  /* 0x0000060000007836 */ /* 0x002fe20000000000 */
[----:B---3--:R-:W-:-:S04]  /*4ec0*/  IADD3 R8, P0, PT, R7, R2, RZ ;  /* 0x0000000207087210 */ /* 0x008fc80007f1e0ff */
[C---:B------:R-:W-:Y:S01]  /*4ed0*/  LEA.HI.X.SX32 R3, R7.reuse, R3, 0x1, P0 ;  /* 0x0000000307037211 */ /* 0x040fe200000f0eff */
[----:B------:R-:W-:Y:S01]  /*4ee0*/  VIADD R7, R7, 0x180 ;  /* 0x0000018007077836 */ /* 0x000fe20000000000 */
[----:B------:R-:W-:-:S04]  /*4ef0*/  LEA R2, P0, R8, UR10, 0x2 ;  /* 0x0000000a08027c11 */ /* 0x000fc8000f8010ff */
[----:B------:R-:W-:Y:S02]  /*4f00*/  LEA.HI.X R3, R8, UR11, R3, 0x2, P0 ;  /* 0x0000000b08037c11 */ /* 0x000fe400080f1403 */
[----:B------:R-:W-:-:S03]  /*4f10*/  ISETP.NE.AND P0, PT, R6, RZ, PT ;  /* 0x000000ff0600720c */ /* 0x000fc60003f05270 */
[----:B--2---:R0:W-:Y:S10]  /*4f20*/  STG.E desc[UR8][R2.64], R9 ;  /* 0x0000000902007986 */ /* 0x0041f4000c101908 */
[----:B------:R-:W-:Y:S05]  /*4f30*/  @P0 BRA `(.L_x_109) ;  /* 0xfffffffc00c80947 */ /* 0x000fea000383ffff */
.L_x_108:
[----:B------:R-:W-:Y:S05]  /*4f40*/  BSYNC.RECONVERGENT B0 ;  /* 0x0000000000007941 */ /* 0x000fea0003800200 */
.L_x_107:
[----:B------:R-:W-:Y:S05]  /*4f50*/  @!P1 EXIT ;  /* 0x000000000000994d */ /* 0x000fea0003800000 */
[----:B------:R-:W1:Y:S01]  /*4f60*/  S2UR UR5, SR_CgaCtaId ;  /* 0x00000000000579c3 */ /* 0x000e620000008800 */
[----:B------:R-:W-:Y:S01]  /*4f70*/  UMOV UR4, 0x400 ;  /* 0x0000040000047882 */ /* 0x000fe20000000000 */
[----:B------:R-:W-:Y:S01]  /*4f80*/  UISETP.NE.AND UP0, UPT, UR6, URZ, UPT ;  /* 0x000000ff0600728c */ /* 0x000fe2000bf05270 */
[----:B------:R-:W-:Y:S01]  /*4f90*/  IMAD.IADD R15, R46, 0x1, R12 ;  /* 0x000000012e0f7824 */ /* 0x000fe200078e020c */
[----:B------:R-:W2:Y:S04]  /*4fa0*/  LDCU.64 UR10, c[0x0][0x390] ;  /* 0x00007200ff0a77ac */ /* 0x000ea80008000a00 */
[----:B------:R-:W-:Y:S01]  /*4fb0*/  PLOP3.LUT P0, PT, PT, PT, UP0, 0x80, 0x8 ;  /* 0x000000000008781c */ /* 0x000fe20003f0f008 */
[----:B-1----:R-:W-:-:S06]  /*4fc0*/  ULEA UR4, UR5, UR4, 0x18 ;  /* 0x0000000405047291 */ /* 0x002fcc000f8ec0ff */
[----:B------:R-:W-:-:S05]  /*4fd0*/  LEA R0, R46, UR4, 0x2 ;  /* 0x000000042e007c11 */ /* 0x000fca000f8e10ff */
[----:B--2---:R-:W-:-:S07]  /*4fe0*/  VIADD R0, R0, 0xc00 ;  /* 0x00000c0000007836 */ /* 0x004fce0000000000 */
.L_x_110:
[----:B--2---:R-:W1:Y:S01]  /*4ff0*/  @!P0 LDC.64 R6, c[0x0][0x3d0] ;  /* 0x0000f400ff068b82 */ /* 0x004e620000000a00 */
[----:B0-----:R-:W-:Y:S01]  /*5000*/  CS2R R2, SRZ ;  /* 0x0000000000027805 */ /* 0x001fe2000001ff00 */
[----:B------:R-:W-:Y:S01]  /*5010*/  UISETP.NE.AND UP0, UPT, UR6, URZ, UPT ;  /* 0x000000ff0600728c */ /* 0x000fe2000bf05270 */
[----:B------:R-:W0:Y:S01]  /*5020*/  LDS R17, [R0+-0xc00] ;  /* 0xfff4000000117984 */ /* 0x000e220000000800 */
[----:B------:R-:W-:-:S03]  /*5030*/  SHF.R.S32.HI R21, RZ, 0x1f, R15 ;  /* 0x0000001fff157819 */ /* 0x000fc6000001140f */
[----:B------:R-:W2:Y:S04]  /*5040*/  LDS R19, [R0+-0x600] ;  /* 0xfffa000000137984 */ /* 0x000ea80000000800 */
[----:B-1----:R-:W3:Y:S01]  /*5050*/  @!P0 LDG.E.64 R2, desc[UR8][R6.64] ;  /* 0x0000000806028981 */ /* 0x002ee2000c1e1b00 */
[----:B------:R-:W-:-:S13]  /*5060*/  PLOP3.LUT P0, PT, PT, PT, UP0, 0x80, 0x8 ;  /* 0x000000000008781c */ /* 0x000fda0003f0f008 */
[----:B------:R-:W1:Y:S01]  /*5070*/  @!P0 LDC.64 R8, c[0x0][0x3d0] ;  /* 0x0000f400ff088b82 */ /* 0x000e620000000a00 */
[----:B---3--:R-:W-:-:S05]  /*5080*/  IADD3 R2, P1, PT, R15, R2, RZ ;  /* 0x000000020f027210 */ /* 0x008fca0007f3e0ff */
[----:B------:R-:W-:Y:S01]  /*5090*/  IMAD.X R3, R21, 0x1, R3, P1 ;  /* 0x0000000115037824 */ /* 0x000fe200008e0603 */
[----:B------:R-:W-:-:S04]  /*50a0*/  LEA R4, P1, R2, UR10, 0x2 ;  /* 0x0000000a02047c11 */ /* 0x000fc8000f8210ff */
[----:B------:R-:W-:Y:S02]  /*50b0*/  LEA.HI.X R5, R2, UR11, R3, 0x2, P1 ;  /* 0x0000000b02057c11 */ /* 0x000fe400088f1403 */
[----:B------:R-:W-:-:S03]  /*50c0*/  CS2R R2, SRZ ;  /* 0x0000000000027805 */ /* 0x000fc6000001ff00 */
[----:B0-----:R0:W-:Y:S04]  /*50d0*/  STG.E desc[UR8][R4.64], R17 ;  /* 0x0000001104007986 */ /* 0x0011e8000c101908 */
[----:B-1----:R-:W3:Y:S01]  /*50e0*/  @!P0 LDG.E.64 R2, desc[UR8][R8.64] ;  /* 0x0000000808028981 */ /* 0x002ee2000c1e1b00 */
[----:B------:R-:W1:Y:S03]  /*50f0*/  @!P0 LDC.64 R10, c[0x0][0x3d0] ;  /* 0x0000f400ff0a8b82 */ /* 0x000e660000000a00 */
[----:B------:R-:W4:Y:S01]  /*5100*/  LDS R17, [R0] ;  /* 0x0000000000117984 */ /* 0x000f220000000800 */
[----:B---3--:R-:W-:-:S05]  /*5110*/  IADD3 R2, P1, PT, R15, R2, RZ ;  /* 0x000000020f027210 */ /* 0x008fca0007f3e0ff */
[----:B------:R-:W-:Y:S01]  /*5120*/  IMAD.X R3, R21, 0x1, R3, P1 ;  /* 0x0000000115037824 */ /* 0x000fe200008e0603 */
[----:B------:R-:W-:-:S04]  /*5130*/  LEA R6, P1, R2, UR10, 0x2 ;  /* 0x0000000a02067c11 */ /* 0x000fc8000f8210ff */
[----:B------:R-:W-:Y:S02]  /*5140*/  LEA.HI.X R7, R2, UR11, R3, 0x2, P1 ;  /* 0x0000000b02077c11 */ /* 0x000fe400088f1403 */
[----:B------:R-:W-:-:S03]  /*5150*/  CS2R R2, SRZ ;  /* 0x0000000000027805 */ /* 0x000fc6000001ff00 */
[----:B--2---:R-:W-:Y:S04]  /*5160*/  STG.E desc[UR8][R6.64+0x600], R19 ;  /* 0x0006001306007986 */ /* 0x004fe8000c101908 */
[----:B-1----:R-:W2:Y:S01]  /*5170*/  @!P0 LDG.E.64 R2, desc[UR8][R10.64] ;  /* 0x000000080a028981 */ /* 0x002ea2000c1e1b00 */
[----:B------:R-:W1:Y:S03]  /*5180*/  @!P0 LDC.64 R8, c[0x0][0x3d0] ;  /* 0x0000f400ff088b82 */ /* 0x000e660000000a00 */
[----:B------:R3:W5:Y:S01]  /*5190*/  LDS R7, [R0+0x600] ;  /* 0x0006000000077984 */ /* 0x0007620000000800 */
[----:B--2---:R-:W-:-:S05]  /*51a0*/  IADD3 R2, P1, PT, R15, R2, RZ ;  /* 0x000000020f027210 */ /* 0x004fca0007f3e0ff */
[----:B------:R-:W-:Y:S01]  /*51b0*/  IMAD.X R3, R21, 0x1, R3, P1 ;  /* 0x0000000115037824 */ /* 0x000fe200008e0603 */
[----:B0-----:R-:W-:-:S04]  /*51c0*/  LEA R4, P1, R2, UR10, 0x2 ;  /* 0x0000000a02047c11 */ /* 0x001fc8000f8210ff */
[----:B------:R-:W-:Y:S02]  /*51d0*/  LEA.HI.X R5, R2, UR11, R3, 0x2, P1 ;  /* 0x0000000b02057c11 */ /* 0x000fe400088f1403 */
[----:B------:R-:W-:-:S03]  /*51e0*/  CS2R R2, SRZ ;  /* 0x0000000000027805 */ /* 0x000fc6000001ff00 */
[----:B----4-:R2:W-:Y:S04]  /*51f0*/  STG.E desc[UR8][R4.64+0xc00], R17 ;  /* 0x000c001104007986 */ /* 0x0105e8000c101908 */
[----:B-1----:R-:W4:Y:S01]  /*5200*/  @!P0 LDG.E.64 R2, desc[UR8][R8.64] ;  /* 0x0000000808028981 */ /* 0x002f22000c1e1b00 */
[----:B------:R-:W-:Y:S02]  /*5210*/  VIADD R46, R46, 0x600 ;  /* 0x000006002e2e7836 */ /* 0x000fe40000000000 */
[----:B---3--:R-:W-:Y:S01]  /*5220*/  VIADD R0, R0, 0x1800 ;  /* 0x0000180000007836 */ /* 0x008fe20000000000 */
[C---:B----4-:R-:W-:Y:S01]  /*5230*/  IADD3 R6, P1, PT, R15.reuse, R2, RZ ;  /* 0x000000020f067210 */ /* 0x050fe20007f3e0ff */
[----:B------:R-:W-:-:S04]  /*5240*/  VIADD R15, R15, 0x600 ;  /* 0x000006000f0f7836 */ /* 0x000fc80000000000 */
[----:B------:R-:W-:Y:S01]  /*5250*/  IMAD.X R3, R21, 0x1, R3, P1 ;  /* 0x0000000115037824 */ /* 0x000fe200008e0603 */
[----:B------:R-:W-:-:S04]  /*5260*/  LEA R2, P1, R6, UR10, 0x2 ;  /* 0x0000000a06027c11 */ /* 0x000fc8000f8210ff */
[----:B------:R-:W-:Y:S02]  /*5270*/  LEA.HI.X R3, R6, UR11, R3, 0x2, P1 ;  /* 0x0000000b06037c11 */ /* 0x000fe400088f1403 */
[----:B------:R-:W-:-:S03]  /*5280*/  ISETP.GE.AND P1, PT, R46, R13, PT ;  /* 0x0000000d2e00720c */ /* 0x000fc60003f26270 */
[----:B-----5:R2:W-:Y:S10]  /*5290*/  STG.E desc[UR8][R2.64+0x1200], R7 ;  /* 0x0012000702007986 */ /* 0x0205f4000c101908 */
[----:B------:R-:W-:Y:S05]  /*52a0*/  @!P1 BRA `(.L_x_110) ;  /* 0xfffffffc00509947 */ /* 0x000fea000383ffff */
[----:B------:R-:W-:Y:S05]  /*52b0*/  EXIT ;  /* 0x000000000000794d */ /* 0x000fea0003800000 */
.L_x_0:
[----:B------:R-:W0:Y:S01]  /*52c0*/  LDCU UR10, c[0x0][0x3b0] ;  /* 0x00007600ff0a77ac */ /* 0x000e220008000800 */
[----:B------:R-:W-:Y:S01]  /*52d0*/  ISETP.NE.AND P0, PT, R38, RZ, PT ;  /* 0x000000ff2600720c */ /* 0x000fe20003f05270 */
[----:B------:R-:W-:Y:S01]  /*52e0*/  BSSY.RECONVERGENT B1, `(.L_x_111) ;  /* 0x00005de000017945 */ /* 0x000fe20003800200 */
[----:B0-----:R-:W-:-:S11]  /*52f0*/  UIADD3 UR4, UPT, UPT, -UR7, UR10, URZ ;  /* 0x0000000a07047290 */ /* 0x001fd6000fffe1ff */
[----:B------:R-:W-:Y:S05]  /*5300*/  @P0 BRA `(.L_x_112) ;  /* 0x0000002800280947 */ /* 0x000fea0003800000 */
[----:B------:R-:W0:Y:S01]  /*5310*/  S2R R49, SR_TID.X ;  /* 0x0000000000317919 */ /* 0x000e220000002100 */
[----:B------:R-:W1:Y:S01]  /*5320*/  LDC.64 R4, c[0x0][0x3c8] ;  /* 0x0000f200ff047b82 */ /* 0x000e620000000a00 */
[----:B------:R-:W2:Y:S01]  /*5330*/  LDCU.U8 UR11, c[0x0][0x3b8] ;  /* 0x00007700ff0b77ac */ /* 0x000ea20008000000 */
[----:B------:R-:W3:Y:S01]  /*5340*/  LDCU.64 UR12, c[0x0][0x380] ;  /* 0x00007000ff0c77ac */ /* 0x000ee20008000a00 */
[----:B--2---:R-:W-:-:S04]  /*5350*/  ISETP.NE.AND P0, PT, RZ, UR11, PT ;  /* 0x0000000bff007c0c */ /* 0x004fc8000bf05270 */
[----:B-1----:R-:W-:Y:S02]  /*5360*/  SEL R4, R4, RZ, !P0 ;  /* 0x000000ff04047207 */ /* 0x002fe40004000000 */
[----:B------:R-:W-:Y:S02]  /*5370*/  SEL R5, R5, RZ, !P0 ;  /* 0x000000ff05057207 */ /* 0x000fe40004000000 */
[C---:B0-----:R-:W-:Y:S02]  /*5380*/  LOP3.LUT R3, R49.reuse, 0x1f, RZ, 0xc0, !PT ;  /* 0x0000001f31037812 */ /* 0x041fe400078ec0ff */
[----:B------:R-:W-:-:S05]  /*5390*/  LOP3.LUT R8, R49, 0x3e0, RZ, 0xc0, !PT ;  /* 0x000003e031087812 */ /* 0x000fca00078ec0ff */
[----:B------:R-:W-:-:S04]  /*53a0*/  IMAD R21, R8, 0xf, R3 ;  /* 0x0000000f08157824 */ /* 0x000fc800078e0203 */
[C---:B------:R-:W-:Y:S01]  /*53b0*/  VIADD R3, R21.reuse, 0x20 ;  /* 0x0000002015037836 */ /* 0x040fe20000000000 */
[C---:B------:R-:W-:Y:S01]  /*53c0*/  ISETP.GE.AND P3, PT, R21.reuse, UR4, PT ;  /* 0x0000000415007c0c */ /* 0x040fe2000bf66270 */
[C---:B------:R-:W-:Y:S02]  /*53d0*/  VIADD R8, R21.reuse, 0x40 ;  /* 0x0000004015087836 */ /* 0x040fe40000000000 */
[----:B------:R-:W-:Y:S01]  /*53e0*/  VIADD R20, R21, 0x60 ;  /* 0x0000006015147836 */ /* 0x000fe20000000000 */
[----:B------:R-:W-:Y:S01]  /*53f0*/  ISETP.GE.AND P4, PT, R3, UR4, PT ;  /* 0x0000000403007c0c */ /* 0x000fe2000bf86270 */
[C---:B------:R-:W-:Y:S01]  /*5400*/  VIADD R22, R21.reuse, 0xa0 ;  /* 0x000000a015167836 */ /* 0x040fe20000000000 */
[C---:B------:R-:W-:Y:S01]  /*5410*/  IADD3 R3, P0, P1, R21.reuse, UR7, R4 ;  /* 0x0000000715037c10 */ /* 0x040fe2000f91e004 */
[----:B------:R-:W-:Y:S01]  /*5420*/  VIADD R23, R21, 0xc0 ;  /* 0x000000c015177836 */ /* 0x000fe20000000000 */
[----:B------:R-:W-:Y:S02]  /*5430*/  ISETP.GE.AND P5, PT, R8, UR4, PT ;  /* 0x0000000408007c0c */ /* 0x000fe4000bfa6270 */
[----:B------:R-:W-:-:S02]  /*5440*/  IADD3.X R8, PT, PT, RZ, R5, RZ, P0, P1 ;  /* 0x00000005ff087210 */ /* 0x000fc400007e24ff */
[----:B---3--:R-:W-:Y:S02]  /*5450*/  LEA R4, P1, R3, UR12, 0x2 ;  /* 0x0000000c03047c11 */ /* 0x008fe4000f8210ff */
[----:B------:R-:W-:Y:S01]  /*5460*/  ISETP.GE.AND P6, PT, R20, UR4, PT ;  /* 0x0000000414007c0c */ /* 0x000fe2000bfc6270 */
[----:B------:R-:W-:Y:S01]  /*5470*/  VIADD R20, R21, 0x80 ;  /* 0x0000008015147836 */ /* 0x000fe20000000000 */
[----:B------:R-:W-:Y:S01]  /*5480*/  LEA.HI.X R5, R3, UR13, R8, 0x2, P1 ;  /* 0x0000000d03057c11 */ /* 0x000fe200088f1408 */
[C---:B------:R-:W-:Y:S01]  /*5490*/  VIADD R3, R21.reuse, 0xe0 ;  /* 0x000000e015037836 */ /* 0x040fe20000000000 */
[----:B------:R-:W-:Y:S01]  /*54a0*/  ISETP.GE.AND P1, PT, R22, UR4, PT ;  /* 0x0000000416007c0c */ /* 0x000fe2000bf26270 */
[----:B------:R-:W-:Y:S01]  /*54b0*/  VIADD R8, R21, 0x100 ;  /* 0x0000010015087836 */ /* 0x000fe20000000000 */
[----:B------:R-:W-:Y:S01]  /*54c0*/  ISETP.GE.AND P0, PT, R20, UR4, PT ;  /* 0x0000000414007c0c */ /* 0x000fe2000bf06270 */
[----:B------:R-:W2:Y:S01]  /*54d0*/  @!P3 LDG.E R0, desc[UR8][R4.64] ;  /* 0x000000080400b981 */ /* 0x000ea2000c1e1900 */
[----:B------:R-:W-:Y:S01]  /*54e0*/  ISETP.GE.AND P3, PT, R3, UR4, PT ;  /* 0x0000000403007c0c */ /* 0x000fe2000bf66270 */
[----:B------:R-:W-:Y:S01]  /*54f0*/  VIADD R3, R21, 0x120 ;  /* 0x0000012015037836 */ /* 0x000fe20000000000 */
[----:B------:R-:W-:Y:S01]  /*5500*/  ISETP.GE.AND P2, PT, R23, UR4, PT ;  /* 0x0000000417007c0c */ /* 0x000fe2000bf46270 */
[----:B------:R-:W3:Y:S01]  /*5510*/  @!P4 LDG.E R2, desc[UR8][R4.64+0x80] ;  /* 0x000080080402c981 */ /* 0x000ee2000c1e1900 */
[----:B------:R-:W-:Y:S01]  /*5520*/  ISETP.GE.AND P4, PT, R8, UR4, PT ;  /* 0x0000000408007c0c */ /* 0x000fe2000bf86270 */
[----:B------:R-:W-:-:S02]  /*5530*/  VIADD R8, R21, 0x140 ;  /* 0x0000014015087836 */ /* 0x000fc40000000000 */
[----:B------:R-:W4:Y:S01]  /*5540*/  @!P5 LDG.E R6, desc[UR8][R4.64+0x100] ;  /* 0x000100080406d981 */ /* 0x000f22000c1e1900 */
[----:B------:R-:W-:Y:S01]  /*5550*/  ISETP.GE.AND P5, PT, R3, UR4, PT ;  /* 0x0000000403007c0c */ /* 0x000fe2000bfa6270 */
[C---:B------:R-:W-:Y:S02]  /*5560*/  VIADD R3, R21.reuse, 0x160 ;  /* 0x0000016015037836 */ /* 0x040fe40000000000 */
[----:B------:R-:W5:Y:S01]  /*5570*/  @!P6 LDG.E R7, desc[UR8][R4.64+0x180] ;  /* 0x000180080407e981 */ /* 0x000f62000c1e1900 */
[----:B------:R-:W-:Y:S01]  /*5580*/  ISETP.GE.AND P6, PT, R8, UR4, PT ;  /* 0x0000000408007c0c */ /* 0x000fe2000bfc6270 */
[----:B------:R-:W-:Y:S02]  /*5590*/  VIADD R8, R21, 0x180 ;  /* 0x0000018015087836 */ /* 0x000fe40000000000 */
[----:B------:R-:W5:Y:S01]  /*55a0*/  @!P0 LDG.E R9, desc[UR8][R4.64+0x200] ;  /* 0x0002000804098981 */ /* 0x000f62000c1e1900 */
[----:B------:R-:W-:Y:S01]  /*55b0*/  ISETP.GE.AND P0, PT, R3, UR4, PT ;  /* 0x0000000403007c0c */ /* 0x000fe2000bf06270 */
[----:B------:R-:W-:-:S02]  /*55c0*/  VIADD R3, R21, 0x1a0 ;  /* 0x000001a015037836 */ /* 0x000fc40000000000 */
[----:B------:R-:W5:Y:S01]  /*55d0*/  @!P1 LDG.E R10, desc[UR8][R4.64+0x280] ;  /* 0x00028008040a9981 */ /* 0x000f62000c1e1900 */
[----:B------:R-:W-:Y:S01]  /*55e0*/  ISETP.GE.AND P1, PT, R8, UR4, PT ;  /* 0x0000000408007c0c */ /* 0x000fe2000bf26270 */
[----:B------:R-:W-:Y:S02]  /*55f0*/  VIADD R8, R21, 0x1c0 ;  /* 0x000001c015087836 */ /* 0x000fe40000000000 */
[----:B------:R-:W5:Y:S01]  /*5600*/  @!P2 LDG.E R11, desc[UR8][R4.64+0x300] ;  /* 0x00030008040ba981 */ /* 0x000f62000c1e1900 */
[----:B------:R-:W-:-:S03]  /*5610*/  ISETP.GE.AND P2, PT, R3, UR4, PT ;  /* 0x0000000403007c0c */ /* 0x000fc6000bf46270 */
[----:B------:R-:W5:Y:S01]  /*5620*/  @!P3 LDG.E R12, desc[UR8][R4.64+0x380] ;  /* 0x00038008040cb981 */ /* 0x000f62000c1e1900 */
[----:B------:R-:W-:-:S03]  /*5630*/  ISETP.GE.AND P3, PT, R8, UR4, PT ;  /* 0x0000000408007c0c */ /* 0x000fc6000bf66270 */
[----:B------:R-:W5:Y:S04]  /*5640*/  @!P4 LDG.E R13, desc[UR8][R4.64+0x400] ;  /* 0x00040008040dc981 */ /* 0x000f68000c1e1900 */
[----:B------:R-:W5:Y:S04]  /*5650*/  @!P5 LDG.E R14, desc[UR8][R4.64+0x480] ;  /* 0x00048008040ed981 */ /* 0x000f68000c1e1900 */
[----:B------:R-:W5:Y:S04]  /*5660*/  @!P6 LDG.E R15, desc[UR8][R4.64+0x500] ;  /* 0x00050008040fe981 */ /* 0x000f68000c1e1900 */
[----:B------:R-:W5:Y:S04]  /*5670*/  @!P0 LDG.E R16, desc[UR8][R4.64+0x580] ;  /* 0x0005800804108981 */ /* 0x000f68000c1e1900 */
[----:B------:R-:W5:Y:S04]  /*5680*/  @!P1 LDG.E R17, desc[UR8][R4.64+0x600] ;  /* 0x0006000804119981 */ /* 0x000f68000c1e1900 */
[----:B------:R-:W5:Y:S04]  /*5690*/  @!P2 LDG.E R18, desc[UR8][R4.64+0x680] ;  /* 0x000680080412a981 */ /* 0x000f68000c1e1900 */
[----:B------:R0:W5:Y:S01]  /*56a0*/  @!P3 LDG.E R19, desc[UR8][R4.64+0x700] ;  /* 0x000700080413b981 */ /* 0x000162000c1e1900 */
[----:B------:R-:W1:Y:S01]  /*56b0*/  S2R R8, SR_LANEID ;  /* 0x0000000000087919 */ /* 0x000e620000000000 */
[----:B------:R-:W0:Y:S01]  /*56c0*/  S2UR UR6, SR_CgaCtaId ;  /* 0x00000000000679c3 */ /* 0x000e220000008800 */
[----:B------:R-:W-:Y:S01]  /*56d0*/  SHF.R.U32.HI R3, RZ, 0x5, R49 ;  /* 0x00000005ff037819 */ /* 0x000fe20000011631 */
[----:B------:R-:W-:-:S02]  /*56e0*/  UMOV UR5, 0x400 ;  /* 0x0000040000057882 */ /* 0x000fc40000000000 */
[----:B0-----:R-:W-:Y:S01]  /*56f0*/  ULEA UR5, UR6, UR5, 0x18 ;  /* 0x0000000506057291 */ /* 0x001fe2000f8ec0ff */
[----:B------:R-:W0:Y:S01]  /*5700*/  LDCU UR6, c[0x0][0x3a8] ;  /* 0x00007500ff0677ac */ /* 0x000e220008000800 */
[----:B-1----:R-:W-:-:S05]  /*5710*/  IMAD R20, R3, 0x1e0, R8 ;  /* 0x000001e003147824 */ /* 0x002fca00078e0208 */
[----:B------:R-:W-:Y:S01]  /*5720*/  LEA R21, R20, UR5, 0x2 ;  /* 0x0000000514157c11 */ /* 0x000fe2000f8e10ff */
[----:B------:R-:W-:Y:S01]  /*5730*/  IMAD R5, R49, 0xf, RZ ;  /* 0x0000000f31057824 */ /* 0x000fe200078e02ff */
[----:B------:R-:W-:-:S03]  /*5740*/  LOP3.LUT R36, R36, 0xfffffffd, RZ, 0xc0, !PT ;  /* 0xfffffffd24247812 */ /* 0x000fc600078ec0ff */
[----:B--2---:R1:W-:Y:S04]  /*5750*/  STS [R21], R0 ;  /* 0x0000000015007388 */ /* 0x0043e80000000800 */
[----:B---3--:R2:W-:Y:S01]  /*5760*/  STS [R21+0x80], R2 ;  /* 0x0000800215007388 */ /* 0x0085e20000000800 */
[----:B-1----:R-:W-:-:S03]  /*5770*/  IMAD R0, R8, 0x38, R21 ;  /* 0x0000003808007824 */ /* 0x002fc600078e0215 */
        /* <DEDUP_REMOVED lines=15> */
[----:B------:R-:W1:Y:S04]  /*5870*/  LDS R40, [R0+0x8] ;  /* 0x0000080000287984 */ /* 0x000e680000000800 */
[----:B------:R-:W3:Y:S04]  /*5880*/  LDS R45, [R0] ;  /* 0x00000000002d7984 */ /* 0x000ee80000000800 */
[----:B------:R-:W4:Y:S04]  /*5890*/  LDS R39, [R0+0xc] ;  /* 0x00000c0000277984 */ /* 0x000f280000000800 */
[----:B------:R-:W5:Y:S04]  /*58a0*/  LDS R38, [R0+0x10] ;  /* 0x0000100000267984 */ /* 0x000f680000000800 */
[----:B------:R-:W5:Y:S01]  /*58b0*/  LDS R37, [R0+0x14] ;  /* 0x0000140000257984 */ /* 0x000f620000000800 */
[----:B--2---:R-:W-:-:S03]  /*58c0*/  VIADD R2, R5, 0x1 ;  /* 0x0000000105027836 */ /* 0x004fc60000000000 */
[----:B------:R-:W2:Y:S04]  /*58d0*/  LDS R35, [R0+0x18] ;  /* 0x0000180000237984 */ /* 0x000ea80000000800 */
[----:B------:R-:W2:Y:S04]  /*58e0*/  LDS R34, [R0+0x1c] ;  /* 0x00001c0000227984 */ /* 0x000ea80000000800 */
[----:B------:R-:W2:Y:S04]  /*58f0*/  LDS R33, [R0+0x20] ;  /* 0x0000200000217984 */ /* 0x000ea80000000800 */
[----:B------:R-:W2:Y:S01]  /*5900*/  LDS R32, [R0+0x24] ;  /* 0x0000240000207984 */ /* 0x000ea20000000800 */
[----:B0-----:R-:W-:-:S03]  /*5910*/  ISETP.NE.AND P1, PT, R41, UR6, PT ;  /* 0x0000000629007c0c */ /* 0x001fc6000bf25270 */
[----:B------:R-:W0:Y:S01]  /*5920*/  LDS R31, [R0+0x28] ;  /* 0x00002800001f7984 */ /* 0x000e220000000800 */
[----:B------:R-:W-:Y:S01]  /*5930*/  ISETP.GE.OR P5, PT, R2, UR4, P1 ;  /* 0x0000000402007c0c */ /* 0x000fe20008fa6670 */
[----:B------:R-:W-:Y:S01]  /*5940*/  VIADD R2, R5, 0x2 ;  /* 0x0000000205027836 */ /* 0x000fe20000000000 */
[----:B-1----:R-:W-:Y:S01]  /*5950*/  ISETP.NE.AND P1, PT, R40, UR6, PT ;  /* 0x0000000628007c0c */ /* 0x002fe2000bf25270 */
[----:B------:R-:W1:Y:S01]  /*5960*/  LDS R30, [R0+0x2c] ;  /* 0x00002c00001e7984 */ /* 0x000e620000000800 */
[----:B---3--:R-:W-:Y:S02]  /*5970*/  ISETP.NE.AND P0, PT, R45, UR6, PT ;  /* 0x000000062d007c0c */ /* 0x008fe4000bf05270 */
[----:B------:R-:W-:Y:S01]  /*5980*/  ISETP.GE.OR P4, PT, R2, UR4, P1 ;  /* 0x0000000402007c0c */ /* 0x000fe20008f86670 */
[C---:B------:R-:W-:Y:S01]  /*5990*/  VIADD R2, R5.reuse, 0x3 ;  /* 0x0000000305027836 */ /* 0x040fe20000000000 */
[----:B------:R-:W-:Y:S01]  /*59a0*/  ISETP.GE.OR P0, PT, R5, UR4, P0 ;  /* 0x0000000405007c0c */ /* 0x000fe20008706670 */
[----:B------:R-:W3:Y:S01]  /*59b0*/  LDS R29, [R0+0x30] ;  /* 0x00003000001d7984 */ /* 0x000ee20000000800 */
[----:B----4-:R-:W-:-:S03]  /*59c0*/  ISETP.NE.AND P1, PT, R39, UR6, PT ;  /* 0x0000000627007c0c */ /* 0x010fc6000bf25270 */
[----:B------:R-:W-:Y:S01]  /*59d0*/  @P5 LOP3.LUT R36, R36, 0x2, RZ, 0xfc, !PT ;  /* 0x0000000224245812 */ /* 0x000fe200078efcff */
[----:B------:R-:W4:Y:S01]  /*59e0*/  LDS R28, [R0+0x34] ;  /* 0x00003400001c7984 */ /* 0x000f220000000800 */
[----:B------:R-:W-:Y:S02]  /*59f0*/  SEL R26, RZ, 0x1, !P0 ;  /* 0x00000001ff1a7807 */ /* 0x000fe40004000000 */
[----:B------:R-:W-:Y:S01]  /*5a00*/  ISETP.GE.OR P2, PT, R2, UR4, P1 ;  /* 0x0000000402007c0c */ /* 0x000fe20008f46670 */
[----:B------:R4:W4:Y:S01]  /*5a10*/  LDS R27, [R0+0x38] ;  /* 0x00003800001b7984 */ /* 0x0009220000000800 */
[----:B------:R-:W-:Y:S01]  /*5a20*/  LOP3.LUT R36, R36, 0xfffffffb, RZ, 0xc0, !PT ;  /* 0xfffffffb24247812 */ /* 0x000fe200078ec0ff */
[----:B------:R-:W-:Y:S01]  /*5a30*/  VIADD R2, R5, 0x4 ;  /* 0x0000000405027836 */ /* 0x000fe20000000000 */
[----:B------:R-:W-:Y:S01]  /*5a40*/  BAR.SYNC.DEFER_BLOCKING 0x0 ;  /* 0x0000000000007b1d */ /* 0x000fe20000010000 */
[----:B------:R-:W-:Y:S01]  /*5a50*/  VIADD R52, R26, 0x1 ;  /* 0x000000011a347836 */ /* 0x000fe20000000000 */
[----:B-----5:R-:W-:Y:S01]  /*5a60*/  ISETP.NE.AND P1, PT, R38, UR6, PT ;  /* 0x0000000626007c0c */ /* 0x020fe2000bf25270 */
[----:B------:R-:W-:Y:S01]  /*5a70*/  @!P5 IMAD.MOV R52, RZ, RZ, R26 ;  /* 0x000000ffff34d224 */ /* 0x000fe200078e021a */
[----:B------:R-:W-:-:S02]  /*5a80*/  @P4 LOP3.LUT R36, R36, 0x4, RZ, 0xfc, !PT ;  /* 0x0000000424244812 */ /* 0x000fc400078efcff */
[----:B------:R-:W-:Y:S01]  /*5a90*/  ISETP.GE.OR P3, PT, R2, UR4, P1 ;  /* 0x0000000402007c0c */ /* 0x000fe20008f66670 */
[----:B------:R-:W-:Y:S01]  /*5aa0*/  VIADD R25, R52, 0x1 ;  /* 0x0000000134197836 */ /* 0x000fe20000000000 */
[----:B------:R-:W-:Y:S01]  /*5ab0*/  LOP3.LUT R36, R36, 0xfffffff7, RZ, 0xc0, !PT ;  /* 0xfffffff724247812 */ /* 0x000fe200078ec0ff */
[----:B------:R-:W-:Y:S01]  /*5ac0*/  @!P4 IMAD.MOV R25, RZ, RZ, R52 ;  /* 0x000000ffff19c224 */ /* 0x000fe200078e0234 */
[----:B------:R-:W-:Y:S01]  /*5ad0*/  ISETP.NE.AND P1, PT, R37, UR6, PT ;  /* 0x0000000625007c0c */ /* 0x000fe2000bf25270 */
[----:B------:R-:W-:Y:S01]  /*5ae0*/  VIADD R2, R5, 0x5 ;  /* 0x0000000505027836 */ /* 0x000fe20000000000 */
[----:B------:R-:W-:Y:S01]  /*5af0*/  @P2 LOP3.LUT R36, R36, 0x8, RZ, 0xfc, !PT ;  /* 0x0000000824242812 */ /* 0x000fe200078efcff */
[----:B------:R-:W-:Y:S02]  /*5b00*/  VIADD R24, R25, 0x1 ;  /* 0x0000000119187836 */ /* 0x000fe40000000000 */
[----:B------:R-:W-:Y:S01]  /*5b10*/  @!P2 IMAD.MOV R24, RZ, RZ, R25 ;  /* 0x000000ffff18a224 */ /* 0x000fe200078e0219 */
[----:B------:R-:W-:-:S02]  /*5b20*/  ISETP.GE.OR P2, PT, R2, UR4, P1 ;  /* 0x0000000402007c0c */ /* 0x000fc40008f46670 */
[----:B------:R-:W-:Y:S01]  /*5b30*/  LOP3.LUT R36, R36, 0xffffffef, RZ, 0xc0, !PT ;  /* 0xffffffef24247812 */ /* 0x000fe200078ec0ff */
[----:B------:R-:W-:Y:S01]  /*5b40*/  VIADD R2, R5, 0x6 ;  /* 0x0000000605027836 */ /* 0x000fe20000000000 */
[----:B--2---:R-:W-:Y:S01]  /*5b50*/  ISETP.NE.AND P1, PT, R35, UR6, PT ;  /* 0x0000000623007c0c */ /* 0x004fe2000bf25270 */
[----:B------:R-:W-:Y:S01]  /*5b60*/  VIADD R50, R24, 0x1 ;  /* 0x0000000118327836 */ /* 0x000fe20000000000 */
[----:B------:R-:W-:Y:S01]  /*5b70*/  @P3 LOP3.LUT R36, R36, 0x10, RZ, 0xfc, !PT ;  /* 0x0000001024243812 */ /* 0x000fe200078efcff */
[----:B------:R-:W-:Y:S01]  /*5b80*/  @!P3 IMAD.MOV R50, RZ, RZ, R24 ;  /* 0x000000ffff32b224 */ /* 0x000fe200078e0218 */
[----:B------:R-:W-:Y:S02]  /*5b90*/  ISETP.GE.OR P3, PT, R2, UR4, P1 ;  /* 0x0000000402007c0c */ /* 0x000fe40008f66670 */
[----:B------:R-:W-:Y:S01]  /*5ba0*/  LOP3.LUT R36, R36, 0xffffffdf, RZ, 0xc0, !PT ;  /* 0xffffffdf24247812 */ /* 0x000fe200078ec0ff */
[----:B------:R-:W-:Y:S01]  /*5bb0*/  VIADD R2, R5, 0x7 ;  /* 0x0000000705027836 */ /* 0x000fe20000000000 */
[----:B------:R-:W-:Y:S01]  /*5bc0*/  ISETP.NE.AND P1, PT, R34, UR6, PT ;  /* 0x0000000622007c0c */ /* 0x000fe2000bf25270 */
[----:B------:R-:W-:Y:S01]  /*5bd0*/  VIADD R48, R50, 0x1 ;  /* 0x0000000132307836 */ /* 0x000fe20000000000 */
[----:B------:R-:W-:Y:S01]  /*5be0*/  @P2 LOP3.LUT R36, R36, 0x20, RZ, 0xfc, !PT ;  /* 0x0000002024242812 */ /* 0x000fe200078efcff */
[----:B------:R-:W-:Y:S01]  /*5bf0*/  @!P2 IMAD.MOV R48, RZ, RZ, R50 ;  /* 0x000000ffff30a224 */ /* 0x000fe200078e0232 */
[----:B------:R-:W-:-:S02]  /*5c00*/  ISETP.GE.OR P2, PT, R2, UR4, P1 ;  /* 0x0000000402007c0c */ /* 0x000fc40008f46670 */
[----:B------:R-:W-:Y:S01]  /*5c10*/  LOP3.LUT R36, R36, 0xffffffbf, RZ, 0xc0, !PT ;  /* 0xffffffbf24247812 */ /* 0x000fe200078ec0ff */
[----:B------:R-:W-:Y:S01]  /*5c20*/  VIADD R2, R5, 0x8 ;  /* 0x0000000805027836 */ /* 0x000fe20000000000 */
[----:B------:R-:W-:Y:S01]  /*5c30*/  ISETP.NE.AND P1, PT, R33, UR6, PT ;  /* 0x0000000621007c0c */ /* 0x000fe2000bf25270 */
        /* <DEDUP_REMOVED lines=12> */
[----:B------:R-:W-:-:S03]  /*5d00*/  VIADD R6, R46, 0x1 ;  /* 0x000000012e067836 */ /* 0x000fc60000000000 */
[----:B------:R-:W-:Y:S01]  /*5d10*/  @P3 LOP3.LUT R36, R36, 0x100, RZ, 0xfc, !PT ;  /* 0x0000010024243812 */ /* 0x000fe200078efcff */
[----:B------:R-:W-:Y:S01]  /*5d20*/  VIADD R2, R5, 0xa ;  /* 0x0000000a05027836 */ /* 0x000fe20000000000 */
[----:B0-----:R-:W-:Y:S01]  /*5d30*/  ISETP.NE.AND P1, PT, R31, UR6, PT ;  /* 0x000000061f007c0c */ /* 0x001fe2000bf25270 */
[----:B------:R-:W-:Y:S01]  /*5d40*/  @!P3 IMAD.MOV R6, RZ, RZ, R46 ;  /* 0x000000ffff06b224 */ /* 0x000fe200078e022e */
[----:B------:R-:W-:Y:S02]  /*5d50*/  LOP3.LUT R36, R36, 0xfffffffe, RZ, 0xc0, !PT ;  /* 0xfffffffe24247812 */ /* 0x000fe400078ec0ff */
[----:B------:R-:W-:Y:S01]  /*5d60*/  ISETP.GE.OR P1, PT, R2, UR4, P1 ;  /* 0x0000000402007c0c */ /* 0x000fe20008f26670 */
[----:B------:R-:W-:Y:S01]  /*5d70*/  VIADD R44, R6, 0x1 ;  /* 0x00000001062c7836 */ /* 0x000fe20000000000 */
[----:B------:R-:W-:Y:S01]  /*5d80*/  @P2 LOP3.LUT R36, R36, 0x1, RZ, 0xfc, !PT ;  /* 0x0000000124242812 */ /* 0x000fe200078efcff */
[----:B------:R-:W-:Y:S01]  /*5d90*/  @!P2 IMAD.MOV R44, RZ, RZ, R6 ;  /* 0x000000ffff2ca224 */ /* 0x000fe200078e0206 */
[----:B-1----:R-:W-:Y:S01]  /*5da0*/  ISETP.NE.AND P2, PT, R30, UR6, PT ;  /* 0x000000061e007c0c */ /* 0x002fe2000bf45270 */
[----:B------:R-:W-:Y:S01]  /*5db0*/  VIADD R2, R5, 0xb ;  /* 0x0000000b05027836 */ /* 0x000fe20000000000 */
[----:B---3--:R-:W-:-:S04]  /*5dc0*/  ISETP.NE.AND P3, PT, R29, UR6, PT ;  /* 0x000000061d007c0c */ /* 0x008fc8000bf65270 */
[----:B------:R-:W-:Y:S01]  /*5dd0*/  ISETP.GE.OR P2, PT, R2, UR4, P2 ;  /* 0x0000000402007c0c */ /* 0x000fe20009746670 */
[C---:B------:R-:W-:Y:S01]  /*5de0*/  VIADD R2, R5.reuse, 0xc ;  /* 0x0000000c05027836 */ /* 0x040fe20000000000 */
[----:B----4-:R-:W-:Y:S01]  /*5df0*/  ISETP.NE.AND P4, PT, R28, UR6, PT ;  /* 0x000000061c007c0c */ /* 0x010fe2000bf85270 */
[----:B------:R-:W-:-:S03]  /*5e00*/  VIADD R0, R5, 0xd ;  /* 0x0000000d05007836 */ /* 0x000fc60000000000 */
[----:B------:R-:W-:Y:S01]  /*5e10*/  ISETP.GE.OR P3, PT, R2, UR4, P3 ;  /* 0x0000000402007c0c */ /* 0x000fe20009f66670 */
[----:B------:R-:W-:Y:S02]  /*5e20*/  VIADD R4, R44, 0x1 ;  /* 0x000000012c047836 */ /* 0x000fe40000000000 */
[----:B------:R-:W-:Y:S01]  /*5e30*/  @!P1 IMAD.MOV R4, RZ, RZ, R44 ;  /* 0x000000ffff049224 */ /* 0x000fe200078e022c */
[----:B------:R-:W-:Y:S01]  /*5e40*/  ISETP.GE.OR P4, PT, R0, UR4, P4 ;  /* 0x0000000400007c0c */ /* 0x000fe2000a786670 */
[----:B------:R-:W-:Y:S01]  /*5e50*/  VIADD R5, R5, 0xe ;  /* 0x0000000e05057836 */ /* 0x000fe20000000000 */
[----:B------:R-:W-:Y:S01]  /*5e60*/  ISETP.NE.AND P5, PT, R27, UR6, PT ;  /* 0x000000061b007c0c */ /* 0x000fe2000bfa5270 */
[----:B------:R-:W-:Y:S02]  /*5e70*/  VIADD R42, R4, 0x1 ;  /* 0x00000001042a7836 */ /* 0x000fe40000000000 */
[----:B------:R-:W-:Y:S01]  /*5e80*/  @!P2 IMAD.MOV R42, RZ, RZ, R4 ;  /* 0x000000ffff2aa224 */ /* 0x000fe200078e0204 */
[----:B------:R-:W-:-:S03]  /*5e90*/  ISETP.GE.OR P5, PT, R5, UR4, P5 ;  /* 0x0000000405007c0c */ /* 0x000fc6000afa6670 */
[----:B------:R-:W-:Y:S02]  /*5ea0*/  VIADD R2, R42, 0x1 ;  /* 0x000000012a027836 */ /* 0x000fe40000000000 */
[----:B------:R-:W-:-:S04]  /*5eb0*/  @!P3 IMAD.MOV R2, RZ, RZ, R42 ;  /* 0x000000ffff02b224 */ /* 0x000fc800078e022a */
[----:B------:R-:W-:Y:S02]  /*5ec0*/  VIADD R0, R2, 0x1 ;  /* 0x0000000102007836 */ /* 0x000fe40000000000 */
[----:B------:R-:W-:-:S04]  /*5ed0*/  @!P4 IMAD.MOV R0, RZ, RZ, R2 ;  /* 0x000000ffff00c224 */ /* 0x000fc800078e0202 */
[----:B------:R-:W-:Y:S02]  /*5ee0*/  VIADD R5, R0, 0x1 ;  /* 0x0000000100057836 */ /* 0x000fe40000000000 */
[----:B------:R-:W-:-:S05]  /*5ef0*/  @!P5 IMAD.MOV R5, RZ, RZ, R0 ;  /* 0x000000ffff05d224 */ /* 0x000fca00078e0200 */
[----:B------:R-:W0:Y:S02]  /*5f00*/  SHFL.UP P6, R10, R5, 0x1, RZ ;  /* 0x04200000050a7989 */ /* 0x000e2400000c00ff */
        /* <DEDUP_REMOVED lines=9> */
[----:B------:R-:W-:-:S13]  /*5fa0*/  ISETP.NE.AND P6, PT, R8, 0x1f, PT ;  /* 0x0000001f0800780c */ /* 0x000fda0003fc5270 */
[----:B------:R-:W-:-:S05]  /*5fb0*/  @!P6 LEA R11, R3, UR5, 0x2 ;  /* 0x00000005030bec11 */ /* 0x000fca000f8e10ff */
[----:B------:R-:W-:Y:S01]  /*5fc0*/  @!P6 STS [R11], R16 ;  /* 0x000000100b00e388 */ /* 0x000fe20000000800 */
[----:B------:R-:W-:Y:S01]  /*5fd0*/  BAR.SYNC.DEFER_BLOCKING 0x0 ;  /* 0x0000000000007b1d */ /* 0x000fe20000010000 */
[----:B------:R-:W-:-:S05]  /*5fe0*/  IMAD.IADD R47, R16, 0x1, -R5 ;  /* 0x00000001102f7824 */ /* 0x000fca00078e0a05 */
[----:B------:R-:W0:Y:S04]  /*5ff0*/  LDS.128 R20, [UR5] ;  /* 0x00000005ff147984 */ /* 0x000e280008000c00 */
[----:B------:R-:W1:Y:S01]  /*6000*/  LDS.128 R16, [UR5+0x10] ;  /* 0x00001005ff107984 */ /* 0x000e620008000c00 */
[----:B------:R-:W-:-:S04]  /*6010*/  ISETP.NE.AND P6, PT, R8, RZ, PT ;  /* 0x000000ff0800720c */ /* 0x000fc80003fc5270 */
[----:B------:R-:W-:Y:S02]  /*6020*/  SEL R47, R47, RZ, P6 ;  /* 0x000000ff2f2f7207 */ /* 0x000fe40003000000 */
[----:B------:R-:W-:Y:S01]  /*6030*/  ISETP.NE.AND P6, PT, R3, 0x2, PT ;  /* 0x000000020300780c */ /* 0x000fe20003fc5270 */
[----:B0-----:R-:W-:-:S04]  /*6040*/  IMAD.IADD R5, R20, 0x1, R21 ;  /* 0x0000000114057824 */ /* 0x001fc800078e0215 */
[----:B------:R-:W-:Y:S01]  /*6050*/  IMAD.IADD R8, R22, 0x1, R5 ;  /* 0x0000000116087824 */ /* 0x000fe200078e0205 */
[----:B------:R-:W-:Y:S02]  /*6060*/  SEL R7, R5, R20, !P6 ;  /* 0x0000001405077207 */ /* 0x000fe40007000000 */
[----:B------:R-:W-:-:S04]  /*6070*/  ISETP.NE.AND P6, PT, R3, 0x3, PT ;  /* 0x000000030300780c */ /* 0x000fc80003fc5270 */
[----:B------:R-:W-:Y:S01]  /*6080*/  SEL R7, R8, R7, !P6 ;  /* 0x0000000708077207 */ /* 0x000fe20007000000 */
[----:B------:R-:W-:Y:S01]  /*6090*/  IMAD.IADD R8, R23, 0x1, R8 ;  /* 0x0000000117087824 */ /* 0x000fe200078e0208 */
[----:B------:R-:W-:-:S04]  /*60a0*/  ISETP.NE.AND P6, PT, R3, 0x4, PT ;  /* 0x000000040300780c */ /* 0x000fc80003fc5270 */
[C---:B------:R-:W-:Y:S01]  /*60b0*/  SEL R7, R8.reuse, R7, !P6 ;  /* 0x0000000708077207 */ /* 0x040fe20007000000 */
[----:B-1----:R-:W-:Y:S01]  /*60c0*/  IMAD.IADD R8, R8, 0x1, R16 ;  /* 0x0000000108087824 */ /* 0x002fe200078e0210 */
[----:B------:R-:W-:-:S04]  /*60d0*/  ISETP.NE.AND P6, PT, R3, 0x5, PT ;  /* 0x000000050300780c */ /* 0x000fc80003fc5270 */
        /* <DEDUP_REMOVED lines=8> */
[----:B------:R-:W0:Y:S01]  /*6160*/  LDS.128 R8, [UR5+0x20] ;  /* 0x00002005ff087984 */ /* 0x000e220008000c00 */
[----:B------:R-:W-:-:S04]  /*6170*/  ISETP.NE.AND P6, PT, R3, 0x8, PT ;  /* 0x000000080300780c */ /* 0x000fc80003fc5270 */
[----:B------:R-:W-:Y:S02]  /*6180*/  SEL R7, R5, R7, !P6 ;  /* 0x0000000705077207 */ /* 0x000fe40007000000 */
[----:B------:R-:W-:Y:S01]  /*6190*/  ISETP.NE.AND P6, PT, R3, 0x9, PT ;  /* 0x000000090300780c */ /* 0x000fe20003fc5270 */
[----:B0-----:R-:W-:-:S05]  /*61a0*/  IMAD.IADD R14, R5, 0x1, R8 ;  /* 0x00000001050e7824 */ /* 0x001fca00078e0208 */
[----:B------:R-:W-:Y:S01]  /*61b0*/  SEL R7, R14, R7, !P6 ;  /* 0x000000070e077207 */ /* 0x000fe20007000000 */
[----:B------:R-:W-:Y:S01]  /*61c0*/  IMAD.IADD R14, R9, 0x1, R14 ;  /* 0x00000001090e7824 */ /* 0x000fe200078e020e */
[----:B------:R-:W-:-:S04]  /*61d0*/  ISETP.NE.AND P6, PT, R3, 0xa, PT ;  /* 0x0000000a0300780c */ /* 0x000fc80003fc5270 */
[----:B------:R-:W-:Y:S01]  /*61e0*/  SEL R7, R14, R7, !P6 ;  /* 0x000000070e077207 */ /* 0x000fe20007000000 */
[----:B------:R-:W-:Y:S01]  /*61f0*/  IMAD.IADD R14, R10, 0x1, R14 ;  /* 0x000000010a0e7824 */ /* 0x000fe200078e020e */
[----:B------:R-:W-:-:S04]  /*6200*/  ISETP.NE.AND P6, PT, R3, 0xb, PT ;  /* 0x0000000b0300780c */ /* 0x000fc80003fc5270 */
[C---:B------:R-:W-:Y:S02]  /*6210*/  SEL R7, R14.reuse, R7, !P6 ;  /* 0x000000070e077207 */ /* 0x040fe40007000000 */
[----:B------:R-:W-:Y:S02]  /*6220*/  IADD3 R14, PT, PT, R14, UR4, R11 ;  /* 0x000000040e0e7c10 */ /* 0x000fe4000fffe00b */
[----:B------:R-:W-:-:S03]  /*6230*/  ISETP.GE.U32.AND P6, PT, R49, 0x20, PT ;  /* 0x000000203100780c */ /* 0x000fc60003fc6070 */
[----:B------:R-:W-:Y:S01]  /*6240*/  VIADD R14, R14, 0xffffe980 ;  /* 0xffffe9800e0e7836 */ /* 0x000fe20000000000 */
[----:B------:R-:W-:-:S04]  /*6250*/  SEL R7, R7, RZ, P6 ;  /* 0x000000ff07077207 */ /* 0x000fc80003000000 */
[----:B------:R-:W-:Y:S01]  /*6260*/  ISETP.GT.AND P6, PT, R14, 0x180, PT ;  /* 0x000001800e00780c */ /* 0x000fe20003fc4270 */
[----:B------:R-:W-:Y:S01]  /*6270*/  IMAD.IADD R47, R7, 0x1, R47 ;  /* 0x00000001072f7824 */ /* 0x000fe200078e022f */
[----:B------:R-:W-:Y:S03]  /*6280*/  BSSY.RECONVERGENT B0, `(.L_x_113) ;  /* 0x0000191000007945 */ /* 0x000fe60003800200 */
        /* <DEDUP_REMOVED lines=13> */
[----:B------:R-:W-:Y:S01]  /*6360*/  IMAD.IADD R0, R0, 0x1, R47 ;  /* 0x0000000100007824 */ /* 0x000fe200078e022f */
[----:B------:R-:W-:Y:S06]  /*6370*/  @P6 BRA `(.L_x_114) ;  /* 0x0000000c00a46947 */ /* 0x000fec0003800000 */
[----:B------:R-:W-:Y:S01]  /*6380*/  ISETP.LT.AND P0, PT, R47, R14, P0 ;  /* 0x0000000e2f00720c */ /* 0x000fe20000701270 */
[----:B------:R-:W-:-:S12]  /*6390*/  BSSY.RECONVERGENT B2, `(.L_x_115) ;  /* 0x000000d000027945 */ /* 0x000fd80003800200 */
[----:B------:R-:W-:Y:S05]  /*63a0*/  @!P0 BRA `(.L_x_116) ;  /* 0x00000000002c8947 */ /* 0x000fea0003800000 */
[----:B------:R-:W-:Y:S01]  /*63b0*/  UISETP.NE.AND UP0, UPT, UR11, URZ, UPT ;  /* 0x000000ff0b00728c */ /* 0x000fe2000bf05270 */
[----:B------:R-:W-:-:S08]  /*63c0*/  CS2R R8, SRZ ;  /* 0x0000000000087805 */ /* 0x000fd0000001ff00 */
[----:B------:R-:W-:Y:S05]  /*63d0*/  BRA.U UP0, `(.L_x_117) ;  /* 0x0000000100087547 */ /* 0x000fea000b800000 */
[----:B------:R-:W0:Y:S02]  /*63e0*/  LDC.64 R8, c[0x0][0x3d0] ;  /* 0x0000f400ff087b82 */ /* 0x000e240000000a00 */
[----:B0-----:R-:W5:Y:S02]  /*63f0*/  LDG.E.64 R8, desc[UR8][R8.64] ;  /* 0x0000000808087981 */ /* 0x001f64000c1e1b00 */
.L_x_117:
[----:B------:R-:W0:Y:S01]  /*6400*/  LDCU.64 UR12, c[0x0][0x390] ;  /* 0x00007200ff0c77ac */ /* 0x000e220008000a00 */
[----:B-----5:R-:W-:-:S04]  /*6410*/  IADD3 R10, P0, PT, R47, R8, RZ ;  /* 0x000000082f0a7210 */ /* 0x020fc80007f1e0ff */
[----:B------:R-:W-:Y:S02]  /*6420*/  LEA.HI.X.SX32 R9, R47, R9, 0x1, P0 ;  /* 0x000000092f097211 */ /* 0x000fe400000f0eff */
[----:B0-----:R-:W-:-:S04]  /*6430*/  LEA R8, P0, R10, UR12, 0x2 ;  /* 0x0000000c0a087c11 */ /* 0x001fc8000f8010ff */
[----:B------:R-:W-:-:S05]  /*6440*/  LEA.HI.X R9, R10, UR13, R9, 0x2, P0 ;  /* 0x0000000d0a097c11 */ /* 0x000fca00080f1409 */
[----:B------:R0:W-:Y:S04]  /*6450*/  STG.E desc[UR8][R8.64], R45 ;  /* 0x0000002d08007986 */ /* 0x0001e8000c101908 */
.L_x_116:
[----:B------:R-:W-:Y:S05]  /*6460*/  BSYNC.RECONVERGENT B2 ;  /* 0x0000000000027941 */ /* 0x000fea0003800200 */
.L_x_115:
[----:B------:R-:W-:Y:S01]  /*6470*/  LOP3.LUT P0, RZ, R36, 0x2, RZ, 0xc0, !PT ;  /* 0x0000000224ff7812 */ /* 0x000fe2000780c0ff */
[----:B------:R-:W-:Y:S03]  /*6480*/  BSSY.RECONVERGENT B2, `(.L_x_118) ;  /* 0x000000e000027945 */ /* 0x000fe60003800200 */
[----:B------:R-:W-:-:S13]  /*6490*/  ISETP.GE.OR P0, PT, R43, R14, !P0 ;  /* 0x0000000e2b00720c */ /* 0x000fda0004706670 */
[----:B------:R-:W-:Y:S05]  /*64a0*/  @P0 BRA `(.L_x_119) ;  /* 0x00000000002c0947 */ /* 0x000fea0003800000 */
[----:B------:R-:W-:Y:S01]  /*64b0*/  UISETP.NE.AND UP0, UPT, UR11, URZ, UPT ;  /* 0x000000ff0b00728c */ /* 0x000fe2000bf05270 */
[----:B0-----:R-:W-:-:S08]  /*64c0*/  CS2R R8, SRZ ;  /* 0x0000000000087805 */ /* 0x001fd0000001ff00 */
[----:B------:R-:W-:Y:S05]  /*64d0*/  BRA.U UP0, `(.L_x_120) ;  /* 0x0000000100087547 */ /* 0x000fea000b800000 */
[----:B------:R-:W0:Y:S02]  /*64e0*/  LDC.64 R8, c[0x0][0x3d0] ;  /* 0x0000f400ff087b82 */ /* 0x000e240000000a00 */
[----:B0-----:R-:W5:Y:S02]  /*64f0*/  LDG.E.64 R8, desc[UR8][R8.64] ;  /* 0x0000000808087981 */ /* 0x001f64000c1e1b00 */
.L_x_120:
[----:B------:R-:W0:Y:S01]  /*6500*/  LDCU.64 UR12, c[0x0][0x390] ;  /* 0x00007200ff0c77ac */ /* 0x000e220008000a00 */
[----:B-----5:R-:W-:-:S04]  /*6510*/  IADD3 R10, P0, PT, R43, R8, RZ ;  /* 0x000000082b0a7210 */ /* 0x020fc80007f1e0ff */
[----:B------:R-:W-:Y:S02]  /*6520*/  LEA.HI.X.SX32 R9, R43, R9, 0x1, P0 ;  /* 0x000000092b097211 */ /* 0x000fe400000f0eff */
[----:B0-----:R-:W-:-:S04]  /*6530*/  LEA R8, P0, R10, UR12, 0x2 ;  /* 0x0000000c0a087c11 */ /* 0x001fc8000f8010ff */
[----:B------:R-:W-:-:S05]  /*6540*/  LEA.HI.X R9, R10, UR13, R9, 0x2, P0 ;  /* 0x0000000d0a097c11 */ /* 0x000fca00080f1409 */
[----:B------:R1:W-:Y:S04]  /*6550*/  STG.E desc[UR8][R8.64], R41 ;  /* 0x0000002908007986 */ /* 0x0003e8000c101908 */
.L_x_119:
[----:B------:R-:W-:Y:S05]  /*6560*/  BSYNC.RECONVERGENT B2 ;  /* 0x0000000000027941 */ /* 0x000fea0003800200 */
.L_x_118:
[----:B------:R-:W-:Y:S01]  /*6570*/  LOP3.LUT P0, RZ, R36, 0x4, RZ, 0xc0, !PT ;  /* 0x0000000424ff7812 */ /* 0x000fe2000780c0ff */
[----:B------:R-:W-:Y:S03]  /*6580*/  BSSY.RECONVERGENT B2, `(.L_x_121) ;  /* 0x000000e000027945 */ /* 0x000fe60003800200 */
[----:B------:R-:W-:-:S13]  /*6590*/  ISETP.GE.OR P0, PT, R26, R14, !P0 ;  /* 0x0000000e1a00720c */ /* 0x000fda0004706670 */
[----:B------:R-:W-:Y:S05]  /*65a0*/  @P0 BRA `(.L_x_122) ;  /* 0x00000000002c0947 */ /* 0x000fea0003800000 */
[----:B------:R-:W-:Y:S01]  /*65b0*/  UISETP.NE.AND UP0, UPT, UR11, URZ, UPT ;  /* 0x000000ff0b00728c */ /* 0x000fe2000bf05270 */
[----:B01----:R-:W-:-:S08]  /*65c0*/  CS2R R8, SRZ ;  /* 0x0000000000087805 */ /* 0x003fd0000001ff00 */
[----:B------:R-:W-:Y:S05]  /*65d0*/  BRA.U UP0, `(.L_x_123) ;  /* 0x0000000100087547 */ /* 0x000fea000b800000 */
[----:B------:R-:W0:Y:S02]  /*65e0*/  LDC.64 R8, c[0x0][0x3d0] ;  /* 0x0000f400ff087b82 */ /* 0x000e240000000a00 */
[----:B0-----:R-:W5:Y:S02]  /*65f0*/  LDG.E.64 R8, desc[UR8][R8.64] ;  /* 0x0000000808087981 */ /* 0x001f64000c1e1b00 */
.L_x_123:
[----:B------:R-:W0:Y:S01]  /*6600*/  LDCU.64 UR12, c[0x0][0x390] ;  /* 0x00007200ff0c77ac */ /* 0x000e220008000a00 */
[----:B-----5:R-:W-:-:S04]  /*6610*/  IADD3 R10, P0, PT, R26, R8, RZ ;  /* 0x000000081a0a7210 */ /* 0x020fc80007f1e0ff */
[----:B------:R-:W-:Y:S02]  /*6620*/  LEA.HI.X.SX32 R9, R26, R9, 0x1, P0 ;  /* 0x000000091a097211 */ /* 0x000fe400000f0eff */
[----:B0-----:R-:W-:-:S04]  /*6630*/  LEA R8, P0, R10, UR12, 0x2 ;  /* 0x0000000c0a087c11 */ /* 0x001fc8000f8010ff */
[----:B------:R-:W-:-:S05]  /*6640*/  LEA.HI.X R9, R10, UR13, R9, 0x2, P0 ;  /* 0x0000000d0a097c11 */ /* 0x000fca00080f1409 */
[----:B------:R2:W-:Y:S04]  /*6650*/  STG.E desc[UR8][R8.64], R40 ;  /* 0x0000002808007986 */ /* 0x0005e8000c101908 */
.L_x_122:
[----:B------:R-:W-:Y:S05]  /*6660*/  BSYNC.RECONVERGENT B2 ;  /* 0x0000000000027941 */ /* 0x000fea0003800200 */
.L_x_121:
[----:B------:R-:W-:Y:S01]  /*6670*/  LOP3.LUT P0, RZ, R36, 0x8, RZ, 0xc0, !PT ;  /* 0x0000000824ff7812 */ /* 0x000fe2000780c0ff */
[----:B------:R-:W-:Y:S03]  /*6680*/  BSSY.RECONVERGENT B2, `(.L_x_124) ;  /* 0x000000e000027945 */ /* 0x000fe60003800200 */
[----:B------:R-:W-:-:S13]  /*6690*/  ISETP.GE.OR P0, PT, R25, R14, !P0 ;  /* 0x0000000e1900720c */ /* 0x000fda0004706670 */
[----:B------:R-:W-:Y:S05]  /*66a0*/  @P0 BRA `(.L_x_125) ;  /* 0x00000000002c0947 */ /* 0x000fea0003800000 */
[----:B------:R-:W-:Y:S01]  /*66b0*/  UISETP.NE.AND UP0, UPT, UR11, URZ, UPT ;  /* 0x000000ff0b00728c */ /* 0x000fe2000bf05270 */
[----:B012---:R-:W-:-:S08]  /*66c0*/  CS2R R8, SRZ ;  /* 0x0000000000087805 */ /* 0x007fd0000001ff00 */
[----:B------:R-:W-:Y:S05]  /*66d0*/  BRA.U UP0, `(.L_x_126) ;  /* 0x0000000100087547 */ /* 0x000fea000b800000 */
[----:B------:R-:W0:Y:S02]  /*66e0*/  LDC.64 R8, c[0x0][0x3d0] ;  /* 0x0000f400ff087b82 */ /* 0x000e240000000a00 */
[----:B0-----:R-:W5:Y:S02]  /*66f0*/  LDG.E.64 R8, desc[UR8][R8.64] ;  /* 0x0000000808087981 */ /* 0x001f64000c1e1b00 */
.L_x_126:
[----:B------:R-:W0:Y:S01]  /*6700*/  LDCU.64 UR12, c[0x0][0x390] ;  /* 0x00007200ff0c77ac */ /* 0x000e220008000a00 */
[----:B-----5:R-:W-:-:S04]  /*6710*/  IADD3 R10, P0, PT, R25, R8, RZ ;  /* 0x00000008190a7210 */ /* 0x020fc80007f1e0ff */
[----:B------:R-:W-:Y:S02]  /*6720*/  LEA.HI.X.SX32 R9, R25, R9, 0x1, P0 ;  /* 0x0000000919097211 */ /* 0x000fe400000f0eff */
[----:B0-----:R-:W-:-:S04]  /*6730*/  LEA R8, P0, R10, UR12, 0x2 ;  /* 0x0000000c0a087c11 */ /* 0x001fc8000f8010ff */
[----:B------:R-:W-:-:S05]  /*6740*/  LEA.HI.X R9, R10, UR13, R9, 0x2, P0 ;  /* 0x0000000d0a097c11 */ /* 0x000fca00080f1409 */
[----:B------:R3:W-:Y:S04]  /*6750*/  STG.E desc[UR8][R8.64], R39 ;  /* 0x0000002708007986 */ /* 0x0007e8000c101908 */
.L_x_125:
[----:B------:R-:W-:Y:S05]  /*6760*/  BSYNC.RECONVERGENT B2 ;  /* 0x0000000000027941 */ /* 0x000fea0003800200 */
.L_x_124:
[----:B------:R-:W-:Y:S01]  /*6770*/  LOP3.LUT P0, RZ, R36, 0x10, RZ, 0xc0, !PT ;  /* 0x0000001024ff7812 */ /* 0x000fe2000780c0ff */
[----:B------:R-:W-:Y:S03]  /*6780*/  BSSY.RECONVERGENT B2, `(.L_x_127) ;  /* 0x000000e000027945 */ /* 0x000fe60003800200 */
[----:B------:R-:W-:-:S13]  /*6790*/  ISETP.GE.OR P0, PT, R24, R14, !P0 ;  /* 0x0000000e1800720c */ /* 0x000fda0004706670 */
[----:B------:R-:W-:Y:S05]  /*67a0*/  @P0 BRA `(.L_x_128) ;  /* 0x00000000002c0947 */ /* 0x000fea0003800000 */
[----:B------:R-:W-:Y:S01]  /*67b0*/  UISETP.NE.AND UP0, UPT, UR11, URZ, UPT ;  /* 0x000000ff0b00728c */ /* 0x000fe2000bf05270 */
[----:B0123--:R-:W-:-:S08]  /*67c0*/  CS2R R8, SRZ ;  /* 0x0000000000087805 */ /* 0x00ffd0000001ff00 */
[----:B------:R-:W-:Y:S05]  /*67d0*/  BRA.U UP0, `(.L_x_129) ;  /* 0x0000000100087547 */ /* 0x000fea000b800000 */
[----:B------:R-:W0:Y:S02]  /*67e0*/  LDC.64 R8, c[0x0][0x3d0] ;  /* 0x0000f400ff087b82 */ /* 0x000e240000000a00 */
[----:B0-----:R-:W5:Y:S02]  /*67f0*/  LDG.E.64 R8, desc[UR8][R8.64] ;  /* 0x0000000808087981 */ /* 0x001f64000c1e1b00 */
.L_x_129:
[----:B------:R-:W0:Y:S01]  /*6800*/  LDCU.64 UR12, c[0x0][0x390] ;  /* 0x00007200ff0c77ac */ /* 0x000e220008000a00 */
[----:B-----5:R-:W-:-:S04]  /*6810*/  IADD3 R10, P0, PT, R24, R8, RZ ;  /* 0x00000008180a7210 */ /* 0x020fc80007f1e0ff */
[----:B------:R-:W-:Y:S02]  /*6820*/  LEA.HI.X.SX32 R9, R24, R9, 0x1, P0 ;  /* 0x0000000918097211 */ /* 0x000fe400000f0eff */
[----:B0-----:R-:W-:-:S04]  /*6830*/  LEA R8, P0, R10, UR12, 0x2 ;  /* 0x0000000c0a087c11 */ /* 0x001fc8000f8010ff */
[----:B------:R-:W-:-:S05]  /*6840*/  LEA.HI.X R9, R10, UR13, R9, 0x2, P0 ;  /* 0x0000000d0a097c11 */ /* 0x000fca00080f1409 */
[----:B------:R4:W-:Y:S04]  /*6850*/  STG.E desc[UR8][R8.64], R38 ;  /* 0x0000002608007986 */ /* 0x0009e8000c101908 */
.L_x_128:
[----:B------:R-:W-:Y:S05]  /*6860*/  BSYNC.RECONVERGENT B2 ;  /* 0x0000000000027941 */ /* 0x000fea0003800200 */
.L_x_127:
[----:B------:R-:W-:Y:S01]  /*6870*/  LOP3.LUT P0, RZ, R36, 0x20, RZ, 0xc0, !PT ;  /* 0x0000002024ff7812 */ /* 0x000fe2000780c0ff */
[----:B------:R-:W-:Y:S03]  /*6880*/  BSSY.RECONVERGENT B2, `(.L_x_130) ;  /* 0x000000e000027945 */ /* 0x000fe60003800200 */
[----:B------:R-:W-:-:S13]  /*6890*/  ISETP.GE.OR P0, PT, R15, R14, !P0 ;  /* 0x0000000e0f00720c */ /* 0x000fda0004706670 */
[----:B------:R-:W-:Y:S05]  /*68a0*/  @P0 BRA `(.L_x_131) ;  /* 0x00000000002c0947 */ /* 0x000fea0003800000 */
[----:B------:R-:W-:Y:S01]  /*68b0*/  UISETP.NE.AND UP0, UPT, UR11, URZ, UPT ;  /* 0x000000ff0b00728c */ /* 0x000fe2000bf05270 */
[----:B01234-:R-:W-:-:S08]  /*68c0*/  CS2R R8, SRZ ;  /* 0x0000000000087805 */ /* 0x01ffd0000001ff00 */
[----:B------:R-:W-:Y:S05]  /*68d0*/  BRA.U UP0, `(.L_x_132) ;  /* 0x0000000100087547 */ /* 0x000fea000b800000 */
[----:B------:R-:W0:Y:S02]  /*68e0*/  LDC.64 R8, c[0x0][0x3d0] ;  /* 0x0000f400ff087b82 */ /* 0x000e240000000a00 */
[----:B0-----:R-:W5:Y:S02]  /*68f0*/  LDG.E.64 R8, desc[UR8][R8.64] ;  /* 0x0000000808087981 */ /* 0x001f64000c1e1b00 */
.L_x_132:
[----:B------:R-:W0:Y:S01]  /*6900*/  LDCU.64 UR12, c[0x0][0x390] ;  /* 0x00007200ff0c77ac */ /* 0x000e220008000a00 */
[----:B-----5:R-:W-:-:S04]  /*6910*/  IADD3 R10, P0, PT, R15, R8, RZ ;  /* 0x000000080f0a7210 */ /* 0x020fc80007f1e0ff */
[----:B------:R-:W-:Y:S02]  /*6920*/  LEA.HI.X.SX32 R9, R15, R9, 0x1, P0 ;  /* 0x000000090f097211 */ /* 0x000fe400000f0eff */
[----:B0-----:R-:W-:-:S04]  /*6930*/  LEA R8, P0, R10, UR12, 0x2 ;  /* 0x0000000c0a087c11 */ /* 0x001fc8000f8010ff */
[----:B------:R-:W-:-:S05]  /*6940*/  LEA.HI.X R9, R10, UR13, R9, 0x2, P0 ;  /* 0x0000000d0a097c11 */ /* 0x000fca00080f1409 */
[----:B------:R0:W-:Y:S04]  /*6950*/  STG.E desc[UR8][R8.64], R37 ;  /* 0x0000002508007986 */ /* 0x0001e8000c101908 */
.L_x_131:
[----:B------:R-:W-:Y:S05]  /*6960*/  BSYNC.RECONVERGENT B2 ;  /* 0x0000000000027941 */ /* 0x000fea0003800200 */
.L_x_130:
        /* <DEDUP_REMOVED lines=9> */
.L_x_135:
[----:B------:R-:W0:Y:S01]  /*6a00*/  LDCU.64 UR12, c[0x0][0x390] ;  /* 0x00007200ff0c77ac */ /* 0x000e220008000a00 */
[----:B-----5:R-:W-:-:S04]  /*6a10*/  IADD3 R10, P0, PT, R13, R8, RZ ;  /* 0x000000080d0a7210 */ /* 0x020fc80007f1e0ff */
[----:B------:R-:W-:Y:S02]  /*6a20*/  LEA.HI.X.SX32 R9, R13, R9, 0x1, P0 ;  /* 0x000000090d097211 */ /* 0x000fe400000f0eff */
[----:B0-----:R-:W-:-:S04]  /*6a30*/  LEA R8, P0, R10, UR12, 0x2 ;  /* 0x0000000c0a087c11 */ /* 0x001fc8000f8010ff */
[----:B------:R-:W-:-:S05]  /*6a40*/  LEA.HI.X R9, R10, UR13, R9, 0x2, P0 ;  /* 0x0000000d0a097c11 */ /* 0x000fca00080f1409 */
[----:B------:R0:W-:Y:S04]  /*6a50*/  STG.E desc[UR8][R8.64], R35 ;  /* 0x0000002308007986 */ /* 0x0001e8000c101908 */
.L_x_134:
[----:B------:R-:W-:Y:S05]  /*6a60*/  BSYNC.RECONVERGENT B2 ;  /* 0x0000000000027941 */ /* 0x000fea0003800200 */
.L_x_133:
        /* <DEDUP_REMOVED lines=9> */
.L_x_138:
[----:B------:R-:W0:Y:S01]  /*6b00*/  LDCU.64 UR12, c[0x0][0x390] ;  /* 0x00007200ff0c77ac */ /* 0x000e220008000a00 */
[----:B-----5:R-:W-:-:S04]  /*6b10*/  IADD3 R10, P0, PT, R12, R8, RZ ;  /* 0x000000080c0a7210 */ /* 0x020fc80007f1e0ff */
[----:B------:R-:W-:Y:S02]  /*6b20*/  LEA.HI.X.SX32 R9, R12, R9, 0x1, P0 ;  /* 0x000000090c097211 */ /* 0x000fe400000f0eff */
[----:B0-----:R-:W-:-:S04]  /*6b30*/  LEA R8, P0, R10, UR12, 0x2 ;  /* 0x0000000c0a087c11 */ /* 0x001fc8000f8010ff */
[----:B------:R-:W-:-:S05]  /*6b40*/  LEA.HI.X R9, R10, UR13, R9, 0x2, P0 ;  /* 0x0000000d0a097c11 */ /* 0x000fca00080f1409 */
[----:B------:R0:W-:Y:S04]  /*6b50*/  STG.E desc[UR8][R8.64], R34 ;  /* 0x0000002208007986 */ /* 0x0001e8000c101908 */
.L_x_137:
[----:B------:R-:W-:Y:S05]  /*6b60*/  BSYNC.RECONVERGENT B2 ;  /* 0x0000000000027941 */ /* 0x000fea0003800200 */
.L_x_136:
[----:B------:R-:W-:Y:S01]  /*6b70*/  LOP3.LUT P0, RZ, R36, 0x100, RZ, 0xc0, !PT ;  /* 0x0000010024ff7812 */ /* 0x000fe2000780c0ff */
[----:B------:R-:W-:Y:S03]  /*6b80*/  BSSY.RECONVERGENT B2, `(.L_x_139) ;  /* 0x000000e000027945 */ /* 0x000fe60003800200 */
[----:B------:R-:W-:-:S13]  /*6b90*/  ISETP.GE.OR P0, PT, R7, R14, !P0 ;  /* 0x0000000e0700720c */ /* 0x000fda0004706670 */
[----:B------:R-:W-:Y:S05]  /*6ba0*/  @P0 BRA `(.L_x_140) ;  /* 0x00000000002c0947 */ /* 0x000fea0003800000 */
[----:B------:R-:W-:Y:S01]  /*6bb0*/  UISETP.NE.AND UP0, UPT, UR11, URZ, UPT ;  /* 0x000000ff0b00728c */ /* 0x000fe2000bf05270 */
[----:B01234-:R-:W-:Y:S01]  /*6bc0*/  CS2R R8, SRZ ;  /* 0x0000000000087805 */ /* 0x01ffe2000001ff00 */
[----:B------:R-:W0:Y:S07]  /*6bd0*/  LDCU.64 UR12, c[0x0][0x390] ;  /* 0x00007200ff0c77ac */ /* 0x000e2e0008000a00 */
[----:B------:R-:W-:Y:S05]  /*6be0*/  BRA.U UP0, `(.L_x_141) ;  /* 0x0000000100087547 */ /* 0x000fea000b800000 */
[----:B------:R-:W1:Y:S02]  /*6bf0*/  LDC.64 R8, c[0x0][0x3d0] ;  /* 0x0000f400ff087b82 */ /* 0x000e640000000a00 */
[----:B-1----:R-:W5:Y:S02]  /*6c00*/  LDG.E.64 R8, desc[UR8][R8.64] ;  /* 0x0000000808087981 */ /* 0x002f64000c1e1b00 */
.L_x_141:
[----:B-----5:R-:W-:-:S04]  /*6c10*/  IADD3 R10, P0, PT, R7, R8, RZ ;  /* 0x00000008070a7210 */ /* 0x020fc80007f1e0ff */
[----:B------:R-:W-:Y:S02]  /*6c20*/  LEA.HI.X.SX32 R7, R7, R9, 0x1, P0 ;  /* 0x0000000907077211 */ /* 0x000fe400000f0eff */
[----:B0-----:R-:W-:-:S04]  /*6c30*/  LEA R8, P0, R10, UR12, 0x2 ;  /* 0x0000000c0a087c11 */ /* 0x001fc8000f8010ff */
[----:B------:R-:W-:-:S05]  /*6c40*/  LEA.HI.X R9, R10, UR13, R7, 0x2, P0 ;  /* 0x0000000d0a097c11 */ /* 0x000fca00080f1407 */
[----:B------:R0:W-:Y:S04]  /*6c50*/  STG.E desc[UR8][R8.64], R33 ;  /* 0x0000002108007986 */ /* 0x0001e8000c101908 */
.L_x_140:
[----:B------:R-:W-:Y:S05]  /*6c60*/  BSYNC.RECONVERGENT B2 ;  /* 0x0000000000027941 */ /* 0x000fea0003800200 */
.L_x_139:
        /* <DEDUP_REMOVED lines=10> */
.L_x_144:
[----:B-----5:R-:W-:-:S04]  /*6d10*/  IADD3 R7, P0, PT, R6, R8, RZ ;  /* 0x0000000806077210 */ /* 0x020fc80007f1e0ff */
[----:B------:R-:W-:Y:S02]  /*6d20*/  LEA.HI.X.SX32 R8, R6, R9, 0x1, P0 ;  /* 0x0000000906087211 */ /* 0x000fe400000f0eff */
[----:B0-----:R-:W-:-:S04]  /*6d30*/  LEA R6, P0, R7, UR12, 0x2 ;  /* 0x0000000c07067c11 */ /* 0x001fc8000f8010ff */
[----:B------:R-:W-:-:S05]  /*6d40*/  LEA.HI.X R7, R7, UR13, R8, 0x2, P0 ;  /* 0x0000000d07077c11 */ /* 0x000fca00080f1408 */
[----:B------:R0:W-:Y:S04]  /*6d50*/  STG.E desc[UR8][R6.64], R32 ;  /* 0x0000002006007986 */ /* 0x0001e8000c101908 */
.L_x_143:
[----:B------:R-:W-:Y:S05]  /*6d60*/  BSYNC.RECONVERGENT B2 ;  /* 0x0000000000027941 */ /* 0x000fea0003800200 */
.L_x_142:
[----:B------:R-:W-:Y:S01]  /*6d70*/  ISETP.GE.OR P1, PT, R5, R14, !P1 ;  /* 0x0000000e0500720c */ /* 0x000fe20004f26670 */
[----:B------:R-:W-:-:S12]  /*6d80*/  BSSY.RECONVERGENT B2, `(.L_x_145) ;  /* 0x000000d000027945 */ /* 0x000fd80003800200 */
[----:B------:R-:W-:Y:S05]  /*6d90*/  @P1 BRA `(.L_x_146) ;  /* 0x00000000002c1947 */ /* 0x000fea0003800000 */
[----:B------:R-:W-:Y:S01]  /*6da0*/  UISETP.NE.AND UP0, UPT, UR11, URZ, UPT ;  /* 0x000000ff0b00728c */ /* 0x000fe2000bf05270 */
[----:B0-----:R-:W-:Y:S01]  /*6db0*/  CS2R R6, SRZ ;  /* 0x0000000000067805 */ /* 0x001fe2000001ff00 */
[----:B------:R-:W0:Y:S07]  /*6dc0*/  LDCU.64 UR12, c[0x0][0x390] ;  /* 0x00007200ff0c77ac */ /* 0x000e2e0008000a00 */
[----:B------:R-:W-:Y:S05]  /*6dd0*/  BRA.U UP0, `(.L_x_147) ;  /* 0x0000000100087547 */ /* 0x000fea000b800000 */
[----:B------:R-:W1:Y:S02]  /*6de0*/  LDC.64 R6, c[0x0][0x3d0] ;  /* 0x0000f400ff067b82 */ /* 0x000e640000000a00 */
[----:B-1----:R-:W5:Y:S02]  /*6df0*/  LDG.E.64 R6, desc[UR8][R6.64] ;  /* 0x0000000806067981 */ /* 0x002f64000c1e1b00 */
.L_x_147:
[----:B-12345:R-:W-:-:S04]  /*6e00*/  IADD3 R8, P0, PT, R5, R6, RZ ;  /* 0x0000000605087210 */ /* 0x03efc80007f1e0ff */
[----:B------:R-:W-:Y:S02]  /*6e10*/  LEA.HI.X.SX32 R5, R5, R7, 0x1, P0 ;  /* 0x0000000705057211 */ /* 0x000fe400000f0eff */
[----:B0-----:R-:W-:-:S04]  /*6e20*/  LEA R6, P0, R8, UR12, 0x2 ;  /* 0x0000000c08067c11 */ /* 0x001fc8000f8010ff */
[----:B------:R-:W-:-:S05]  /*6e30*/  LEA.HI.X R7, R8, UR13, R5, 0x2, P0 ;  /* 0x0000000d08077c11 */ /* 0x000fca00080f1405 */
[----:B------:R0:W-:Y:S04]  /*6e40*/  STG.E desc[UR8][R6.64], R31 ;  /* 0x0000001f06007986 */ /* 0x0001e8000c101908 */
.L_x_146:
[----:B------:R-:W-:Y:S05]  /*6e50*/  BSYNC.RECONVERGENT B2 ;  /* 0x0000000000027941 */ /* 0x000fea0003800200 */
.L_x_145:
        /* <DEDUP_REMOVED lines=9> */
.L_x_150:
[----:B-----5:R-:W-:-:S04]  /*6ef0*/  IADD3 R5, P0, PT, R4, R6, RZ ;  /* 0x0000000604057210 */ /* 0x020fc80007f1e0ff */
[----:B------:R-:W-:Y:S02]  /*6f00*/  LEA.HI.X.SX32 R6, R4, R7, 0x1, P0 ;  /* 0x0000000704067211 */ /* 0x000fe400000f0eff */
[----:B0-----:R-:W-:-:S04]  /*6f10*/  LEA R4, P0, R5, UR12, 0x2 ;  /* 0x0000000c05047c11 */ /* 0x001fc8000f8010ff */
[----:B------:R-:W-:-:S05]  /*6f20*/  LEA.HI.X R5, R5, UR13, R6, 0x2, P0 ;  /* 0x0000000d05057c11 */ /* 0x000fca00080f1406 */
[----:B------:R0:W-:Y:S04]  /*6f30*/  STG.E desc[UR8][R4.64], R30 ;  /* 0x0000001e04007986 */ /* 0x0001e8000c101908 */
.L_x_149:
[----:B------:R-:W-:Y:S05]  /*6f40*/  BSYNC.RECONVERGENT B2 ;  /* 0x0000000000027941 */ /* 0x000fea0003800200 */
.L_x_148:
        /* <DEDUP_REMOVED lines=9> */
.L_x_153:
[----:B-----5:R-:W-:-:S04]  /*6fe0*/  IADD3 R6, P0, PT, R3, R4, RZ ;  /* 0x0000000403067210 */ /* 0x020fc80007f1e0ff */
[----:B------:R-:W-:Y:S02]  /*6ff0*/  LEA.HI.X.SX32 R3, R3, R5, 0x1, P0 ;  /* 0x0000000503037211 */ /* 0x000fe400000f0eff */
[----:B0-----:R-:W-:-:S04]  /*7000*/  LEA R4, P0, R6, UR12, 0x2 ;  /* 0x0000000c06047c11 */ /* 0x001fc8000f8010ff */
[----:B------:R-:W-:-:S05]  /*7010*/  LEA.HI.X R5, R6, UR13, R3, 0x2, P0 ;  /* 0x0000000d06057c11 */ /* 0x000fca00080f1403 */
[----:B------:R0:W-:Y:S04]  /*7020*/  STG.E desc[UR8][R4.64], R29 ;  /* 0x0000001d04007986 */ /* 0x0001e8000c101908 */
.L_x_152:
[----:B------:R-:W-:Y:S05]  /*7030*/  BSYNC.RECONVERGENT B2 ;  /* 0x0000000000027941 */ /* 0x000fea0003800200 */
.L_x_151:
        /* <DEDUP_REMOVED lines=9> */
.L_x_156:
[----:B-----5:R-:W-:-:S04]  /*70d0*/  IADD3 R3, P0, PT, R2, R4, RZ ;  /* 0x0000000402037210 */ /* 0x020fc80007f1e0ff */
[----:B------:R-:W-:Y:S02]  /*70e0*/  LEA.HI.X.SX32 R4, R2, R5, 0x1, P0 ;  /* 0x0000000502047211 */ /* 0x000fe400000f0eff */
[----:B0-----:R-:W-:-:S04]  /*70f0*/  LEA R2, P0, R3, UR12, 0x2 ;  /* 0x0000000c03027c11 */ /* 0x001fc8000f8010ff */
[----:B------:R-:W-:-:S05]  /*7100*/  LEA.HI.X R3, R3, UR13, R4, 0x2, P0 ;  /* 0x0000000d03037c11 */ /* 0x000fca00080f1404 */
[----:B------:R0:W-:Y:S04]  /*7110*/  STG.E desc[UR8][R2.64], R28 ;  /* 0x0000001c02007986 */ /* 0x0001e8000c101908 */
.L_x_155:
[----:B------:R-:W-:Y:S05]  /*7120*/  BSYNC.RECONVERGENT B2 ;  /* 0x0000000000027941 */ /* 0x000fea0003800200 */
.L_x_154:
[----:B------:R-:W-:-:S13]  /*7130*/  ISETP.GE.OR P5, PT, R0, R14, !P5 ;  /* 0x0000000e0000720c */ /* 0x000fda0006fa6670 */
[----:B------:R-:W-:Y:S05]  /*7140*/  @P5 BRA `(.L_x_157) ;  /* 0x0000000800905947 */ /* 0x000fea0003800000 */
[----:B------:R-:W-:Y:S01]  /*7150*/  UISETP.NE.AND UP0, UPT, UR11, URZ, UPT ;  /* 0x000000ff0b00728c */ /* 0x000fe2000bf05270 */
[----:B0-----:R-:W-:Y:S01]  /*7160*/  CS2R R2, SRZ ;  /* 0x0000000000027805 */ /* 0x001fe2000001ff00 */
[----:B------:R-:W0:Y:S07]  /*7170*/  LDCU.64 UR12, c[0x0][0x390] ;  /* 0x00007200ff0c77ac */ /* 0x000e2e0008000a00 */
[----:B------:R-:W-:Y:S05]  /*7180*/  BRA.U UP0, `(.L_x_158) ;  /* 0x0000000100087547 */ /* 0x000fea000b800000 */
[----:B------:R-:W1:Y:S02]  /*7190*/  LDC.64 R2, c[0x0][0x3d0] ;  /* 0x0000f400ff027b82 */ /* 0x000e640000000a00 */
[----:B-1----:R-:W5:Y:S02]  /*71a0*/  LDG.E.64 R2, desc[UR8][R2.64] ;  /* 0x0000000802027981 */ /* 0x002f64000c1e1b00 */
.L_x_158:
[----:B-----5:R-:W-:-:S04]  /*71b0*/  IADD3 R4, P0, PT, R0, R2, RZ ;  /* 0x0000000200047210 */ /* 0x020fc80007f1e0ff */
[----:B------:R-:W-:Y:S02]  /*71c0*/  LEA.HI.X.SX32 R3, R0, R3, 0x1, P0 ;  /* 0x0000000300037211 */ /* 0x000fe400000f0eff */
[----:B0-----:R-:W-:-:S04]  /*71d0*/  LEA R2, P0, R4, UR12, 0x2 ;  /* 0x0000000c04027c11 */ /* 0x001fc8000f8010ff */
[----:B------:R-:W-:-:S05]  /*71e0*/  LEA.HI.X R3, R4, UR13, R3, 0x2, P0 ;  /* 0x0000000d04037c11 */ /* 0x000fca00080f1403 */
[----:B------:R0:W-:Y:S01]  /*71f0*/  STG.E desc[UR8][R2.64], R27 ;  /* 0x0000001b02007986 */ /* 0x0001e2000c101908 */
[----:B------:R-:W-:Y:S05]  /*7200*/  BRA `(.L_x_157) ;  /* 0x0000000800607947 */ /* 0x000fea0003800000 */
.L_x_114:
[----:B------:R-:W-:Y:S01]  /*7210*/  BAR.SYNC.DEFER_BLOCKING 0x0 ;  /* 0x0000000000007b1d */ /* 0x000fe20000010000 */
[----:B------:R-:W-:Y:S02]  /*7220*/  P2R R51, PR, RZ, 0x2 ;  /* 0x00000002ff337803 */ /* 0x000fe40000000000 */
[C---:B------:R-:W-:Y:S02]  /*7230*/  LOP3.LUT P1, RZ, R36.reuse, 0x8, RZ, 0xc0, !PT ;  /* 0x0000000824ff7812 */ /* 0x040fe4000782c0ff */
[----:B------:R-:W-:Y:S01]  /*7240*/  @P0 LEA R42, R47, UR5, 0x2 ;  /* 0x000000052f2a0c11 */ /* 0x000fe2000f8e10ff */
[----:B------:R-:W0:Y:S01]  /*7250*/  LDCU.64 UR12, c[0x0][0x390] ;  /* 0x00007200ff0c77ac */ /* 0x000e220008000a00 */
[----:B------:R-:W-:Y:S02]  /*7260*/  P2R R52, PR, RZ, 0x2 ;  /* 0x00000002ff347803 */ /* 0x000fe40000000000 */
[----:B------:R-:W-:Y:S02]  /*7270*/  LOP3.LUT P1, RZ, R36, 0x4, RZ, 0xc0, !PT ;  /* 0x0000000424ff7812 */ /* 0x000fe4000782c0ff */
[----:B------:R-:W-:-:S02]  /*7280*/  P2R R50, PR, RZ, 0x4 ;  /* 0x00000004ff327803 */ /* 0x000fc40000000000 */
[----:B------:R-:W-:Y:S02]  /*7290*/  P2R R53, PR, RZ, 0x2 ;  /* 0x00000002ff357803 */ /* 0x000fe40000000000 */
[C---:B------:R-:W-:Y:S02]  /*72a0*/  LOP3.LUT P1, RZ, R36.reuse, 0x2, RZ, 0xc0, !PT ;  /* 0x0000000224ff7812 */ /* 0x040fe4000782c0ff */
[----:B------:R-:W-:Y:S02]  /*72b0*/  P2R R48, PR, RZ, 0x8 ;  /* 0x00000008ff307803 */ /* 0x000fe40000000000 */
[----:B------:R-:W-:Y:S02]  /*72c0*/  P2R R46, PR, RZ, 0x10 ;  /* 0x00000010ff2e7803 */ /* 0x000fe40000000000 */
[----:B------:R-:W-:Y:S02]  /*72d0*/  P2R R44, PR, RZ, 0x20 ;  /* 0x00000020ff2c7803 */ /* 0x000fe40000000000 */
[C---:B------:R-:W-:Y:S01]  /*72e0*/  LOP3.LUT P2, RZ, R36.reuse, 0x10, RZ, 0xc0, !PT ;  /* 0x0000001024ff7812 */ /* 0x040fe2000784c0ff */
[----:B------:R1:W-:Y:S01]  /*72f0*/  @P0 STS [R42], R45 ;  /* 0x0000002d2a000388 */ /* 0x0003e20000000800 */
[----:B------:R-:W-:-:S02]  /*7300*/  LOP3.LUT P3, RZ, R36, 0x20, RZ, 0xc0, !PT ;  /* 0x0000002024ff7812 */ /* 0x000fc4000786c0ff */
[C---:B------:R-:W-:Y:S02]  /*7310*/  LOP3.LUT P4, RZ, R36.reuse, 0x40, RZ, 0xc0, !PT ;  /* 0x0000004024ff7812 */ /* 0x040fe4000788c0ff */
[C---:B------:R-:W-:Y:S02]  /*7320*/  LOP3.LUT P5, RZ, R36.reuse, 0x80, RZ, 0xc0, !PT ;  /* 0x0000008024ff7812 */ /* 0x040fe400078ac0ff */
[C---:B------:R-:W-:Y:S02]  /*7330*/  LOP3.LUT P6, RZ, R36.reuse, 0x1, RZ, 0xc0, !PT ;  /* 0x0000000124ff7812 */ /* 0x040fe400078cc0ff */
[----:B------:R-:W-:Y:S02]  /*7340*/  LOP3.LUT P0, RZ, R36, 0x100, RZ, 0xc0, !PT ;  /* 0x0000010024ff7812 */ /* 0x000fe4000780c0ff */
[----:B------:R-:W-:-:S05]  /*7350*/  @P1 LEA R36, R43, UR5, 0x2 ;  /* 0x000000052b241c11 */ /* 0x000fca000f8e10ff */
[----:B------:R2:W-:Y:S01]  /*7360*/  @P1 STS [R36], R41 ;  /* 0x0000002924001388 */ /* 0x0005e20000000800 */
[----:B------:R-:W-:Y:S02]  /*7370*/  ISETP.NE.AND P1, PT, R53, RZ, PT ;  /* 0x000000ff3500720c */ /* 0x000fe40003f25270 */
[----:B-1----:R-:W-:Y:S02]  /*7380*/  @P4 LEA R42, R13, UR5, 0x2 ;  /* 0x000000050d2a4c11 */ /* 0x002fe4000f8e10ff */
[----:B------:R-:W-:Y:S02]  /*7390*/  @P5 LEA R13, R12, UR5, 0x2 ;  /* 0x000000050c0d5c11 */ /* 0x000fe4000f8e10ff */
[----:B------:R-:W-:Y:S02]  /*73a0*/  @P0 LEA R12, R7, UR5, 0x2 ;  /* 0x00000005070c0c11 */ /* 0x000fe4000f8e10ff */
[----:B------:R-:W-:-:S05]  /*73b0*/  @P6 LEA R7, R6, UR5, 0x2 ;  /* 0x0000000506076c11 */ /* 0x000fca000f8e10ff */
[----:B------:R-:W-:-:S05]  /*73c0*/  @P1 LEA R43, R26, UR5, 0x2 ;  /* 0x000000051a2b1c11 */ /* 0x000fca000f8e10ff */
[----:B------:R2:W-:Y:S01]  /*73d0*/  @P1 STS [R43], R40 ;  /* 0x000000282b001388 */ /* 0x0005e20000000800 */
[----:B------:R-:W-:-:S13]  /*73e0*/  ISETP.NE.AND P1, PT, R52, RZ, PT ;  /* 0x000000ff3400720c */ /* 0x000fda0003f25270 */
[----:B------:R-:W-:Y:S02]  /*73f0*/  @P1 LEA R26, R25, UR5, 0x2 ;  /* 0x00000005191a1c11 */ /* 0x000fe4000f8e10ff */
[----:B------:R-:W-:Y:S02]  /*7400*/  @P2 LEA R25, R24, UR5, 0x2 ;  /* 0x0000000518192c11 */ /* 0x000fe4000f8e10ff */
[----:B------:R-:W-:Y:S01]  /*7410*/  @P3 LEA R24, R15, UR5, 0x2 ;  /* 0x000000050f183c11 */ /* 0x000fe2000f8e10ff */
[----:B------:R2:W-:Y:S01]  /*7420*/  @P1 STS [R26], R39 ;  /* 0x000000271a001388 */ /* 0x0005e20000000800 */
[----:B------:R-:W-:-:S03]  /*7430*/  ISETP.NE.AND P1, PT, R51, RZ, PT ;  /* 0x000000ff3300720c */ /* 0x000fc60003f25270 */
[----:B------:R2:W-:Y:S01]  /*7440*/  @P2 STS [R25], R38 ;  /* 0x0000002619002388 */ /* 0x0005e20000000800 */
[----:B------:R-:W-:-:S03]  /*7450*/  ISETP.NE.AND P2, PT, R50, RZ, PT ;  /* 0x000000ff3200720c */ /* 0x000fc60003f45270 */
[----:B------:R2:W-:Y:S01]  /*7460*/  @P3 STS [R24], R37 ;  /* 0x0000002518003388 */ /* 0x0005e20000000800 */
[----:B------:R-:W-:-:S03]  /*7470*/  ISETP.NE.AND P3, PT, R48, RZ, PT ;  /* 0x000000ff3000720c */ /* 0x000fc60003f65270 */
[----:B------:R2:W-:Y:S01]  /*7480*/  @P4 STS [R42], R35 ;  /* 0x000000232a004388 */ /* 0x0005e20000000800 */
[----:B------:R-:W-:Y:S02]  /*7490*/  ISETP.NE.AND P4, PT, R46, RZ, PT ;  /* 0x000000ff2e00720c */ /* 0x000fe40003f85270 */
[----:B------:R-:W-:Y:S01]  /*74a0*/  @P1 LEA R6, R5, UR5, 0x2 ;  /* 0x0000000505061c11 */ /* 0x000fe2000f8e10ff */
[----:B------:R2:W-:Y:S01]  /*74b0*/  @P5 STS [R13], R34 ;  /* 0x000000220d005388 */ /* 0x0005e20000000800 */
[----:B------:R-:W-:Y:S02]  /*74c0*/  ISETP.NE.AND P5, PT, R44, RZ, PT ;  /* 0x000000ff2c00720c */ /* 0x000fe40003fa5270 */
[----:B------:R-:W-:Y:S01]  /*74d0*/  @P2 LEA R5, R4, UR5, 0x2 ;  /* 0x0000000504052c11 */ /* 0x000fe2000f8e10ff */
[----:B------:R2:W-:Y:S01]  /*74e0*/  @P0 STS [R12], R33 ;  /* 0x000000210c000388 */ /* 0x0005e20000000800 */
[----:B------:R-:W-:Y:S02]  /*74f0*/  ISETP.GE.U32.AND P0, PT, R49, R14, PT ;  /* 0x0000000e3100720c */ /* 0x000fe40003f06070 */
[----:B------:R-:W-:Y:S01]  /*7500*/  @P3 LEA R4, R3, UR5, 0x2 ;  /* 0x0000000503043c11 */ /* 0x000fe2000f8e10ff */
[----:B------:R2:W-:Y:S02]  /*7510*/  @P6 STS [R7], R32 ;  /* 0x0000002007006388 */ /* 0x0005e40000000800 */
[----:B------:R-:W-:-:S02]  /*7520*/  @P4 LEA R3, R2, UR5, 0x2 ;  /* 0x0000000502034c11 */ /* 0x000fc4000f8e10ff */
[----:B------:R2:W-:Y:S02]  /*7530*/  @P1 STS [R6], R31 ;  /* 0x0000001f06001388 */ /* 0x0005e40000000800 */
[----:B------:R-:W-:Y:S02]  /*7540*/  @P5 LEA R0, R0, UR5, 0x2 ;  /* 0x0000000500005c11 */ /* 0x000fe4000f8e10ff */
[----:B------:R2:W-:Y:S04]  /*7550*/  @P2 STS [R5], R30 ;  /* 0x0000001e05002388 */ /* 0x0005e80000000800 */
[----:B------:R2:W-:Y:S04]  /*7560*/  @P3 STS [R4], R29 ;  /* 0x0000001d04003388 */ /* 0x0005e80000000800 */
[----:B------:R2:W-:Y:S04]  /*7570*/  @P4 STS [R3], R28 ;  /* 0x0000001c03004388 */ /* 0x0005e80000000800 */
[----:B------:R2:W-:Y:S01]  /*7580*/  @P5 STS [R0], R27 ;  /* 0x0000001b00005388 */ /* 0x0005e20000000800 */
[----:B------:R-:W-:Y:S06]  /*7590*/  BAR.SYNC.DEFER_BLOCKING 0x0 ;  /* 0x0000000000007b1d */ /* 0x000fec0000010000 */
[----:B0-----:R-:W-:Y:S05]  /*75a0*/  @P0 BRA `(.L_x_157) ;  /* 0x0000000400780947 */ /* 0x001fea0003800000 */
[----:B------:R-:W-:Y:S01]  /*75b0*/  IADD3 R21, PT, PT, R23, R21, R22 ;  /* 0x0000001517157210 */ /* 0x000fe20007ffe016 */
[----:B------:R-:W-:Y:S03]  /*75c0*/  BSSY.RECONVERGENT B2, `(.L_x_159) ;  /* 0x0000023000027945 */ /* 0x000fe60003800200 */
[----:B------:R-:W-:-:S04]  /*75d0*/  IADD3 R21, PT, PT, R17, R21, R16 ;  /* 0x0000001511157210 */ /* 0x000fc80007ffe010 */
[----:B------:R-:W-:-:S04]  /*75e0*/  IADD3 R21, PT, PT, R19, R21, R18 ;  /* 0x0000001513157210 */ /* 0x000fc80007ffe012 */
[----:B------:R-:W-:-:S04]  /*75f0*/  IADD3 R21, PT, PT, R9, R21, R8 ;  /* 0x0000001509157210 */ /* 0x000fc80007ffe008 */
[----:B------:R-:W-:-:S04]  /*7600*/  IADD3 R21, PT, PT, R11, R21, R10 ;  /* 0x000000150b157210 */ /* 0x000fc80007ffe00a */
[----:B------:R-:W-:-:S04]  /*7610*/  IADD3 R20, PT, PT, R21, UR10, R20 ;  /* 0x0000000a15147c10 */ /* 0x000fc8000fffe014 */
[----:B------:R-:W-:-:S05]  /*7620*/  IADD3 R20, PT, PT, R20, -0x1681, -R49 ;  /* 0xffffe97f14147810 */ /* 0x000fca0007ffe831 */
[----:B--2---:R-:W-:-:S05]  /*7630*/  IMAD.HI.U32 R0, R20, -0x55555555, RZ ;  /* 0xaaaaaaab14007827 */ /* 0x004fca00078e00ff */
[----:B------:R-:W-:-:S04]  /*7640*/  SHF.R.U32.HI R0, RZ, 0x8, R0 ;  /* 0x00000008ff007819 */ /* 0x000fc80000011600 */
[----:B------:R-:W-:-:S04]  /*7650*/  LOP3.LUT R2, R0, 0x3, RZ, 0xc0, !PT ;  /* 0x0000000300027812 */ /* 0x000fc800078ec0ff */
[----:B------:R-:W-:-:S13]  /*7660*/  ISETP.NE.AND P0, PT, R2, 0x3, PT ;  /* 0x000000030200780c */ /* 0x000fda0003f05270 */
[----:B------:R-:W-:Y:S05]  /*7670*/  @!P0 BRA `(.L_x_160) ;  /* 0x00000000005c8947 */ /* 0x000fea0003800000 */
[----:B------:R-:W-:Y:S01]  /*7680*/  VIADD R0, R0, 0x1 ;  /* 0x0000000100007836 */ /* 0x000fe20000000000 */
[----:B------:R-:W-:Y:S01]  /*7690*/  BSSY.RECONVERGENT B3, `(.L_x_160) ;  /* 0x0000015000037945 */ /* 0x000fe20003800200 */
[----:B------:R-:W-:Y:S01]  /*76a0*/  ISETP.NE.AND P2, PT, RZ, UR11, PT ;  /* 0x0000000bff007c0c */ /* 0x000fe2000bf45270 */
[----:B------:R-:W-:Y:S01]  /*76b0*/  IMAD.MOV.U32 R9, RZ, RZ, RZ ;  /* 0x000000ffff097224 */ /* 0x000fe200078e00ff */
[----:B------:R-:W-:Y:S02]  /*76c0*/  LEA R6, R49, UR5, 0x2 ;  /* 0x0000000531067c11 */ /* 0x000fe4000f8e10ff */
[----:B------:R-:W-:-:S05]  /*76d0*/  LOP3.LUT R0, R0, 0x3, RZ, 0xc0, !PT ;  /* 0x0000000300007812 */ /* 0x000fca00078ec0ff */
[----:B------:R-:W-:-:S07]  /*76e0*/  IMAD.MOV R0, RZ, RZ, -R0 ;  /* 0x000000ffff007224 */ /* 0x000fce00078e0a00 */
.L_x_161:
        /* <DEDUP_REMOVED lines=16> */
.L_x_160:
[----:B------:R-:W-:Y:S05]  /*77f0*/  BSYNC.RECONVERGENT B2 ;  /* 0x0000000000027941 */ /* 0x000fea0003800200 */
.L_x_159:
[----:B------:R-:W-:-:S13]  /*7800*/  ISETP.GE.U32.AND P0, PT, R20, 0x480, PT ;  /* 0x000004801400780c */ /* 0x000fda0003f06070 */
[----:B------:R-:W-:Y:S05]  /*7810*/  @!P0 BRA `(.L_x_157) ;  /* 0x0000000000dc8947 */ /* 0x000fea0003800000 */
[----:B------:R-:W1:Y:S01]  /*7820*/  S2UR UR6, SR_CgaCtaId ;  /* 0x00000000000679c3 */ /* 0x000e620000008800 */
[----:B------:R-:W-:Y:S01]  /*7830*/  UMOV UR4, 0x400 ;  /* 0x0000040000047882 */ /* 0x000fe20000000000 */
[----:B------:R-:W-:Y:S02]  /*7840*/  UISETP.NE.AND UP0, UPT, UR11, URZ, UPT ;  /* 0x000000ff0b00728c */ /* 0x000fe4000bf05270 */
[----:B------:R-:W-:Y:S01]  /*7850*/  ISETP.NE.AND P0, PT, RZ, UR11, PT ;  /* 0x0000000bff007c0c */ /* 0x000fe2000bf05270 */
[----:B------:R-:W-:Y:S02]  /*7860*/  IMAD.MOV.U32 R19, RZ, RZ, RZ ;  /* 0x000000ffff137224 */ /* 0x000fe400078e00ff */
[----:B------:R-:W-:Y:S01]  /*7870*/  IMAD.MOV.U32 R21, RZ, RZ, RZ ;  /* 0x000000ffff157224 */ /* 0x000fe200078e00ff */
[----:B0-----:R-:W0:Y:S01]  /*7880*/  LDC.64 R2, c[0x0][0x390] ;  /* 0x0000e400ff027b82 */ /* 0x001e220000000a00 */
[----:B------:R-:W-:Y:S01]  /*7890*/  PLOP3.LUT P1, PT, PT, PT, UP0, 0x80, 0x8 ;  /* 0x000000000008781c */ /* 0x000fe20003f2f008 */
[----:B-1----:R-:W-:-:S06]  /*78a0*/  ULEA UR4, UR6, UR4, 0x18 ;  /* 0x0000000406047291 */ /* 0x002fcc000f8ec0ff */
[C---:B------:R-:W-:Y:S01]  /*78b0*/  LEA R0, R49.reuse, UR4, 0x2 ;  /* 0x0000000431007c11 */ /* 0x040fe2000f8e10ff */
[----:B0-----:R-:W-:-:S04]  /*78c0*/  IMAD.WIDE.U32 R2, R49, 0x4, R2 ;  /* 0x0000000431027825 */ /* 0x001fc800078e0002 */
[----:B------:R-:W-:-:S07]  /*78d0*/  VIADD R0, R0, 0xc00 ;  /* 0x00000c0000007836 */ /* 0x000fce0000000000 */
.L_x_162:
[----:B-1----:R-:W0:Y:S01]  /*78e0*/  @!P1 LDC.64 R8, c[0x0][0x3d0] ;  /* 0x0000f400ff089b82 */ /* 0x002e220000000a00 */
[----:B------:R-:W-:Y:S01]  /*78f0*/  CS2R R4, SRZ ;  /* 0x0000000000047805 */ /* 0x000fe2000001ff00 */
[----:B------:R-:W1:Y:S04]  /*7900*/  LDS R15, [R0+-0xc00] ;  /* 0xfff40000000f7984 */ /* 0x000e680000000800 */
[----:B------:R-:W2:Y:S04]  /*7910*/  LDS R17, [R0+-0x600] ;  /* 0xfffa000000117984 */ /* 0x000ea80000000800 */
[----:B0-----:R-:W3:Y:S01]  /*7920*/  @!P1 LDG.E.64 R4, desc[UR8][R8.64] ;  /* 0x0000000808049981 */ /* 0x001ee2000c1e1b00 */
[----:B------:R-:W-:-:S13]  /*7930*/  PLOP3.LUT P1, PT, P0, PT, PT, 0x80, 0x8 ;  /* 0x000000000008781c */ /* 0x000fda000072f070 */
        /* <DEDUP_REMOVED lines=37> */
.L_x_157:
[----:B------:R-:W-:Y:S05]  /*7b90*/  BSYNC.RECONVERGENT B0 ;  /* 0x0000000000007941 */ /* 0x000fea0003800200 */
.L_x_113:
[----:B------:R-:W-:Y:S05]  /*7ba0*/  BRA `(.L_x_163) ;  /* 0x0000003400447947 */ /* 0x000fea0003800000 */
.L_x_112:
[----:B------:R-:W0:Y:S01]  /*7bb0*/  S2R R35, SR_TID.X ;  /* 0x0000000000237919 */ /* 0x000e220000002100 */
[----:B------:R-:W1:Y:S01]  /*7bc0*/  LDC.64 R2, c[0x0][0x3c8] ;  /* 0x0000f200ff027b82 */ /* 0x000e620000000a00 */
[----:B------:R-:W2:Y:S01]  /*7bd0*/  LDCU.U8 UR5, c[0x0][0x3b8] ;  /* 0x00007700ff0577ac */ /* 0x000ea20008000000 */
[----:B------:R-:W3:Y:S01]  /*7be0*/  LDCU.64 UR12, c[0x0][0x380] ;  /* 0x00007000ff0c77ac */ /* 0x000ee20008000a00 */
[----:B--2---:R-:W-:Y:S01]  /*7bf0*/  ISETP.NE.AND P1, PT, RZ, UR5, PT ;  /* 0x00000005ff007c0c */ /* 0x004fe2000bf25270 */
[----:B------:R-:W-:-:S03]  /*7c00*/  USHF.R.S32.HI UR5, URZ, 0x1f, UR7 ;  /* 0x0000001fff057899 */ /* 0x000fc60008011407 */
        /* <DEDUP_REMOVED lines=8> */
[C---:B------:R-:W-:Y:S01]  /*7c90*/  VIADD R21, R19.reuse, 0xa0 ;  /* 0x000000a013157836 */ /* 0x040fe20000000000 */
[----:B------:R-:W-:Y:S01]  /*7ca0*/  ISETP.GE.AND P0, PT, R18, UR4, PT ;  /* 0x0000000412007c0c */ /* 0x000fe2000bf06270 */
[C---:B------:R-:W-:Y:S01]  /*7cb0*/  VIADD R22, R19.reuse, 0xc0 ;  /* 0x000000c013167836 */ /* 0x040fe20000000000 */
[C---:B------:R-:W-:Y:S02]  /*7cc0*/  IADD3 R18, P2, P3, R19.reuse, UR7, R2 ;  /* 0x0000000713127c10 */ /* 0x040fe4000fb5e002 */
[----:B------:R-:W-:Y:S01]  /*7cd0*/  ISETP.GE.AND P4, PT, R20, UR4, PT ;  /* 0x0000000414007c0c */ /* 0x000fe2000bf86270 */
[----:B------:R-:W-:Y:S01]  /*7ce0*/  VIADD R20, R19, 0x60 ;  /* 0x0000006013147836 */ /* 0x000fe20000000000 */
[----:B------:R-:W-:-:S02]  /*7cf0*/  IADD3.X R3, PT, PT, RZ, UR5, R3, P2, P3 ;  /* 0x00000005ff037c10 */ /* 0x000fc400097e6403 */
[----:B---3--:R-:W-:Y:S02]  /*7d00*/  LEA R2, P2, R18, UR12, 0x2 ;  /* 0x0000000c12027c11 */ /* 0x008fe4000f8410ff */
[----:B------:R-:W-:Y:S01]  /*7d10*/  ISETP.GE.AND P6, PT, R20, UR4, PT ;  /* 0x0000000414007c0c */ /* 0x000fe2000bfc6270 */
[C---:B------:R-:W-:Y:S01]  /*7d20*/  VIADD R20, R19.reuse, 0x80 ;  /* 0x0000008013147836 */ /* 0x040fe20000000000 */
[----:B------:R-:W-:Y:S01]  /*7d30*/  LEA.HI.X R3, R18, UR13, R3, 0x2, P2 ;  /* 0x0000000d12037c11 */ /* 0x000fe200090f1403 */
[----:B------:R-:W-:Y:S01]  /*7d40*/  VIADD R18, R19, 0xe0 ;  /* 0x000000e013127836 */ /* 0x000fe20000000000 */
[----:B------:R-:W-:Y:S02]  /*7d50*/  ISETP.GE.AND P3, PT, R21, UR4, PT ;  /* 0x0000000415007c0c */ /* 0x000fe4000bf66270 */
[----:B------:R-:W-:Y:S01]  /*7d60*/  ISETP.GE.AND P5, PT, R20, UR4, PT ;  /* 0x0000000414007c0c */ /* 0x000fe2000bfa6270 */
[----:B------:R-:W2:Y:S01]  /*7d70*/  @!P1 LDG.E R0, desc[UR8][R2.64] ;  /* 0x0000000802009981 */ /* 0x000ea2000c1e1900 */
[----:B------:R-:W-:Y:S01]  /*7d80*/  ISETP.GE.AND P1, PT, R18, UR4, PT ;  /* 0x0000000412007c0c */ /* 0x000fe2000bf26270 */
[C---:B------:R-:W-:Y:S01]  /*7d90*/  VIADD R20, R19.reuse, 0x100 ;  /* 0x0000010013147836 */ /* 0x040fe20000000000 */
[----:B------:R-:W-:Y:S01]  /*7da0*/  ISETP.GE.AND P2, PT, R22, UR4, PT ;  /* 0x0000000416007c0c */ /* 0x000fe2000bf46270 */
[----:B------:R-:W-:Y:S01]  /*7db0*/  VIADD R18, R19, 0x120 ;  /* 0x0000012013127836 */ /* 0x000fe20000000000 */
[----:B------:R-:W3:Y:S02]  /*7dc0*/  @!P0 LDG.E R4, desc[UR8][R2.64+0x80] ;  /* 0x0000800802048981 */ /* 0x000ee4000c1e1900 */
[----:B------:R-:W-:-:S02]  /*7dd0*/  ISETP.GE.AND P0, PT, R20, UR4, PT ;  /* 0x0000000414007c0c */ /* 0x000fc4000bf06270 */
[----:B------:R-:W4:Y:S01]  /*7de0*/  @!P4 LDG.E R5, desc[UR8][R2.64+0x100] ;  /* 0x000100080205c981 */ /* 0x000f22000c1e1900 */
[----:B------:R-:W-:Y:S01]  /*7df0*/  ISETP.GE.AND P4, PT, R18, UR4, PT ;  /* 0x0000000412007c0c */ /* 0x000fe2000bf86270 */
[C---:B------:R-:W-:Y:S02]  /*7e00*/  VIADD R20, R19.reuse, 0x140 ;  /* 0x0000014013147836 */ /* 0x040fe40000000000 */
[C---:B------:R-:W-:Y:S01]  /*7e10*/  VIADD R18, R19.reuse, 0x160 ;  /* 0x0000016013127836 */ /* 0x040fe20000000000 */
[----:B------:R-:W5:Y:S02]  /*7e20*/  @!P6 LDG.E R6, desc[UR8][R2.64+0x180] ;  /* 0x000180080206e981 */ /* 0x000f64000c1e1900 */
[----:B------:R-:W-:Y:S02]  /*7e30*/  ISETP.GE.AND P6, PT, R20, UR4, PT ;  /* 0x0000000414007c0c */ /* 0x000fe4000bfc6270 */
[----:B------:R-:W5:Y:S01]  /*7e40*/  @!P5 LDG.E R7, desc[UR8][R2.64+0x200] ;  /* 0x000200080207d981 */ /* 0x000f62000c1e1900 */
[----:B------:R-:W-:Y:S01]  /*7e50*/  ISETP.GE.AND P5, PT, R18, UR4, PT ;  /* 0x0000000412007c0c */ /* 0x000fe2000bfa6270 */
[----:B------:R-:W-:-:S02]  /*7e60*/  VIADD R20, R19, 0x180 ;  /* 0x0000018013147836 */ /* 0x000fc40000000000 */
[C---:B------:R-:W-:Y:S01]  /*7e70*/  VIADD R18, R19.reuse, 0x1a0 ;  /* 0x000001a013127836 */ /* 0x040fe20000000000 */
[----:B------:R-:W5:Y:S01]  /*7e80*/  @!P3 LDG.E R8, desc[UR8][R2.64+0x280] ;  /* 0x000280080208b981 */ /* 0x000f62000c1e1900 */
[----:B------:R-:W-:Y:S01]  /*7e90*/  VIADD R19, R19, 0x1c0 ;  /* 0x000001c013137836 */ /* 0x000fe20000000000 */
[----:B------:R-:W-:Y:S02]  /*7ea0*/  ISETP.GE.AND P3, PT, R20, UR4, PT ;  /* 0x0000000414007c0c */ /* 0x000fe4000bf66270 */
        /* <DEDUP_REMOVED lines=10> */
[----:B------:R-:W5:Y:S01]  /*7f50*/  @!P1 LDG.E R17, desc[UR8][R2.64+0x700] ;  /* 0x0007000802119981 */ /* 0x000f62000c1e1900 */
[----:B------:R-:W0:Y:S01]  /*7f60*/  S2R R37, SR_LANEID ;  /* 0x0000000000257919 */ /* 0x000e220000000000 */
[----:B------:R-:W1:Y:S01]  /*7f70*/  S2UR UR6, SR_CgaCtaId ;  /* 0x00000000000679c3 */ /* 0x000e620000008800 */
[----:B------:R-:W-:Y:S01]  /*7f80*/  SHF.R.U32.HI R28, RZ, 0x5, R35 ;  /* 0x00000005ff1c7819 */ /* 0x000fe20000011623 */
[----:B------:R-:W-:-:S02]  /*7f90*/  UMOV UR5, 0x400 ;  /* 0x0000040000057882 */ /* 0x000fc40000000000 */
[----:B-1----:R-:W-:Y:S01]  /*7fa0*/  ULEA UR5, UR6, UR5, 0x18 ;  /* 0x0000000506057291 */ /* 0x002fe2000f8ec0ff */
[----:B------:R-:W1:Y:S01]  /*7fb0*/  LDCU UR6, c[0x0][0x3a8] ;  /* 0x00007500ff0677ac */ /* 0x000e620008000800 */
[----:B0-----:R-:W-:-:S05]  /*7fc0*/  IMAD R18, R28, 0x1e0, R37 ;  /* 0x000001e01c127824 */ /* 0x001fca00078e0225 */
[----:B------:R-:W-:Y:S02]  /*7fd0*/  LEA R18, R18, UR5, 0x2 ;  /* 0x0000000512127c11 */ /* 0x000fe4000f8e10ff */
[----:B------:R-:W-:Y:S01]  /*7fe0*/  LOP3.LUT R36, R36, 0xfffffffd, RZ, 0xc0, !PT ;  /* 0xfffffffd24247812 */ /* 0x000fe200078ec0ff */
[----:B------:R-:W-:Y:S02]  /*7ff0*/  IMAD.MOV.U32 R34, RZ, RZ, 0x2 ;  /* 0x00000002ff227424 */ /* 0x000fe400078e00ff */
[----:B--2---:R0:W-:Y:S04]  /*8000*/  STS [R18], R0 ;  /* 0x0000000012007388 */ /* 0x0041e80000000800 */
[----:B---3--:R-:W-:Y:S01]  /*8010*/  STS [R18+0x80], R4 ;  /* 0x0000800412007388 */ /* 0x008fe20000000800 */
[----:B0-----:R-:W-:-:S03]  /*8020*/  IMAD R0, R37, 0x38, R18 ;  /* 0x0000003825007824 */ /* 0x001fc600078e0212 */
[----:B----4-:R-:W-:Y:S04]  /*8030*/  STS [R18+0x100], R5 ;  /* 0x0001000512007388 */ /* 0x010fe80000000800 */
[----:B-----5:R-:W-:Y:S04]  /*8040*/  STS [R18+0x180], R6 ;  /* 0x0001800612007388 */ /* 0x020fe80000000800 */
[----:B------:R-:W-:Y:S04]  /*8050*/  STS [R18+0x200], R7 ;  /* 0x0002000712007388 */ /* 0x000fe80000000800 */
[----:B------:R-:W-:Y:S04]  /*8060*/  STS [R18+0x280], R8 ;  /* 0x0002800812007388 */ /* 0x000fe80000000800 */
[----:B------:R-:W-:Y:S04]  /*8070*/  STS [R18+0x300], R9 ;  /* 0x0003000912007388 */ /* 0x000fe80000000800 */
[----:B------:R-:W-:Y:S04]  /*8080*/  STS [R18+0x380], R10 ;  /* 0x0003800a12007388 */ /* 0x000fe80000000800 */
[----:B------:R-:W-:Y:S04]  /*8090*/  STS [R18+0x400], R11 ;  /* 0x0004000b12007388 */ /* 0x000fe80000000800 */
[----:B------:R0:W-:Y:S04]  /*80a0*/  STS [R18+0x480], R12 ;  /* 0x0004800c12007388 */ /* 0x0001e80000000800 */
[----:B------:R-:W-:Y:S04]  /*80b0*/  STS [R18+0x500], R13 ;  /* 0x0005000d12007388 */ /* 0x000fe80000000800 */
[----:B------:R-:W-:Y:S04]  /*80c0*/  STS [R18+0x580], R14 ;  /* 0x0005800e12007388 */ /* 0x000fe80000000800 */
[----:B------:R-:W-:Y:S04]  /*80d0*/  STS [R18+0x600], R15 ;  /* 0x0006000f12007388 */ /* 0x000fe80000000800 */
[----:B------:R-:W-:Y:S04]  /*80e0*/  STS [R18+0x680], R16 ;  /* 0x0006801012007388 */ /* 0x000fe80000000800 */
[----:B------:R-:W-:Y:S01]  /*80f0*/  STS [R18+0x700], R17 ;  /* 0x0007001112007388 */ /* 0x000fe20000000800 */
[----:B------:R-:W-:-:S03]  /*8100*/  NOP ;  /* 0x0000000000007918 */ /* 0x000fc60000000000 */
[----:B------:R-:W1:Y:S04]  /*8110*/  LDS R27, [R0+0x4] ;  /* 0x00000400001b7984 */ /* 0x000e680000000800 */
[----:B------:R-:W2:Y:S04]  /*8120*/  LDS R30, [R0] ;  /* 0x00000000001e7984 */ /* 0x000ea80000000800 */
[----:B------:R-:W3:Y:S04]  /*8130*/  LDS R26, [R0+0x8] ;  /* 0x00000800001a7984 */ /* 0x000ee80000000800 */
[----:B------:R-:W4:Y:S04]  /*8140*/  LDS R25, [R0+0xc] ;  /* 0x00000c0000197984 */ /* 0x000f280000000800 */
[----:B------:R-:W5:Y:S01]  /*8150*/  LDS R24, [R0+0x10] ;  /* 0x0000100000187984 */ /* 0x000f620000000800 */
[----:B0-----:R-:W-:-:S03]  /*8160*/  IMAD R12, R35, 0xf, RZ ;  /* 0x0000000f230c7824 */ /* 0x001fc600078e02ff */
[----:B------:R-:W0:Y:S01]  /*8170*/  LDS R23, [R0+0x14] ;  /* 0x0000140000177984 */ /* 0x000e220000000800 */
[----:B------:R-:W-:-:S03]  /*8180*/  VIADD R2, R12, 0x1 ;  /* 0x000000010c027836 */ /* 0x000fc60000000000 */
[----:B------:R-:W0:Y:S04]  /*8190*/  LDS R22, [R0+0x18] ;  /* 0x0000180000167984 */ /* 0x000e280000000800 */
[----:B------:R-:W0:Y:S04]  /*81a0*/  LDS R21, [R0+0x1c] ;  /* 0x00001c0000157984 */ /* 0x000e280000000800 */
[----:B------:R-:W0:Y:S04]  /*81b0*/  LDS R20, [R0+0x20] ;  /* 0x0000200000147984 */ /* 0x000e280000000800 */
[----:B------:R-:W0:Y:S01]  /*81c0*/  LDS R19, [R0+0x24] ;  /* 0x0000240000137984 */ /* 0x000e220000000800 */
[----:B-1----:R-:W-:-:S03]  /*81d0*/  ISETP.NE.AND P1, PT, R27, UR6, PT ;  /* 0x000000061b007c0c */ /* 0x002fc6000bf25270 */
[----:B------:R-:W1:Y:S01]  /*81e0*/  LDS R17, [R0+0x28] ;  /* 0x0000280000117984 */ /* 0x000e620000000800 */
[----:B--2---:R-:W-:-:S03]  /*81f0*/  ISETP.NE.AND P0, PT, R30, UR6, PT ;  /* 0x000000061e007c0c */ /* 0x004fc6000bf05270 */
[----:B------:R-:W2:Y:S01]  /*8200*/  LDS R16, [R0+0x2c] ;  /* 0x00002c0000107984 */ /* 0x000ea20000000800 */
[----:B------:R-:W-:Y:S01]  /*8210*/  ISETP.GE.OR P6, PT, R2, UR4, P1 ;  /* 0x0000000402007c0c */ /* 0x000fe20008fc6670 */
[C---:B------:R-:W-:Y:S01]  /*8220*/  VIADD R2, R12.reuse, 0x2 ;  /* 0x000000020c027836 */ /* 0x040fe20000000000 */
[----:B------:R-:W-:Y:S01]  /*8230*/  ISETP.GE.OR P0, PT, R12, UR4, P0 ;  /* 0x000000040c007c0c */ /* 0x000fe20008706670 */
[----:B------:R-:W2:Y:S01]  /*8240*/  LDS R9, [R0+0x30] ;  /* 0x0000300000097984 */ /* 0x000ea20000000800 */
[----:B---3--:R-:W-:Y:S01]  /*8250*/  ISETP.NE.AND P1, PT, R26, UR6, PT ;  /* 0x000000061a007c0c */ /* 0x008fe2000bf25270 */
[----:B------:R-:W-:Y:S02]  /*8260*/  VIADD R3, R12, 0x3 ;  /* 0x000000030c037836 */ /* 0x000fe40000000000 */
[----:B------:R-:W3:Y:S01]  /*8270*/  LDS R7, [R0+0x34] ;  /* 0x0000340000077984 */ /* 0x000ee20000000800 */
[----:B------:R-:W-:Y:S02]  /*8280*/  ISETP.GE.OR P4, PT, R2, UR4, P1 ;  /* 0x0000000402007c0c */ /* 0x000fe40008f86670 */
[----:B----4-:R-:W-:Y:S01]  /*8290*/  ISETP.NE.AND P1, PT, R25, UR6, PT ;  /* 0x0000000619007c0c */ /* 0x010fe2000bf25270 */
[----:B------:R4:W4:Y:S01]  /*82a0*/  LDS R6, [R0+0x38] ;  /* 0x0000380000067984 */ /* 0x0009220000000800 */
[----:B------:R-:W-:-:S02]  /*82b0*/  SEL R2, RZ, 0x1, !P0 ;  /* 0x00000001ff027807 */ /* 0x000fc40004000000 */
[----:B------:R-:W-:Y:S01]  /*82c0*/  @P6 LOP3.LUT R36, R36, 0x2, RZ, 0xfc, !PT ;  /* 0x0000000224246812 */ /* 0x000fe200078efcff */
[----:B------:R-:W-:Y:S01]  /*82d0*/  @!P0 IMAD.MOV R34, RZ, RZ, 0x1 ;  /* 0x00000001ff228424 */ /* 0x000fe200078e02ff */
[----:B------:R-:W-:Y:S01]  /*82e0*/  BAR.SYNC.DEFER_BLOCKING 0x0 ;  /* 0x0000000000007b1d */ /* 0x000fe20000010000 */
[----:B------:R-:W-:Y:S01]  /*82f0*/  ISETP.GE.OR P2, PT, R3, UR4, P1 ;  /* 0x0000000403007c0c */ /* 0x000fe20008f46670 */
[----:B------:R-:W-:Y:S01]  /*8300*/  @!P6 IMAD.MOV R34, RZ, RZ, R2 ;  /* 0x000000ffff22e224 */ /* 0x000fe200078e0202 */
[----:B------:R-:W-:Y:S01]  /*8310*/  LOP3.LUT R36, R36, 0xfffffffb, RZ, 0xc0, !PT ;  /* 0xfffffffb24247812 */ /* 0x000fe200078ec0ff */
[----:B------:R-:W-:Y:S01]  /*8320*/  VIADD R2, R12, 0x4 ;  /* 0x000000040c027836 */ /* 0x000fe20000000000 */
[----:B-----5:R-:W-:Y:S02]  /*8330*/  ISETP.NE.AND P1, PT, R24, UR6, PT ;  /* 0x0000000618007c0c */ /* 0x020fe4000bf25270 */
[----:B------:R-:W-:Y:S01]  /*8340*/  @P4 LOP3.LUT R36, R36, 0x4, RZ, 0xfc, !PT ;  /* 0x0000000424244812 */ /* 0x000fe200078efcff */
[----:B------:R-:W-:Y:S01]  /*8350*/  VIADD R33, R34, 0x1 ;  /* 0x0000000122217836 */ /* 0x000fe20000000000 */
[----:B------:R-:W-:Y:S01]  /*8360*/  ISETP.GE.OR P3, PT, R2, UR4, P1 ;  /* 0x0000000402007c0c */ /* 0x000fe20008f66670 */
[----:B------:R-:W-:Y:S01]  /*8370*/  @!P4 IMAD.MOV R33, RZ, RZ, R34 ;  /* 0x000000ffff21c224 */ /* 0x000fe200078e0222 */
[----:B------:R-:W-:Y:S01]  /*8380*/  LOP3.LUT R36, R36, 0xfffffff7, RZ, 0xc0, !PT ;  /* 0xfffffff724247812 */ /* 0x000fe200078ec0ff */
[----:B------:R-:W-:Y:S01]  /*8390*/  VIADD R2, R12, 0x5 ;  /* 0x000000050c027836 */ /* 0x000fe20000000000 */
[----:B0-----:R-:W-:Y:S01]  /*83a0*/  ISETP.NE.AND P1, PT, R23, UR6, PT ;  /* 0x0000000617007c0c */ /* 0x001fe2000bf25270 */
        /* <DEDUP_REMOVED lines=36> */
[----:B-1----:R-:W-:Y:S01]  /*85f0*/  ISETP.NE.AND P1, PT, R17, UR6, PT ;  /* 0x0000000611007c0c */ /* 0x002fe2000bf25270 */
[----:B------:R-:W-:Y:S01]  /*8600*/  @!P3 IMAD.MOV R8, RZ, RZ, R10 ;  /* 0x000000ffff08b224 */ /* 0x000fe200078e020a */
[----:B------:R-:W-:Y:S02]  /*8610*/  LOP3.LUT R36, R36, 0xfffffffe, RZ, 0xc0, !PT ;  /* 0xfffffffe24247812 */ /* 0x000fe400078ec0ff */
[----:B------:R-:W-:Y:S01]  /*8620*/  ISETP.GE.OR P1, PT, R2, UR4, P1 ;  /* 0x0000000402007c0c */ /* 0x000fe20008f26670 */
[----:B------:R-:W-:Y:S01]  /*8630*/  VIADD R5, R8, 0x1 ;  /* 0x0000000108057836 */ /* 0x000fe20000000000 */
[----:B------:R-:W-:Y:S01]  /*8640*/  @P2 LOP3.LUT R36, R36, 0x1, RZ, 0xfc, !PT ;  /* 0x0000000124242812 */ /* 0x000fe200078efcff */
[----:B------:R-:W-:Y:S01]  /*8650*/  @!P2 IMAD.MOV R5, RZ, RZ, R8 ;  /* 0x000000ffff05a224 */ /* 0x000fe200078e0208 */
[----:B--2---:R-:W-:Y:S01]  /*8660*/  ISETP.NE.AND P2, PT, R16, UR6, PT ;  /* 0x0000000610007c0c */ /* 0x004fe2000bf45270 */
[----:B------:R-:W-:Y:S01]  /*8670*/  VIADD R2, R12, 0xb ;  /* 0x0000000b0c027836 */ /* 0x000fe20000000000 */
[----:B------:R-:W-:-:S04]  /*8680*/  ISETP.NE.AND P3, PT, R9, UR6, PT ;  /* 0x0000000609007c0c */ /* 0x000fc8000bf65270 */
[----:B------:R-:W-:Y:S01]  /*8690*/  ISETP.GE.OR P2, PT, R2, UR4, P2 ;  /* 0x0000000402007c0c */ /* 0x000fe20009746670 */
[C---:B------:R-:W-:Y:S01]  /*86a0*/  VIADD R2, R12.reuse, 0xc ;  /* 0x0000000c0c027836 */ /* 0x040fe20000000000 */
[----:B---3--:R-:W-:Y:S01]  /*86b0*/  ISETP.NE.AND P4, PT, R7, UR6, PT ;  /* 0x0000000607007c0c */ /* 0x008fe2000bf85270 */
[----:B----4-:R-:W-:-:S03]  /*86c0*/  VIADD R0, R12, 0xd ;  /* 0x0000000d0c007836 */ /* 0x010fc60000000000 */
        /* <DEDUP_REMOVED lines=28> */
[----:B------:R-:W-:Y:S06]  /*8890*/  BAR.SYNC.DEFER_BLOCKING 0x0 ;  /* 0x0000000000007b1d */ /* 0x000fec0000010000 */
[----:B------:R-:W0:Y:S01]  /*88a0*/  LDS.128 R12, [UR5] ;  /* 0x00000005ff0c7984 */ /* 0x000e220008000c00 */
[----:B------:R-:W-:Y:S01]  /*88b0*/  IMAD.IADD R40, R39, 0x1, -R40 ;  /* 0x0000000127287824 */ /* 0x000fe200078e0a28 */
[----:B------:R-:W-:-:S04]  /*88c0*/  ISETP.NE.AND P6, PT, R37, RZ, PT ;  /* 0x000000ff2500720c */ /* 0x000fc80003fc5270 */
[----:B------:R-:W-:Y:S02]  /*88d0*/  SEL R29, R40, RZ, P6 ;  /* 0x000000ff281d7207 */ /* 0x000fe40003000000 */
[----:B------:R-:W-:Y:S01]  /*88e0*/  ISETP.NE.AND P6, PT, R28, 0x2, PT ;  /* 0x000000021c00780c */ /* 0x000fe20003fc5270 */
[----:B0-----:R-:W-:-:S04]  /*88f0*/  IMAD.IADD R13, R12, 0x1, R13 ;  /* 0x000000010c0d7824 */ /* 0x001fc800078e020d */
[----:B------:R-:W-:Y:S01]  /*8900*/  IMAD.IADD R14, R14, 0x1, R13 ;  /* 0x000000010e0e7824 */ /* 0x000fe200078e020d */
[----:B------:R-:W-:Y:S02]  /*8910*/  SEL R12, R13, R12, !P6 ;  /* 0x0000000c0d0c7207 */ /* 0x000fe40007000000 */
[----:B------:R-:W-:Y:S01]  /*8920*/  ISETP.NE.AND P6, PT, R28, 0x3, PT ;  /* 0x000000031c00780c */ /* 0x000fe20003fc5270 */
[----:B------:R-:W-:-:S03]  /*8930*/  IMAD.IADD R39, R15, 0x1, R14 ;  /* 0x000000010f277824 */ /* 0x000fc600078e020e */
[----:B------:R-:W-:Y:S02]  /*8940*/  SEL R12, R14, R12, !P6 ;  /* 0x0000000c0e0c7207 */ /* 0x000fe40007000000 */
[----:B------:R-:W-:-:S04]  /*8950*/  ISETP.NE.AND P6, PT, R28, 0x4, PT ;  /* 0x000000041c00780c */ /* 0x000fc80003fc5270 */
[C---:B------:R-:W-:Y:S02]  /*8960*/  SEL R41, R39.reuse, R12, !P6 ;  /* 0x0000000c27297207 */ /* 0x040fe40007000000 */
[----:B------:R-:W0:Y:S01]  /*8970*/  LDS.128 R12, [UR5+0x10] ;  /* 0x00001005ff0c7984 */ /* 0x000e220008000c00 */
[----:B------:R-:W-:Y:S01]  /*8980*/  ISETP.NE.AND P6, PT, R28, 0x5, PT ;  /* 0x000000051c00780c */ /* 0x000fe20003fc5270 */
[----:B0-----:R-:W-:-:S04]  /*8990*/  IMAD.IADD R12, R39, 0x1, R12 ;  /* 0x00000001270c7824 */ /* 0x001fc800078e020c */
[----:B------:R-:W-:Y:S01]  /*89a0*/  IMAD.IADD R13, R13, 0x1, R12 ;  /* 0x000000010d0d7824 */ /* 0x000fe200078e020c */
[----:B------:R-:W-:Y:S02]  /*89b0*/  SEL R41, R12, R41, !P6 ;  /* 0x000000290c297207 */ /* 0x000fe40007000000 */
[----:B------:R-:W-:Y:S01]  /*89c0*/  ISETP.NE.AND P6, PT, R28, 0x6, PT ;  /* 0x000000061c00780c */ /* 0x000fe20003fc5270 */
[----:B------:R-:W-:-:S03]  /*89d0*/  IMAD.IADD R14, R14, 0x1, R13 ;  /* 0x000000010e0e7824 */ /* 0x000fc600078e020d */
[----:B------:R-:W-:Y:S02]  /*89e0*/  SEL R41, R13, R41, !P6 ;  /* 0x000000290d297207 */ /* 0x000fe40007000000 */
[----:B------:R-:W-:Y:S01]  /*89f0*/  ISETP.NE.AND P6, PT, R28, 0x7, PT ;  /* 0x000000071c00780c */ /* 0x000fe20003fc5270 */
[----:B------:R-:W-:-:S03]  /*8a00*/  IMAD.IADD R39, R15, 0x1, R14 ;  /* 0x000000010f277824 */ /* 0x000fc600078e020e */
[----:B------:R-:W-:Y:S02]  /*8a10*/  SEL R41, R14, R41, !P6 ;  /* 0x000000290e297207 */ /* 0x000fe40007000000 */
[----:B------:R-:W0:Y:S01]  /*8a20*/  LDS.128 R12, [UR5+0x20] ;  /* 0x00002005ff0c7984 */ /* 0x000e220008000c00 */
[----:B------:R-:W-:-:S04]  /*8a30*/  ISETP.NE.AND P6, PT, R28, 0x8, PT ;  /* 0x000000081c00780c */ /* 0x000fc80003fc5270 */
[C---:B------:R-:W-:Y:S02]  /*8a40*/  SEL R41, R39.reuse, R41, !P6 ;  /* 0x0000002927297207 */ /* 0x040fe40007000000 */
        /* <DEDUP_REMOVED lines=8> */
[----:B------:R-:W-:Y:S02]  /*8ad0*/  SEL R12, R14, R41, !P6 ;  /* 0x000000290e0c7207 */ /* 0x000fe40007000000 */
[----:B------:R-:W-:-:S03]  /*8ae0*/  ISETP.GE.U32.AND P6, PT, R35, 0x20, PT ;  /* 0x000000202300780c */ /* 0x000fc60003fc6070 */
[----:B------:R-:W-:-:S05]  /*8af0*/  IMAD.IADD R29, R12, 0x1, R29 ;  /* 0x000000010c1d7824 */ /* 0x000fca00078e021d */
[----:B------:R-:W-:Y:S02]  /*8b00*/  SEL R40, R40, R29, !P6 ;  /* 0x0000001d28287207 */ /* 0x000fe40007000000 */
[----:B------:R-:W-:Y:S01]  /*8b10*/  ISETP.GT.U32.AND P6, PT, R35, 0x1f, PT ;  /* 0x0000001f2300780c */ /* 0x000fe20003fc4070 */
[----:B------:R-:W-:-:S12]  /*8b20*/  IMAD.IADD R15, R15, 0x1, R14 ;  /* 0x000000010f0f7824 */ /* 0x000fd800078e020e */
        /* <DEDUP_REMOVED lines=16> */
.L_x_260:
[----:B------:R-:W-:Y:S05]  /*8c30*/  @!P6 BRA `(.L_x_166) ;  /* 0x00000000007ce947 */ /* 0x000fea0003800000 */
[----:B------:R-:W-:-:S07]  /*8c40*/  IMAD.MOV.U32 R39, RZ, RZ, 0x2f2 ;  /* 0x000002f2ff277424 */ /* 0x000fce00078e00ff */
.L_x_168:
[----:B------:R-:W-:Y:S01]  /*8c50*/  SHF.R.U32.HI R14, RZ, 0x1, R39 ;  /* 0x00000001ff0e7819 */ /* 0x000fe20000011627 */
[----:B------:R-:W-:-:S03]  /*8c60*/  IMAD R38, R38, 0x41a7, RZ ;  /* 0x000041a726267824 */ /* 0x000fc600078e02ff */
[----:B------:R-:W-:Y:S02]  /*8c70*/  IADD3 R39, PT, PT, R39, 0x1, -R14 ;  /* 0x0000000127277810 */ /* 0x000fe40007ffe80e */
[----:B------:R-:W-:Y:S02]  /*8c80*/  LOP3.LUT R38, R38, 0x7fffffff, RZ, 0xc0, !PT ;  /* 0x7fffffff26267812 */ /* 0x000fe400078ec0ff */
[----:B------:R-:W0:Y:S01]  /*8c90*/  I2F.U32.RP R42, R39 ;  /* 0x00000027002a7306 */ /* 0x000e220000209000 */
[----:B------:R-:W-:-:S07]  /*8ca0*/  IMAD.MOV R43, RZ, RZ, -R39 ;  /* 0x000000ffff2b7224 */ /* 0x000fce00078e0a27 */
        /* <DEDUP_REMOVED lines=13> */
[----:B------:R-:W-:-:S13]  /*8d80*/  ISETP.NE.U32.AND P6, PT, R39, RZ, PT ;  /* 0x000000ff2700720c */ /* 0x000fda0003fc5070 */
        /* <DEDUP_REMOVED lines=9> */
.L_x_263:
[----:B------:R-:W-:Y:S05]  /*8e20*/  @P6 BRA `(.L_x_168) ;  /* 0xfffffffc00886947 */ /* 0x000fea000383ffff */
.L_x_166:
[----:B------:R-:W-:Y:S01]  /*8e30*/  UMOV UR6, 0xffffffff ;  /* 0xffffffff00067882 */ /* 0x000fe20000000000 */
[----:B------:R-:W-:Y:S02]  /*8e40*/  ISETP.NE.AND P6, PT, R12, 0x65, PT ;  /* 0x000000650c00780c */ /* 0x000fe40003fc5270 */
[----:B------:R-:W-:Y:S11]  /*8e50*/  BRA.DIV UR6, `(.L_x_169) ;  /* 0x0000002e06a87947 */ /* 0x000ff6000b800000 */
[----:B------:R-:W0:Y:S01]  /*8e60*/  S2R R42, SR_GEMASK ;  /* 0x00000000002a7919 */ /* 0x000e220000003c00 */
[----:B------:R-:W-:Y:S01]  /*8e70*/  VOTE.ANY R14, PT, !P6 ;  /* 0x00000000000e7806 */ /* 0x000fe200070e0100 */
[C---:B------:R-:W-:Y:S02]  /*8e80*/  VIADD R45, R37.reuse, 0x2 ;  /* 0x00000002252d7836 */ /* 0x040fe40000000000 */
[C---:B------:R-:W-:Y:S02]  /*8e90*/  VIADD R43, R37.reuse, 0x4 ;  /* 0x00000004252b7836 */ /* 0x040fe40000000000 */
[----:B------:R-:W-:Y:S01]  /*8ea0*/  VIADD R51, R37, 0x10 ;  /* 0x0000001025337836 */ /* 0x000fe20000000000 */
[----:B0-----:R-:W-:-:S05]  /*8eb0*/  LOP3.LUT R14, R14, 0x80000000, R42, 0xec, !PT ;  /* 0x800000000e0e7812 */ /* 0x001fca00078eec2a */
[----:B------:R-:W-:-:S05]  /*8ec0*/  VIADD R29, R14, 0xffffffff ;  /* 0xffffffff0e1d7836 */ /* 0x000fca0000000000 */
[----:B------:R-:W-:-:S04]  /*8ed0*/  LOP3.LUT R29, R14, R29, RZ, 0xc, !PT ;  /* 0x0000001d0e1d7212 */ /* 0x000fc800078e0cff */
[----:B------:R0:W1:Y:S02]  /*8ee0*/  POPC R47, R29 ;  /* 0x0000001d002f7309 */ /* 0x0000640000000000 */
[----:B0-----:R-:W0:Y:S01]  /*8ef0*/  LDC.64 R28, c[0x0][0x3a0] ;  /* 0x0000e800ff1c7b82 */ /* 0x001e220000000a00 */
[----:B-1----:R-:W1:Y:S01]  /*8f00*/  SHFL.DOWN PT, R39, R13, 0x1, R47 ;  /* 0x082000000d277989 */ /* 0x002e6200000e002f */
[----:B------:R-:W-:-:S04]  /*8f10*/  ISETP.GE.AND P6, PT, R37, R47, PT ;  /* 0x0000002f2500720c */ /* 0x000fc80003fc6270 */
[----:B-1----:R-:W-:Y:S02]  /*8f20*/  SEL R14, R39, RZ, !P6 ;  /* 0x000000ff270e7207 */ /* 0x002fe40007000000 */
[----:B------:R-:W-:-:S03]  /*8f30*/  ISETP.GT.AND P6, PT, R45, R47, PT ;  /* 0x0000002f2d00720c */ /* 0x000fc60003fc4270 */
[----:B------:R-:W-:-:S05]  /*8f40*/  IMAD.IADD R44, R14, 0x1, R13 ;  /* 0x000000010e2c7824 */ /* 0x000fca00078e020d */
[----:B------:R-:W1:Y:S02]  /*8f50*/  SHFL.DOWN PT, R39, R44, 0x2, R47 ;  /* 0x084000002c277989 */ /* 0x000e6400000e002f */
[----:B-1----:R-:W-:Y:S02]  /*8f60*/  SEL R39, R39, RZ, !P6 ;  /* 0x000000ff27277207 */ /* 0x002fe40007000000 */
[----:B------:R-:W-:-:S03]  /*8f70*/  ISETP.GT.AND P6, PT, R43, R47, PT ;  /* 0x0000002f2b00720c */ /* 0x000fc60003fc4270 */
[----:B------:R-:W-:Y:S02]  /*8f80*/  IMAD.IADD R50, R44, 0x1, R39 ;  /* 0x000000012c327824 */ /* 0x000fe400078e0227 */
[----:B------:R-:W-:-:S03]  /*8f90*/  VIADD R44, R37, 0x8 ;  /* 0x00000008252c7836 */ /* 0x000fc60000000000 */
[----:B------:R-:W1:Y:S02]  /*8fa0*/  SHFL.DOWN PT, R39, R50, 0x4, R47 ;  /* 0x0880000032277989 */ /* 0x000e6400000e002f */
[----:B-1----:R-:W-:Y:S02]  /*8fb0*/  SEL R13, R39, RZ, !P6 ;  /* 0x000000ff270d7207 */ /* 0x002fe40007000000 */
[----:B------:R-:W-:-:S03]  /*8fc0*/  ISETP.GT.AND P6, PT, R44, R47, PT ;  /* 0x0000002f2c00720c */ /* 0x000fc60003fc4270 */
[----:B------:R-:W-:-:S05]  /*8fd0*/  IMAD.IADD R13, R50, 0x1, R13 ;  /* 0x00000001320d7824 */ /* 0x000fca00078e020d */
[----:B------:R-:W1:Y:S02]  /*8fe0*/  SHFL.DOWN PT, R39, R13, 0x8, R47 ;  /* 0x090000000d277989 */ /* 0x000e6400000e002f */
[----:B-1----:R-:W-:Y:S02]  /*8ff0*/  SEL R52, R39, RZ, !P6 ;  /* 0x000000ff27347207 */ /* 0x002fe40007000000 */
[----:B0-----:R-:W-:-:S03]  /*9000*/  IADD3 R46, P6, PT, R28, 0x100, RZ ;  /* 0x000001001c2e7810 */ /* 0x001fc60007fde0ff */
[----:B------:R-:W-:Y:S02]  /*9010*/  IMAD.IADD R52, R13, 0x1, R52 ;  /* 0x000000010d347824 */ /* 0x000fe400078e0234 */
[----:B------:R-:W-:Y:S01]  /*9020*/  IMAD.X R50, RZ, RZ, R29, P6 ;  /* 0x000000ffff327224 */ /* 0x000fe200030e061d */
[----:B------:R-:W-:Y:S02]  /*9030*/  ISETP.GT.AND P6, PT, R51, R47, PT ;  /* 0x0000002f3300720c */ /* 0x000fe40003fc4270 */
[----:B------:R-:W0:Y:S02]  /*9040*/  SHFL.DOWN PT, R39, R52, 0x10, R47 ;  /* 0x0a00000034277989 */ /* 0x000e2400000e002f */
[----:B0-----:R-:W-:Y:S02]  /*9050*/  SEL R39, R39, RZ, !P6 ;  /* 0x000000ff27277207 */ /* 0x001fe40007000000 */
[----:B------:R-:W-:-:S03]  /*9060*/  ISETP.NE.AND P6, PT, R12, 0x65, PT ;  /* 0x000000650c00780c */ /* 0x000fc60003fc5270 */
[----:B------:R-:W-:-:S10]  /*9070*/  IMAD.IADD R47, R52, 0x1, R39 ;  /* 0x00000001342f7824 */ /* 0x000fd400078e0227 */
[----:B------:R-:W-:-:S13]  /*9080*/  VOTE.ALL P6, P6 ;  /* 0x0000000000ff7806 */ /* 0x000fda00030c0000 */
.L_x_272:
[----:B------:R-:W-:Y:S05]  /*9090*/  @!P6 BRA `(.L_x_170) ;  /* 0x00000004002ce947 */ /* 0x000fea0003800000 */
[----:B------:R-:W-:-:S07]  /*90a0*/  IMAD.MOV.U32 R52, RZ, RZ, 0x2f2 ;  /* 0x000002f2ff347424 */ /* 0x000fce00078e00ff */
.L_x_176:
        /* <DEDUP_REMOVED lines=10> */
.L_x_275:
[----:B------:R-:W-:Y:S05]  /*9150*/  @!P6 BRA `(.L_x_172) ;  /* 0x00000000007ce947 */ /* 0x000fea0003800000 */
[----:B------:R-:W-:-:S07]  /*9160*/  IMAD.MOV.U32 R39, RZ, RZ, R52 ;  /* 0x000000ffff277224 */ /* 0x000fce00078e0034 */
.L_x_174:
        /* <DEDUP_REMOVED lines=29> */
.L_x_278:
[----:B------:R-:W-:Y:S05]  /*9340*/  @P6 BRA `(.L_x_174) ;  /* 0xfffffffc00886947 */ /* 0x000fea000383ffff */
.L_x_172:
[----:B------:R-:W-:Y:S01]  /*9350*/  UMOV UR6, 0xffffffff ;  /* 0xffffffff00067882 */ /* 0x000fe20000000000 */
[----:B------:R-:W-:Y:S02]  /*9360*/  ISETP.NE.AND P6, PT, R12, 0x65, PT ;  /* 0x000000650c00780c */ /* 0x000fe40003fc5270 */
[----:B------:R-:W-:Y:S11]  /*9370*/  BRA.DIV UR6, `(.L_x_175) ;  /* 0x0000002e06a47947 */ /* 0x000ff6000b800000 */
[----:B------:R-:W-:Y:S01]  /*9380*/  VOTE.ANY R14, PT, !P6 ;  /* 0x00000000000e7806 */ /* 0x000fe200070e0100 */
[----:B------:R-:W-:-:S03]  /*9390*/  VIADD R41, R41, 0xffffffe0 ;  /* 0xffffffe029297836 */ /* 0x000fc60000000000 */
[----:B------:R-:W-:-:S05]  /*93a0*/  LOP3.LUT R14, R14, 0x80000000, R42, 0xec, !PT ;  /* 0x800000000e0e7812 */ /* 0x000fca00078eec2a */
[----:B------:R-:W-:-:S05]  /*93b0*/  VIADD R29, R14, 0xffffffff ;  /* 0xffffffff0e1d7836 */ /* 0x000fca0000000000 */
[----:B------:R-:W-:-:S06]  /*93c0*/  LOP3.LUT R29, R14, R29, RZ, 0xc, !PT ;  /* 0x0000001d0e1d7212 */ /* 0x000fcc00078e0cff */
        /* <DEDUP_REMOVED lines=20> */
[----:B------:R-:W-:Y:S02]  /*9510*/  ISETP.NE.AND P6, PT, R12, 0x65, PT ;  /* 0x000000650c00780c */ /* 0x000fe40003fc5270 */
[----:B------:R-:W-:-:S11]  /*9520*/  IADD3 R47, PT, PT, R53, R14, R47 ;  /* 0x0000000e352f7210 */ /* 0x000fd60007ffe02f */
[----:B------:R-:W-:-:S13]  /*9530*/  VOTE.ALL P6, P6 ;  /* 0x0000000000ff7806 */ /* 0x000fda00030c0000 */
.L_x_287:
[----:B------:R-:W-:Y:S05]  /*9540*/  @P6 BRA `(.L_x_176) ;  /* 0xfffffff800d86947 */ /* 0x000fea000383ffff */
.L_x_170:
[----:B------:R-:W-:Y:S01]  /*9550*/  ISETP.NE.AND P6, PT, R35, RZ, PT ;  /* 0x000000ff2300720c */ /* 0x000fe20003fc5270 */
[----:B------:R-:W-:-:S12]  /*9560*/  IMAD.MOV.U32 R29, RZ, RZ, R40 ;  /* 0x000000ffff1d7224 */ /* 0x000fd800078e0028 */
[----:B------:R-:W0:Y:S01]  /*9570*/  @!P6 S2R R13, SR_CgaCtaId ;  /* 0x00000000000de919 */ /* 0x000e220000008800 */
[----:B------:R-:W-:Y:S01]  /*9580*/  @!P6 MOV R12, 0x400 ;  /* 0x00000400000ce802 */ /* 0x000fe20000000f00 */
[----:B------:R-:W-:Y:S02]  /*9590*/  @!P6 IMAD.IADD R15, R15, 0x1, R47 ;  /* 0x000000010f0fe824 */ /* 0x000fe400078e022f */
[----:B------:R-:W-:-:S05]  /*95a0*/  @!P6 IMAD.MOV.U32 R14, RZ, RZ, 0x65 ;  /* 0x00000065ff0ee424 */ /* 0x000fca00078e00ff */
[----:B------:R1:W-:Y:S01]  /*95b0*/  @!P6 ST.E.64.STRONG.GPU desc[UR8][R48.64+0x100], R14 ;  /* 0x0001000e3000e985 */ /* 0x0003e2000c10fb08 */
[----:B0-----:R-:W-:-:S05]  /*95c0*/  @!P6 LEA R12, R13, R12, 0x18 ;  /* 0x0000000c0d0ce211 */ /* 0x001fca00078ec0ff */
[----:B------:R1:W-:Y:S04]  /*95d0*/  @!P6 STS [R12+0x48], R15 ;  /* 0x0000480f0c00e388 */ /* 0x0003e80000000800 */
[----:B------:R1:W-:Y:S01]  /*95e0*/  @!P6 STS [R12+0x44], R47 ;  /* 0x0000442f0c00e388 */ /* 0x0003e20000000800 */
[----:B------:R-:W-:-:S13]  /*95f0*/  ISETP.NE.AND P6, PT, R37, RZ, PT ;  /* 0x000000ff2500720c */ /* 0x000fda0003fc5270 */
[----:B------:R-:W0:Y:S01]  /*9600*/  @!P6 S2R R28, SR_CgaCtaId ;  /* 0x00000000001ce919 */ /* 0x000e220000008800 */
[----:B------:R-:W-:Y:S01]  /*9610*/  @!P6 MOV R13, 0x400 ;  /* 0x00000400000de802 */ /* 0x000fe20000000f00 */
[----:B------:R-:W-:-:S03]  /*9620*/  @!P6 IMAD.MOV.U32 R29, RZ, RZ, R47 ;  /* 0x000000ffff1de224 */ /* 0x000fc600078e002f */
[----:B0-----:R-:W-:-:S05]  /*9630*/  @!P6 LEA R28, R28, R13, 0x18 ;  /* 0x0000000d1c1ce211 */ /* 0x001fca00078ec0ff */
[----:B------:R1:W-:Y:S02]  /*9640*/  @!P6 STS [R28+0x3c], R47 ;  /* 0x00003c2f1c00e388 */ /* 0x0003e40000000800 */
.L_x_164:
[----:B------:R-:W-:Y:S05]  /*9650*/  WARPSYNC.ALL ;  /* 0x0000000000007948 */ /* 0x000fea0003800000 */
[----:B------:R-:W0:Y:S08]  /*9660*/  S2UR UR6, SR_CgaCtaId ;  /* 0x00000000000679c3 */ /* 0x000e300000008800 */
[----:B------:R-:W-:Y:S01]  /*9670*/  BAR.SYNC.DEFER_BLOCKING 0x0 ;  /* 0x0000000000007b1d */ /* 0x000fe20000010000 */
[----:B------:R-:W-:Y:S01]  /*9680*/  ISETP.NE.AND P6, PT, R35, RZ, PT ;  /* 0x000000ff2300720c */ /* 0x000fe20003fc5270 */
[----:B------:R-:W-:-:S04]  /*9690*/  UIADD3 UR4, UPT, UPT, -UR4, 0x1680, URZ ;  /* 0x0000168004047890 */ /* 0x000fc8000fffe1ff */
[----:B------:R-:W-:Y:S02]  /*96a0*/  UMOV UR5, 0x400 ;  /* 0x0000040000057882 */ /* 0x000fe40000000000 */
[----:B0-----:R-:W-:-:S09]  /*96b0*/  ULEA UR5, UR6, UR5, 0x18 ;  /* 0x0000000506057291 */ /* 0x001fd2000f8ec0ff */
[----:B-1----:R-:W0:Y:S02]  /*96c0*/  LDS R12, [UR5+0x3c] ;  /* 0x00003c05ff0c7984 */ /* 0x002e240008000800 */
[----:B0-----:R-:W-:Y:S02]  /*96d0*/  SEL R28, R12, RZ, P6 ;  /* 0x000000ff0c1c7207 */ /* 0x001fe40003000000 */
[----:B------:R-:W0:Y:S03]  /*96e0*/  LDS.128 R12, [UR5+0x40] ;  /* 0x00004005ff0c7984 */ /* 0x000e260008000c00 */
[----:B------:R-:W-:-:S04]  /*96f0*/  IMAD.IADD R29, R28, 0x1, R29 ;  /* 0x000000011c1d7824 */ /* 0x000fc800078e021d */
[----:B------:R-:W-:Y:S02]  /*9700*/  VIADD R37, R29, 0x1 ;  /* 0x000000011d257836 */ /* 0x000fe40000000000 */
        /* <DEDUP_REMOVED lines=12> */
[--C-:B------:R-:W-:Y:S02]  /*97d0*/  @!P0 IMAD.MOV R37, RZ, RZ, R29.reuse ;  /* 0x000000ffff258224 */ /* 0x100fe400078e021d */
[----:B0-----:R-:W-:Y:S02]  /*97e0*/  VIADD R38, R15, -UR4 ;  /* 0x800000040f267c36 */ /* 0x001fe40008000000 */
[----:B------:R-:W-:Y:S02]  /*97f0*/  VIADD R14, R14, -UR4 ;  /* 0x800000040e0e7c36 */ /* 0x000fe40008000000 */
[----:B------:R-:W-:Y:S01]  /*9800*/  IMAD.IADD R12, R3, 0x1, R29 ;  /* 0x00000001030c7824 */ /* 0x000fe200078e021d */
[----:B------:R-:W-:-:S13]  /*9810*/  ISETP.GT.AND P6, PT, R38, 0x180, PT ;  /* 0x000001802600780c */ /* 0x000fda0003fc4270 */
[----:B------:R-:W-:Y:S05]  /*9820*/  @P6 BRA `(.L_x_177) ;  /* 0x0000000c00a86947 */ /* 0x000fea0003800000 */
[----:B------:R-:W-:Y:S01]  /*9830*/  ISETP.LT.AND P0, PT, R29, R14, P0 ;  /* 0x0000000e1d00720c */ /* 0x000fe20000701270 */
[----:B------:R-:W0:Y:S01]  /*9840*/  LDCU.U8 UR4, c[0x0][0x3b8] ;  /* 0x00007700ff0477ac */ /* 0x000e220008000000 */
[----:B------:R-:W-:Y:S11]  /*9850*/  BSSY.RECONVERGENT B0, `(.L_x_178) ;  /* 0x000000d000007945 */ /* 0x000ff60003800200 */
[----:B------:R-:W-:Y:S05]  /*9860*/  @!P0 BRA `(.L_x_179) ;  /* 0x00000000002c8947 */ /* 0x000fea0003800000 */
[----:B0-----:R-:W-:Y:S01]  /*9870*/  UISETP.NE.AND UP0, UPT, UR4, URZ, UPT ;  /* 0x000000ff0400728c */ /* 0x001fe2000bf05270 */
[----:B------:R-:W-:-:S08]  /*9880*/  CS2R R2, SRZ ;  /* 0x0000000000027805 */ /* 0x000fd0000001ff00 */
[----:B------:R-:W-:Y:S05]  /*9890*/  BRA.U UP0, `(.L_x_180) ;  /* 0x0000000100087547 */ /* 0x000fea000b800000 */
[----:B------:R-:W0:Y:S02]  /*98a0*/  LDC.64 R2, c[0x0][0x3d0] ;  /* 0x0000f400ff027b82 */ /* 0x000e240000000a00 */
[----:B0-----:R-:W5:Y:S02]  /*98b0*/  LDG.E.64 R2, desc[UR8][R2.64] ;  /* 0x0000000802027981 */ /* 0x001f64000c1e1b00 */
.L_x_180:
[----:B------:R-:W0:Y:S01]  /*98c0*/  LDCU.64 UR12, c[0x0][0x390] ;  /* 0x00007200ff0c77ac */ /* 0x000e220008000a00 */
[----:B-----5:R-:W-:-:S04]  /*98d0*/  IADD3 R13, P0, PT, R29, R2, RZ ;  /* 0x000000021d0d7210 */ /* 0x020fc80007f1e0ff */
[----:B------:R-:W-:Y:S02]  /*98e0*/  LEA.HI.X.SX32 R38, R29, R3, 0x1, P0 ;  /* 0x000000031d267211 */ /* 0x000fe400000f0eff */
[----:B0-----:R-:W-:-:S04]  /*98f0*/  LEA R2, P0, R13, UR12, 0x2 ;  /* 0x0000000c0d027c11 */ /* 0x001fc8000f8010ff */
[----:B------:R-:W-:-:S05]  /*9900*/  LEA.HI.X R3, R13, UR13, R38, 0x2, P0 ;  /* 0x0000000d0d037c11 */ /* 0x000fca00080f1426 */
[----:B------:R1:W-:Y:S04]  /*9910*/  STG.E desc[UR8][R2.64], R30 ;  /* 0x0000001e02007986 */ /* 0x0003e8000c101908 */
.L_x_179:
[----:B0-----:R-:W-:Y:S05]  /*9920*/  BSYNC.RECONVERGENT B0 ;  /* 0x0000000000007941 */ /* 0x001fea0003800200 */
.L_x_178:
[----:B------:R-:W-:Y:S01]  /*9930*/  LOP3.LUT P0, RZ, R36, 0x2, RZ, 0xc0, !PT ;  /* 0x0000000224ff7812 */ /* 0x000fe2000780c0ff */
[----:B------:R-:W-:Y:S03]  /*9940*/  BSSY.RECONVERGENT B0, `(.L_x_181) ;  /* 0x000000e000007945 */ /* 0x000fe60003800200 */
[----:B------:R-:W-:-:S13]  /*9950*/  ISETP.GE.OR P0, PT, R37, R14, !P0 ;  /* 0x0000000e2500720c */ /* 0x000fda0004706670 */
[----:B------:R-:W-:Y:S05]  /*9960*/  @P0 BRA `(.L_x_182) ;  /* 0x00000000002c0947 */ /* 0x000fea0003800000 */
[----:B------:R-:W-:Y:S01]  /*9970*/  UISETP.NE.AND UP0, UPT, UR4, URZ, UPT ;  /* 0x000000ff0400728c */ /* 0x000fe2000bf05270 */
[----:B-1----:R-:W-:-:S08]  /*9980*/  CS2R R2, SRZ ;  /* 0x0000000000027805 */ /* 0x002fd0000001ff00 */
[----:B------:R-:W-:Y:S05]  /*9990*/  BRA.U UP0, `(.L_x_183) ;  /* 0x0000000100087547 */ /* 0x000fea000b800000 */
[----:B------:R-:W0:Y:S02]  /*99a0*/  LDC.64 R2, c[0x0][0x3d0] ;  /* 0x0000f400ff027b82 */ /* 0x000e240000000a00 */
[----:B0-----:R-:W5:Y:S02]  /*99b0*/  LDG.E.64 R2, desc[UR8][R2.64] ;  /* 0x0000000802027981 */ /* 0x001f64000c1e1b00 */
.L_x_183:
[----:B------:R-:W0:Y:S01]  /*99c0*/  LDCU.64 UR12, c[0x0][0x390] ;  /* 0x00007200ff0c77ac */ /* 0x000e220008000a00 */
[----:B-----5:R-:W-:-:S04]  /*99d0*/  IADD3 R13, P0, PT, R37, R2, RZ ;  /* 0x00000002250d7210 */ /* 0x020fc80007f1e0ff */
[----:B------:R-:W-:Y:S02]  /*99e0*/  LEA.HI.X.SX32 R30, R37, R3, 0x1, P0 ;  /* 0x00000003251e7211 */ /* 0x000fe400000f0eff */
[----:B0-----:R-:W-:-:S04]  /*99f0*/  LEA R2, P0, R13, UR12, 0x2 ;  /* 0x0000000c0d027c11 */ /* 0x001fc8000f8010ff */
[----:B------:R-:W-:-:S05]  /*9a00*/  LEA.HI.X R3, R13, UR13, R30, 0x2, P0 ;  /* 0x0000000d0d037c11 */ /* 0x000fca00080f141e */
[----:B------:R0:W-:Y:S04]  /*9a10*/  STG.E desc[UR8][R2.64], R27 ;  /* 0x0000001b02007986 */ /* 0x0001e8000c101908 */
.L_x_182:
[----:B------:R-:W-:Y:S05]  /*9a20*/  BSYNC.RECONVERGENT B0 ;  /* 0x0000000000007941 */ /* 0x000fea0003800200 */
.L_x_181:
        /* <DEDUP_REMOVED lines=9> */
.L_x_186:
[----:B------:R-:W0:Y:S01]  /*9ac0*/  LDCU.64 UR12, c[0x0][0x390] ;  /* 0x00007200ff0c77ac */ /* 0x000e220008000a00 */
[----:B-----5:R-:W-:-:S04]  /*9ad0*/  IADD3 R13, P0, PT, R34, R2, RZ ;  /* 0x00000002220d7210 */ /* 0x020fc80007f1e0ff */
[----:B------:R-:W-:Y:S02]  /*9ae0*/  LEA.HI.X.SX32 R34, R34, R3, 0x1, P0 ;  /* 0x0000000322227211 */ /* 0x000fe400000f0eff */
[----:B0-----:R-:W-:-:S04]  /*9af0*/  LEA R2, P0, R13, UR12, 0x2 ;  /* 0x0000000c0d027c11 */ /* 0x001fc8000f8010ff */
[----:B------:R-:W-:-:S05]  /*9b00*/  LEA.HI.X R3, R13, UR13, R34, 0x2, P0 ;  /* 0x0000000d0d037c11 */ /* 0x000fca00080f1422 */
[----:B------:R2:W-:Y:S04]  /*9b10*/  STG.E desc[UR8][R2.64], R26 ;  /* 0x0000001a02007986 */ /* 0x0005e8000c101908 */
.L_x_185:
[----:B------:R-:W-:Y:S05]  /*9b20*/  BSYNC.RECONVERGENT B0 ;  /* 0x0000000000007941 */ /* 0x000fea0003800200 */
.L_x_184:
        /* <DEDUP_REMOVED lines=9> */
.L_x_189:
[----:B------:R-:W0:Y:S01]  /*9bc0*/  LDCU.64 UR12, c[0x0][0x390] ;  /* 0x00007200ff0c77ac */ /* 0x000e220008000a00 */
[----:B-----5:R-:W-:-:S04]  /*9bd0*/  IADD3 R13, P0, PT, R33, R2, RZ ;  /* 0x00000002210d7210 */ /* 0x020fc80007f1e0ff */
[----:B------:R-:W-:Y:S02]  /*9be0*/  LEA.HI.X.SX32 R26, R33, R3, 0x1, P0 ;  /* 0x00000003211a7211 */ /* 0x000fe400000f0eff */
[----:B0-----:R-:W-:-:S04]  /*9bf0*/  LEA R2, P0, R13, UR12, 0x2 ;  /* 0x0000000c0d027c11 */ /* 0x001fc8000f8010ff */
[----:B------:R-:W-:-:S05]  /*9c00*/  LEA.HI.X R3, R13, UR13, R26, 0x2, P0 ;  /* 0x0000000d0d037c11 */ /* 0x000fca00080f141a */
[----:B------:R3:W-:Y:S04]  /*9c10*/  STG.E desc[UR8][R2.64], R25 ;  /* 0x0000001902007986 */ /* 0x0007e8000c101908 */
.L_x_188:
[----:B------:R-:W-:Y:S05]  /*9c20*/  BSYNC.RECONVERGENT B0 ;  /* 0x0000000000007941 */ /* 0x000fea0003800200 */
.L_x_187:
        /* <DEDUP_REMOVED lines=9> */
.L_x_192:
[----:B------:R-:W0:Y:S01]  /*9cc0*/  LDCU.64 UR12, c[0x0][0x390] ;  /* 0x00007200ff0c77ac */ /* 0x000e220008000a00 */
[----:B-----5:R-:W-:-:S04]  /*9cd0*/  IADD3 R13, P0, PT, R32, R2, RZ ;  /* 0x00000002200d7210 */ /* 0x020fc80007f1e0ff */
[----:B------:R-:W-:Y:S02]  /*9ce0*/  LEA.HI.X.SX32 R32, R32, R3, 0x1, P0 ;  /* 0x0000000320207211 */ /* 0x000fe400000f0eff */
[----:B0-----:R-:W-:-:S04]  /*9cf0*/  LEA R2, P0, R13, UR12, 0x2 ;  /* 0x0000000c0d027c11 */ /* 0x001fc8000f8010ff */
[----:B------:R-:W-:-:S05]  /*9d00*/  LEA.HI.X R3, R13, UR13, R32, 0x2, P0 ;  /* 0x0000000d0d037c11 */ /* 0x000fca00080f1420 */
[----:B------:R4:W-:Y:S04]  /*9d10*/  STG.E desc[UR8][R2.64], R24 ;  /* 0x0000001802007986 */ /* 0x0009e8000c101908 */
.L_x_191:
[----:B------:R-:W-:Y:S05]  /*9d20*/  BSYNC.RECONVERGENT B0 ;  /* 0x0000000000007941 */ /* 0x000fea0003800200 */
.L_x_190:
        /* <DEDUP_REMOVED lines=9> */
.L_x_195:
[----:B------:R-:W0:Y:S01]  /*9dc0*/  LDCU.64 UR12, c[0x0][0x390] ;  /* 0x00007200ff0c77ac */ /* 0x000e220008000a00 */
[----:B-----5:R-:W-:-:S04]  /*9dd0*/  IADD3 R13, P0, PT, R31, R2, RZ ;  /* 0x000000021f0d7210 */ /* 0x020fc80007f1e0ff */
[----:B------:R-:W-:Y:S02]  /*9de0*/  LEA.HI.X.SX32 R24, R31, R3, 0x1, P0 ;  /* 0x000000031f187211 */ /* 0x000fe400000f0eff */
[----:B0-----:R-:W-:-:S04]  /*9df0*/  LEA R2, P0, R13, UR12, 0x2 ;  /* 0x0000000c0d027c11 */ /* 0x001fc8000f8010ff */
[----:B------:R-:W-:-:S05]  /*9e00*/  LEA.HI.X R3, R13, UR13, R24, 0x2, P0 ;  /* 0x0000000d0d037c11 */ /* 0x000fca00080f1418 */
[----:B------:R0:W-:Y:S04]  /*9e10*/  STG.E desc[UR8][R2.64], R23 ;  /* 0x0000001702007986 */ /* 0x0001e8000c101908 */
.L_x_194:
[----:B------:R-:W-:Y:S05]  /*9e20*/  BSYNC.RECONVERGENT B0 ;  /* 0x0000000000007941 */ /* 0x000fea0003800200 */
.L_x_193:
        /* <DEDUP_REMOVED lines=9> */
.L_x_198:
[----:B------:R-:W0:Y:S01]  /*9ec0*/  LDCU.64 UR12, c[0x0][0x390] ;  /* 0x00007200ff0c77ac */ /* 0x000e220008000a00 */
[----:B-----5:R-:W-:-:S04]  /*9ed0*/  IADD3 R13, P0, PT, R18, R2, RZ ;  /* 0x00000002120d7210 */ /* 0x020fc80007f1e0ff */
[----:B------:R-:W-:Y:S02]  /*9ee0*/  LEA.HI.X.SX32 R18, R18, R3, 0x1, P0 ;  /* 0x0000000312127211 */ /* 0x000fe400000f0eff */
[----:B0-----:R-:W-:-:S04]  /*9ef0*/  LEA R2, P0, R13, UR12, 0x2 ;  /* 0x0000000c0d027c11 */ /* 0x001fc8000f8010ff */
[----:B------:R-:W-:-:S05]  /*9f00*/  LEA.HI.X R3, R13, UR13, R18, 0x2, P0 ;  /* 0x0000000d0d037c11 */ /* 0x000fca00080f1412 */
[----:B------:R0:W-:Y:S04]  /*9f10*/  STG.E desc[UR8][R2.64], R22 ;  /* 0x0000001602007986 */ /* 0x0001e8000c101908 */
.L_x_197:
[----:B------:R-:W-:Y:S05]  /*9f20*/  BSYNC.RECONVERGENT B0 ;  /* 0x0000000000007941 */ /* 0x000fea0003800200 */
.L_x_196:
        /* <DEDUP_REMOVED lines=9> */
.L_x_201:
[----:B------:R-:W0:Y:S01]  /*9fc0*/  LDCU.64 UR12, c[0x0][0x390] ;  /* 0x00007200ff0c77ac */ /* 0x000e220008000a00 */
[----:B-----5:R-:W-:-:S04]  /*9fd0*/  IADD3 R13, P0, PT, R11, R2, RZ ;  /* 0x000000020b0d7210 */ /* 0x020fc80007f1e0ff */
[----:B------:R-:W-:Y:S02]  /*9fe0*/  LEA.HI.X.SX32 R18, R11, R3, 0x1, P0 ;  /* 0x000000030b127211 */ /* 0x000fe400000f0eff */
[----:B0-----:R-:W-:-:S04]  /*9ff0*/  LEA R2, P0, R13, UR12, 0x2 ;  /* 0x0000000c0d027c11 */ /* 0x001fc8000f8010ff */
[----:B------:R-:W-:-:S05]  /*a000*/  LEA.HI.X R3, R13, UR13, R18, 0x2, P0 ;  /* 0x0000000d0d037c11 */ /* 0x000fca00080f1412 */
[----:B------:R0:W-:Y:S04]  /*a010*/  STG.E desc[UR8][R2.64], R21 ;  /* 0x0000001502007986 */ /* 0x0001e8000c101908 */
.L_x_200:
[----:B------:R-:W-:Y:S05]  /*a020*/  BSYNC.RECONVERGENT B0 ;  /* 0x0000000000007941 */ /* 0x000fea0003800200 */
.L_x_199:
        /* <DEDUP_REMOVED lines=10> */
.L_x_204:
[----:B-----5:R-:W-:-:S04]  /*a0d0*/  IADD3 R11, P0, PT, R10, R2, RZ ;  /* 0x000000020a0b7210 */ /* 0x020fc80007f1e0ff */
[----:B------:R-:W-:Y:S02]  /*a0e0*/  LEA.HI.X.SX32 R10, R10, R3, 0x1, P0 ;  /* 0x000000030a0a7211 */ /* 0x000fe400000f0eff */
[----:B0-----:R-:W-:-:S04]  /*a0f0*/  LEA R2, P0, R11, UR12, 0x2 ;  /* 0x0000000c0b027c11 */ /* 0x001fc8000f8010ff */
[----:B------:R-:W-:-:S05]  /*a100*/  LEA.HI.X R3, R11, UR13, R10, 0x2, P0 ;  /* 0x0000000d0b037c11 */ /* 0x000fca00080f140a */
[----:B------:R0:W-:Y:S04]  /*a110*/  STG.E desc[UR8][R2.64], R20 ;  /* 0x0000001402007986 */ /* 0x0001e8000c101908 */
.L_x_203:
[----:B------:R-:W-:Y:S05]  /*a120*/  BSYNC.RECONVERGENT B0 ;  /* 0x0000000000007941 */ /* 0x000fea0003800200 */
.L_x_202:
        /* <DEDUP_REMOVED lines=10> */
.L_x_207:
[----:B-----5:R-:W-:-:S04]  /*a1d0*/  IADD3 R10, P0, PT, R8, R2, RZ ;  /* 0x00000002080a7210 */ /* 0x020fc80007f1e0ff */
[----:B------:R-:W-:Y:S02]  /*a1e0*/  LEA.HI.X.SX32 R3, R8, R3, 0x1, P0 ;  /* 0x0000000308037211 */ /* 0x000fe400000f0eff */
[----:B0-----:R-:W-:-:S04]  /*a1f0*/  LEA R2, P0, R10, UR12, 0x2 ;  /* 0x0000000c0a027c11 */ /* 0x001fc8000f8010ff */
[----:B------:R-:W-:-:S05]  /*a200*/  LEA.HI.X R3, R10, UR13, R3, 0x2, P0 ;  /* 0x0000000d0a037c11 */ /* 0x000fca00080f1403 */
[----:B------:R0:W-:Y:S04]  /*a210*/  STG.E desc[UR8][R2.64], R19 ;  /* 0x0000001302007986 */ /* 0x0001e8000c101908 */
.L_x_206:
[----:B------:R-:W-:Y:S05]  /*a220*/  BSYNC.RECONVERGENT B0 ;  /* 0x0000000000007941 */ /* 0x000fea0003800200 */
.L_x_205:
[----:B------:R-:W-:Y:S01]  /*a230*/  ISETP.GE.OR P1, PT, R5, R14, !P1 ;  /* 0x0000000e0500720c */ /* 0x000fe20004f26670 */
[----:B------:R-:W-:-:S12]  /*a240*/  BSSY.RECONVERGENT B0, `(.L_x_208) ;  /* 0x000000d000007945 */ /* 0x000fd80003800200 */
[----:B------:R-:W-:Y:S05]  /*a250*/  @P1 BRA `(.L_x_209) ;  /* 0x00000000002c1947 */ /* 0x000fea0003800000 */
[----:B------:R-:W-:Y:S01]  /*a260*/  UISETP.NE.AND UP0, UPT, UR4, URZ, UPT ;  /* 0x000000ff0400728c */ /* 0x000fe2000bf05270 */
[----:B01234-:R-:W-:Y:S01]  /*a270*/  CS2R R2, SRZ ;  /* 0x0000000000027805 */ /* 0x01ffe2000001ff00 */
[----:B------:R-:W0:Y:S07]  /*a280*/  LDCU.64 UR12, c[0x0][0x390] ;  /* 0x00007200ff0c77ac */ /* 0x000e2e0008000a00 */
[----:B------:R-:W-:Y:S05]  /*a290*/  BRA.U UP0, `(.L_x_210) ;  /* 0x0000000100087547 */ /* 0x000fea000b800000 */
[----:B------:R-:W1:Y:S02]  /*a2a0*/  LDC.64 R2, c[0x0][0x3d0] ;  /* 0x0000f400ff027b82 */ /* 0x000e640000000a00 */
[----:B-1----:R-:W5:Y:S02]  /*a2b0*/  LDG.E.64 R2, desc[UR8][R2.64] ;  /* 0x0000000802027981 */ /* 0x002f64000c1e1b00 */
.L_x_210:
[----:B-----5:R-:W-:-:S04]  /*a2c0*/  IADD3 R8, P0, PT, R5, R2, RZ ;  /* 0x0000000205087210 */ /* 0x020fc80007f1e0ff */
[----:B------:R-:W-:Y:S02]  /*a2d0*/  LEA.HI.X.SX32 R3, R5, R3, 0x1, P0 ;  /* 0x0000000305037211 */ /* 0x000fe400000f0eff */
[----:B0-----:R-:W-:-:S04]  /*a2e0*/  LEA R2, P0, R8, UR12, 0x2 ;  /* 0x0000000c08027c11 */ /* 0x001fc8000f8010ff */
[----:B------:R-:W-:-:S05]  /*a2f0*/  LEA.HI.X R3, R8, UR13, R3, 0x2, P0 ;  /* 0x0000000d08037c11 */ /* 0x000fca00080f1403 */
[----:B------:R0:W-:Y:S04]  /*a300*/  STG.E desc[UR8][R2.64], R17 ;  /* 0x0000001102007986 */ /* 0x0001e8000c101908 */
.L_x_209:
[----:B------:R-:W-:Y:S05]  /*a310*/  BSYNC.RECONVERGENT B0 ;  /* 0x0000000000007941 */ /* 0x000fea0003800200 */
.L_x_208:
        /* <DEDUP_REMOVED lines=9> */
.L_x_213:
[----:B-----5:R-:W-:-:S04]  /*a3b0*/  IADD3 R5, P0, PT, R4, R2, RZ ;  /* 0x0000000204057210 */ /* 0x020fc80007f1e0ff */
[----:B------:R-:W-:Y:S02]  /*a3c0*/  LEA.HI.X.SX32 R4, R4, R3, 0x1, P0 ;  /* 0x0000000304047211 */ /* 0x000fe400000f0eff */
[----:B0-----:R-:W-:-:S04]  /*a3d0*/  LEA R2, P0, R5, UR12, 0x2 ;  /* 0x0000000c05027c11 */ /* 0x001fc8000f8010ff */
[----:B------:R-:W-:-:S05]  /*a3e0*/  LEA.HI.X R3, R5, UR13, R4, 0x2, P0 ;  /* 0x0000000d05037c11 */ /* 0x000fca00080f1404 */
[----:B------:R0:W-:Y:S04]  /*a3f0*/  STG.E desc[UR8][R2.64], R16 ;  /* 0x0000001002007986 */ /* 0x0001e8000c101908 */
.L_x_212:
[----:B------:R-:W-:Y:S05]  /*a400*/  BSYNC.RECONVERGENT B0 ;  /* 0x0000000000007941 */ /* 0x000fea0003800200 */
.L_x_211:
        /* <DEDUP_REMOVED lines=9> */
.L_x_216:
[----:B-----5:R-:W-:-:S04]  /*a4a0*/  IADD3 R4, P0, PT, R12, R2, RZ ;  /* 0x000000020c047210 */ /* 0x020fc80007f1e0ff */
[----:B------:R-:W-:Y:S02]  /*a4b0*/  LEA.HI.X.SX32 R3, R12, R3, 0x1, P0 ;  /* 0x000000030c037211 */ /* 0x000fe400000f0eff */
[----:B0-----:R-:W-:-:S04]  /*a4c0*/  LEA R2, P0, R4, UR12, 0x2 ;  /* 0x0000000c04027c11 */ /* 0x001fc8000f8010ff */
[----:B------:R-:W-:-:S05]  /*a4d0*/  LEA.HI.X R3, R4, UR13, R3, 0x2, P0 ;  /* 0x0000000d04037c11 */ /* 0x000fca00080f1403 */
[----:B------:R0:W-:Y:S04]  /*a4e0*/  STG.E desc[UR8][R2.64], R9 ;  /* 0x0000000902007986 */ /* 0x0001e8000c101908 */
.L_x_215:
[----:B------:R-:W-:Y:S05]  /*a4f0*/  BSYNC.RECONVERGENT B0 ;  /* 0x0000000000007941 */ /* 0x000fea0003800200 */
.L_x_214:
        /* <DEDUP_REMOVED lines=9> */
.L_x_219:
[----:B-----5:R-:W-:-:S04]  /*a590*/  IADD3 R4, P0, PT, R28, R2, RZ ;  /* 0x000000021c047210 */ /* 0x020fc80007f1e0ff */
[----:B------:R-:W-:Y:S02]  /*a5a0*/  LEA.HI.X.SX32 R3, R28, R3, 0x1, P0 ;  /* 0x000000031c037211 */ /* 0x000fe400000f0eff */
[----:B0-----:R-:W-:-:S04]  /*a5b0*/  LEA R2, P0, R4, UR12, 0x2 ;  /* 0x0000000c04027c11 */ /* 0x001fc8000f8010ff */
[----:B------:R-:W-:-:S05]  /*a5c0*/  LEA.HI.X R3, R4, UR13, R3, 0x2, P0 ;  /* 0x0000000d04037c11 */ /* 0x000fca00080f1403 */
[----:B------:R0:W-:Y:S04]  /*a5d0*/  STG.E desc[UR8][R2.64], R7 ;  /* 0x0000000702007986 */ /* 0x0001e8000c101908 */
.L_x_218:
[----:B------:R-:W-:Y:S05]  /*a5e0*/  BSYNC.RECONVERGENT B0 ;  /* 0x0000000000007941 */ /* 0x000fea0003800200 */
.L_x_217:
        /* <DEDUP_REMOVED lines=8> */
.L_x_220:
[----:B-----5:R-:W-:-:S04]  /*a670*/  IADD3 R4, P0, PT, R0, R2, RZ ;  /* 0x0000000200047210 */ /* 0x020fc80007f1e0ff */
[----:B------:R-:W-:Y:S02]  /*a680*/  LEA.HI.X.SX32 R3, R0, R3, 0x1, P0 ;  /* 0x0000000300037211 */ /* 0x000fe400000f0eff */
[----:B0-----:R-:W-:-:S04]  /*a690*/  LEA R2, P0, R4, UR12, 0x2 ;  /* 0x0000000c04027c11 */ /* 0x001fc8000f8010ff */
[----:B------:R-:W-:-:S05]  /*a6a0*/  LEA.HI.X R3, R4, UR13, R3, 0x2, P0 ;  /* 0x0000000d04037c11 */ /* 0x000fca00080f1403 */
[----:B------:R0:W-:Y:S01]  /*a6b0*/  STG.E desc[UR8][R2.64], R6 ;  /* 0x0000000602007986 */ /* 0x0001e2000c101908 */
[----:B------:R-:W-:Y:S05]  /*a6c0*/  BRA `(.L_x_163) ;  /* 0x00000008007c7947 */ /* 0x000fea0003800000 */
.L_x_177:
[----:B------:R-:W-:Y:S01]  /*a6d0*/  P2R R43, PR, RZ, 0x2 ;  /* 0x00000002ff2b7803 */ /* 0x000fe20000000000 */
[----:B------:R-:W-:Y:S01]  /*a6e0*/  BAR.SYNC.DEFER_BLOCKING 0x0 ;  /* 0x0000000000007b1d */ /* 0x000fe20000010000 */
[C---:B------:R-:W-:Y:S01]  /*a6f0*/  LOP3.LUT P1, RZ, R36.reuse, 0x8, RZ, 0xc0, !PT ;  /* 0x0000000824ff7812 */ /* 0x040fe2000782c0ff */
[----:B------:R-:W-:Y:S01]  /*a700*/  @P0 IMAD.IADD R29, R29, 0x1, -R13 ;  /* 0x000000011d1d0824 */ /* 0x000fe200078e0a0d */
[----:B------:R-:W-:Y:S02]  /*a710*/  P2R R44, PR, RZ, 0x4 ;  /* 0x00000004ff2c7803 */ /* 0x000fe40000000000 */
[----:B------:R-:W-:Y:S01]  /*a720*/  P2R R42, PR, RZ, 0x2 ;  /* 0x00000002ff2a7803 */ /* 0x000fe20000000000 */
[----:B------:R-:W0:Y:S01]  /*a730*/  LDCU.64 UR14, c[0x0][0x390] ;  /* 0x00007200ff0e77ac */ /* 0x000e220008000a00 */
[----:B------:R-:W-:Y:S02]  /*a740*/  LOP3.LUT P1, RZ, R36, 0x4, RZ, 0xc0, !PT ;  /* 0x0000000424ff7812 */ /* 0x000fe4000782c0ff */
[----:B------:R-:W-:Y:S01]  /*a750*/  @P0 LEA R29, R29, UR5, 0x2 ;  /* 0x000000051d1d0c11 */ /* 0x000fe2000f8e10ff */
[----:B------:R-:W1:Y:S01]  /*a760*/  LDCU.64 UR12, c[0x0][0x390] ;  /* 0x00007200ff0c77ac */ /* 0x000e620008000a00 */
[----:B------:R-:W-:-:S02]  /*a770*/  P2R R3, PR, RZ, 0x2 ;  /* 0x00000002ff037803 */ /* 0x000fc40000000000 */
[C---:B------:R-:W-:Y:S02]  /*a780*/  LOP3.LUT P1, RZ, R36.reuse, 0x2, RZ, 0xc0, !PT ;  /* 0x0000000224ff7812 */ /* 0x040fe4000782c0ff */
[C---:B------:R-:W-:Y:S02]  /*a790*/  LOP3.LUT P2, RZ, R36.reuse, 0x10, RZ, 0xc0, !PT ;  /* 0x0000001024ff7812 */ /* 0x040fe4000784c0ff */
[----:B------:R-:W-:Y:S02]  /*a7a0*/  P2R R41, PR, RZ, 0x8 ;  /* 0x00000008ff297803 */ /* 0x000fe40000000000 */
[C---:B------:R-:W-:Y:S02]  /*a7b0*/  LOP3.LUT P3, RZ, R36.reuse, 0x20, RZ, 0xc0, !PT ;  /* 0x0000002024ff7812 */ /* 0x040fe4000786c0ff */
[----:B------:R-:W-:Y:S02]  /*a7c0*/  P2R R40, PR, RZ, 0x10 ;  /* 0x00000010ff287803 */ /* 0x000fe40000000000 */
[C---:B------:R-:W-:Y:S01]  /*a7d0*/  LOP3.LUT P4, RZ, R36.reuse, 0x40, RZ, 0xc0, !PT ;  /* 0x0000004024ff7812 */ /* 0x040fe2000788c0ff */
[----:B------:R2:W-:Y:S01]  /*a7e0*/  @P0 STS [R29], R30 ;  /* 0x0000001e1d000388 */ /* 0x0005e20000000800 */
[----:B------:R-:W-:Y:S01]  /*a7f0*/  P2R R39, PR, RZ, 0x20 ;  /* 0x00000020ff277803 */ /* 0x000fe20000000000 */
[--C-:B------:R-:W-:Y:S01]  /*a800*/  @P1 IMAD.IADD R37, R37, 0x1, -R13.reuse ;  /* 0x0000000125251824 */ /* 0x100fe200078e0a0d */
[----:B------:R-:W-:Y:S01]  /*a810*/  LOP3.LUT P5, RZ, R36, 0x80, RZ, 0xc0, !PT ;  /* 0x0000008024ff7812 */ /* 0x000fe200078ac0ff */
[----:B------:R-:W-:Y:S01]  /*a820*/  @P2 IMAD.IADD R32, R32, 0x1, -R13 ;  /* 0x0000000120202824 */ /* 0x000fe200078e0a0d */
[----:B------:R-:W-:-:S02]  /*a830*/  LOP3.LUT P0, RZ, R36, 0x100, RZ, 0xc0, !PT ;  /* 0x0000010024ff7812 */ /* 0x000fc4000780c0ff */
[----:B------:R-:W-:Y:S01]  /*a840*/  @P1 LEA R2, R37, UR5, 0x2 ;  /* 0x0000000525021c11 */ /* 0x000fe2000f8e10ff */
[--C-:B------:R-:W-:Y:S01]  /*a850*/  @P3 IMAD.IADD R31, R31, 0x1, -R13.reuse ;  /* 0x000000011f1f3824 */ /* 0x100fe200078e0a0d */
[----:B------:R-:W-:Y:S02]  /*a860*/  LOP3.LUT P6, RZ, R36, 0x1, RZ, 0xc0, !PT ;  /* 0x0000000124ff7812 */ /* 0x000fe400078cc0ff */
[----:B--2---:R-:W-:Y:S01]  /*a870*/  @P2 LEA R29, R32, UR5, 0x2 ;  /* 0x00000005201d2c11 */ /* 0x004fe2000f8e10ff */
[----:B------:R2:W-:Y:S01]  /*a880*/  @P1 STS [R2], R27 ;  /* 0x0000001b02001388 */ /* 0x0005e20000000800 */
[----:B------:R-:W-:Y:S01]  /*a890*/  ISETP.NE.AND P1, PT, R3, RZ, PT ;  /* 0x000000ff0300720c */ /* 0x000fe20003f25270 */
[--C-:B------:R-:W-:Y:S02]  /*a8a0*/  @P4 IMAD.IADD R18, R18, 0x1, -R13.reuse ;  /* 0x0000000112124824 */ /* 0x100fe400078e0a0d */
[--C-:B------:R-:W-:Y:S02]  /*a8b0*/  @P5 IMAD.IADD R11, R11, 0x1, -R13.reuse ;  /* 0x000000010b0b5824 */ /* 0x100fe400078e0a0d */
[----:B------:R-:W-:Y:S01]  /*a8c0*/  @P0 IMAD.IADD R10, R10, 0x1, -R13 ;  /* 0x000000010a0a0824 */ /* 0x000fe200078e0a0d */
[----:B--2---:R-:W-:-:S03]  /*a8d0*/  @P3 LEA R2, R31, UR5, 0x2 ;  /* 0x000000051f023c11 */ /* 0x004fc6000f8e10ff */
[----:B------:R-:W-:-:S04]  /*a8e0*/  @P6 IMAD.IADD R8, R8, 0x1, -R13 ;  /* 0x0000000108086824 */ /* 0x000fc800078e0a0d */
[----:B------:R-:W-:Y:S01]  /*a8f0*/  @P1 IMAD.IADD R34, R34, 0x1, -R13 ;  /* 0x0000000122221824 */ /* 0x000fe200078e0a0d */
[----:B------:R-:W-:-:S04]  /*a900*/  @P6 LEA R8, R8, UR5, 0x2 ;  /* 0x0000000508086c11 */ /* 0x000fc8000f8e10ff */
[----:B------:R-:W-:-:S05]  /*a910*/  @P1 LEA R3, R34, UR5, 0x2 ;  /* 0x0000000522031c11 */ /* 0x000fca000f8e10ff */
[----:B------:R2:W-:Y:S01]  /*a920*/  @P1 STS [R3], R26 ;  /* 0x0000001a03001388 */ /* 0x0005e20000000800 */
[----:B------:R-:W-:Y:S02]  /*a930*/  ISETP.NE.AND P1, PT, R42, RZ, PT ;  /* 0x000000ff2a00720c */ /* 0x000fe40003f25270 */
[----:B--2---:R-:W-:Y:S02]  /*a940*/  @P4 LEA R3, R18, UR5, 0x2 ;  /* 0x0000000512034c11 */ /* 0x004fe4000f8e10ff */
[----:B------:R-:W-:-:S09]  /*a950*/  @P5 LEA R18, R11, UR5, 0x2 ;  /* 0x000000050b125c11 */ /* 0x000fd2000f8e10ff */
[----:B------:R-:W-:Y:S01]  /*a960*/  @P1 IMAD.IADD R33, R33, 0x1, -R13 ;  /* 0x0000000121211824 */ /* 0x000fe200078e0a0d */
[----:B------:R-:W-:-:S04]  /*a970*/  @P0 LEA R11, R10, UR5, 0x2 ;  /* 0x000000050a0b0c11 */ /* 0x000fc8000f8e10ff */
[----:B------:R-:W-:-:S05]  /*a980*/  @P1 LEA R34, R33, UR5, 0x2 ;  /* 0x0000000521221c11 */ /* 0x000fca000f8e10ff */
[----:B------:R-:W-:Y:S01]  /*a990*/  @P1 STS [R34], R25 ;  /* 0x0000001922001388 */ /* 0x000fe20000000800 */
[----:B------:R-:W-:-:S03]  /*a9a0*/  ISETP.NE.AND P1, PT, R43, RZ, PT ;  /* 0x000000ff2b00720c */ /* 0x000fc60003f25270 */
[----:B------:R-:W-:Y:S01]  /*a9b0*/  @P2 STS [R29], R24 ;  /* 0x000000181d002388 */ /* 0x000fe20000000800 */
[----:B------:R-:W-:-:S03]  /*a9c0*/  ISETP.NE.AND P2, PT, R44, RZ, PT ;  /* 0x000000ff2c00720c */ /* 0x000fc60003f45270 */
[----:B------:R-:W-:Y:S01]  /*a9d0*/  @P3 STS [R2], R23 ;  /* 0x0000001702003388 */ /* 0x000fe20000000800 */
[----:B------:R-:W-:-:S03]  /*a9e0*/  ISETP.NE.AND P3, PT, R41, RZ, PT ;  /* 0x000000ff2900720c */ /* 0x000fc60003f65270 */
[----:B------:R2:W-:Y:S01]  /*a9f0*/  @P4 STS [R3], R22 ;  /* 0x0000001603004388 */ /* 0x0005e20000000800 */
[----:B------:R-:W-:Y:S01]  /*aa00*/  ISETP.NE.AND P4, PT, R40, RZ, PT ;  /* 0x000000ff2800720c */ /* 0x000fe20003f85270 */
[--C-:B------:R-:W-:Y:S02]  /*aa10*/  @P1 IMAD.IADD R5, R5, 0x1, -R13.reuse ;  /* 0x0000000105051824 */ /* 0x100fe400078e0a0d */
[----:B------:R3:W-:Y:S01]  /*aa20*/  @P5 STS [R18], R21 ;  /* 0x0000001512005388 */ /* 0x0007e20000000800 */
[----:B------:R-:W-:Y:S01]  /*aa30*/  ISETP.NE.AND P5, PT, R39, RZ, PT ;  /* 0x000000ff2700720c */ /* 0x000fe20003fa5270 */
[--C-:B------:R-:W-:Y:S02]  /*aa40*/  @P2 IMAD.IADD R4, R4, 0x1, -R13.reuse ;  /* 0x0000000104042824 */ /* 0x100fe400078e0a0d */
[----:B------:R3:W-:Y:S01]  /*aa50*/  @P0 STS [R11], R20 ;  /* 0x000000140b000388 */ /* 0x0007e20000000800 */
[----:B------:R-:W-:Y:S01]  /*aa60*/  ISETP.GE.AND P0, PT, R35, R38, PT ;  /* 0x000000262300720c */ /* 0x000fe20003f06270 */
[--C-:B------:R-:W-:Y:S01]  /*aa70*/  @P3 IMAD.IADD R12, R12, 0x1, -R13.reuse ;  /* 0x000000010c0c3824 */ /* 0x100fe200078e0a0d */
[----:B--2---:R-:W-:Y:S01]  /*aa80*/  @P2 LEA R3, R4, UR5, 0x2 ;  /* 0x0000000504032c11 */ /* 0x004fe2000f8e10ff */
[----:B------:R3:W-:Y:S02]  /*aa90*/  @P6 STS [R8], R19 ;  /* 0x0000001308006388 */ /* 0x0007e40000000800 */
[----:B------:R-:W-:Y:S01]  /*aaa0*/  @P4 IMAD.IADD R28, R28, 0x1, -R13 ;  /* 0x000000011c1c4824 */ /* 0x000fe200078e0a0d */
[----:B------:R-:W-:-:S03]  /*aab0*/  @P3 LEA R12, R12, UR5, 0x2 ;  /* 0x000000050c0c3c11 */ /* 0x000fc6000f8e10ff */
[----:B------:R-:W-:Y:S01]  /*aac0*/  @P5 IMAD.IADD R2, R0, 0x1, -R13 ;  /* 0x0000000100025824 */ /* 0x000fe200078e0a0d */
[----:B------:R-:W-:Y:S02]  /*aad0*/  @P1 LEA R0, R5, UR5, 0x2 ;  /* 0x0000000505001c11 */ /* 0x000fe4000f8e10ff */
[----:B------:R-:W-:Y:S02]  /*aae0*/  @P4 LEA R28, R28, UR5, 0x2 ;  /* 0x000000051c1c4c11 */ /* 0x000fe4000f8e10ff */
[----:B------:R-:W-:Y:S01]  /*aaf0*/  @P5 LEA R5, R2, UR5, 0x2 ;  /* 0x0000000502055c11 */ /* 0x000fe2000f8e10ff */
[----:B------:R3:W-:Y:S04]  /*ab00*/  @P1 STS [R0], R17 ;  /* 0x0000001100001388 */ /* 0x0007e80000000800 */
[----:B------:R3:W-:Y:S04]  /*ab10*/  @P2 STS [R3], R16 ;  /* 0x0000001003002388 */ /* 0x0007e80000000800 */
[----:B------:R3:W-:Y:S04]  /*ab20*/  @P3 STS [R12], R9 ;  /* 0x000000090c003388 */ /* 0x0007e80000000800 */
[----:B------:R3:W-:Y:S04]  /*ab30*/  @P4 STS [R28], R7 ;  /* 0x000000071c004388 */ /* 0x0007e80000000800 */
[----:B------:R3:W-:Y:S01]  /*ab40*/  @P5 STS [R5], R6 ;  /* 0x0000000605005388 */ /* 0x0007e20000000800 */
[----:B------:R-:W-:Y:S06]  /*ab50*/  BAR.SYNC.DEFER_BLOCKING 0x0 ;  /* 0x0000000000007b1d */ /* 0x000fec0000010000 */
[----:B01----:R-:W-:Y:S05]  /*ab60*/  @P0 BRA `(.L_x_163) ;  /* 0x0000000400540947 */ /* 0x003fea0003800000 */
[----:B------:R-:W0:Y:S01]  /*ab70*/  LDCU UR4, c[0x0][0x3b0] ;  /* 0x00007600ff0477ac */ /* 0x000e220008000800 */
[----:B---3--:R-:W-:Y:S01]  /*ab80*/  VIADD R0, R35, UR7 ;  /* 0x0000000723007c36 */ /* 0x008fe20008000000 */
[----:B------:R-:W1:Y:S01]  /*ab90*/  LDC.U8 R12, c[0x0][0x3b8] ;  /* 0x0000ee00ff0c7b82 */ /* 0x000e620000000000 */
[----:B------:R-:W-:Y:S03]  /*aba0*/  BSSY.RECONVERGENT B0, `(.L_x_221) ;  /* 0x000001e000007945 */ /* 0x000fe60003800200 */
[----:B0-----:R-:W-:-:S05]  /*abb0*/  IADD3 R0, PT, PT, -R0, UR4, R15 ;  /* 0x0000000400007c10 */ /* 0x001fca000fffe10f */
[----:B------:R-:W-:-:S04]  /*abc0*/  VIADD R2, R0, 0xffffe97f ;  /* 0xffffe97f00027836 */ /* 0x000fc80000000000 */
[C---:B------:R-:W-:Y:S01]  /*abd0*/  IMAD.HI.U32 R0, R2.reuse, -0x55555555, RZ ;  /* 0xaaaaaaab02007827 */ /* 0x040fe200078e00ff */
[----:B------:R-:W-:-:S04]  /*abe0*/  ISETP.GE.U32.AND P1, PT, R2, 0x480, PT ;  /* 0x000004800200780c */ /* 0x000fc80003f26070 */
[----:B------:R-:W-:-:S04]  /*abf0*/  SHF.R.U32.HI R0, RZ, 0x8, R0 ;  /* 0x00000008ff007819 */ /* 0x000fc80000011600 */
[----:B------:R-:W-:-:S04]  /*ac00*/  LOP3.LUT R3, R0, 0x3, RZ, 0xc0, !PT ;  /* 0x0000000300037812 */ /* 0x000fc800078ec0ff */
[----:B------:R-:W-:-:S13]  /*ac10*/  ISETP.NE.AND P0, PT, R3, 0x3, PT ;  /* 0x000000030300780c */ /* 0x000fda0003f05270 */
[----:B-1----:R-:W-:Y:S05]  /*ac20*/  @!P0 BRA `(.L_x_222) ;  /* 0x0000000000548947 */ /* 0x002fea0003800000 */
[----:B------:R-:W-:Y:S01]  /*ac30*/  VIADD R0, R0, 0x1 ;  /* 0x0000000100007836 */ /* 0x000fe20000000000 */
[C---:B------:R-:W-:Y:S01]  /*ac40*/  LEA R6, R35.reuse, UR5, 0x2 ;  /* 0x0000000523067c11 */ /* 0x040fe2000f8e10ff */
[----:B------:R-:W-:Y:S01]  /*ac50*/  IMAD.IADD R7, R35, 0x1, R13 ;  /* 0x0000000123077824 */ /* 0x000fe200078e020d */
[----:B------:R-:W-:Y:S02]  /*ac60*/  ISETP.NE.AND P2, PT, R12, RZ, PT ;  /* 0x000000ff0c00720c */ /* 0x000fe40003f45270 */
[----:B------:R-:W-:-:S05]  /*ac70*/  LOP3.LUT R0, R0, 0x3, RZ, 0xc0, !PT ;  /* 0x0000000300007812 */ /* 0x000fca00078ec0ff */
[----:B------:R-:W-:Y:S02]  /*ac80*/  IMAD R35, R0, 0x180, R35 ;  /* 0x0000018000237824 */ /* 0x000fe400078e0223 */
[----:B------:R-:W-:-:S07]  /*ac90*/  IMAD.MOV R0, RZ, RZ, -R0 ;  /* 0x000000ffff007224 */ /* 0x000fce00078e0a00 */
.L_x_223:
        /* <DEDUP_REMOVED lines=14> */
.L_x_222:
[----:B------:R-:W-:Y:S05]  /*ad80*/  BSYNC.RECONVERGENT B0 ;  /* 0x0000000000007941 */ /* 0x000fea0003800200 */
.L_x_221:
[----:B------:R-:W-:Y:S05]  /*ad90*/  @!P1 BRA `(.L_x_163) ;  /* 0x0000000000c89947 */ /* 0x000fea0003800000 */
[----:B------:R-:W1:Y:S01]  /*ada0*/  S2UR UR6, SR_CgaCtaId ;  /* 0x00000000000679c3 */ /* 0x000e620000008800 */
[----:B------:R-:W-:Y:S01]  /*adb0*/  UMOV UR4, 0x400 ;  /* 0x0000040000047882 */ /* 0x000fe20000000000 */
[----:B------:R-:W-:Y:S01]  /*adc0*/  ISETP.NE.AND P0, PT, R12, RZ, PT ;  /* 0x000000ff0c00720c */ /* 0x000fe20003f05270 */
[----:B------:R-:W-:Y:S01]  /*add0*/  IMAD.IADD R13, R35, 0x1, R13 ;  /* 0x00000001230d7824 */ /* 0x000fe200078e020d */
[----:B-1----:R-:W-:-:S06]  /*ade0*/  ULEA UR4, UR6, UR4, 0x18 ;  /* 0x0000000406047291 */ /* 0x002fcc000f8ec0ff */
[----:B------:R-:W-:-:S05]  /*adf0*/  LEA R0, R35, UR4, 0x2 ;  /* 0x0000000423007c11 */ /* 0x000fca000f8e10ff */
[----:B------:R-:W-:-:S07]  /*ae00*/  VIADD R0, R0, 0xc00 ;  /* 0x00000c0000007836 */ /* 0x000fce0000000000 */
.L_x_224:
[----:B0-----:R-:W1:Y:S01]  /*ae10*/  @!P0 LDC.64 R6, c[0x0][0x3d0] ;  /* 0x0000f400ff068b82 */ /* 0x001e620000000a00 */
[----:B0-----:R-:W-:Y:S01]  /*ae20*/  CS2R R2, SRZ ;  /* 0x0000000000027805 */ /* 0x001fe2000001ff00 */
[----:B------:R-:W0:Y:S01]  /*ae30*/  LDS R15, [R0+-0xc00] ;  /* 0xfff40000000f7984 */ /* 0x000e220000000800 */
[----:B------:R-:W-:-:S03]  /*ae40*/  SHF.R.S32.HI R19, RZ, 0x1f, R13 ;  /* 0x0000001fff137819 */ /* 0x000fc6000001140d */
[----:B------:R-:W2:Y:S04]  /*ae50*/  LDS R17, [R0+-0x600] ;  /* 0xfffa000000117984 */ /* 0x000ea80000000800 */
[----:B-1----:R-:W3:Y:S01]  /*ae60*/  @!P0 LDG.E.64 R2, desc[UR8][R6.64] ;  /* 0x0000000806028981 */ /* 0x002ee2000c1e1b00 */
[----:B------:R-:W-:-:S13]  /*ae70*/  ISETP.NE.AND P0, PT, R12, RZ, PT ;  /* 0x000000ff0c00720c */ /* 0x000fda0003f05270 */
        /* <DEDUP_REMOVED lines=25> */
[----:B-1----:R-:W2:Y:S01]  /*b010*/  @!P0 LDG.E.64 R2, desc[UR8][R8.64] ;  /* 0x0000000808028981 */ /* 0x002ea2000c1e1b00 */
[----:B------:R-:W-:Y:S02]  /*b020*/  VIADD R35, R35, 0x600 ;  /* 0x0000060023237836 */ /* 0x000fe40000000000 */
[----:B---3--:R-:W-:Y:S01]  /*b030*/  VIADD R0, R0, 0x1800 ;  /* 0x0000180000007836 */ /* 0x008fe20000000000 */
[C---:B--2---:R-:W-:Y:S01]  /*b040*/  IADD3 R6, P1, PT, R13.reuse, R2, RZ ;  /* 0x000000020d067210 */ /* 0x044fe20007f3e0ff */
[----:B------:R-:W-:-:S04]  /*b050*/  VIADD R13, R13, 0x600 ;  /* 0x000006000d0d7836 */ /* 0x000fc80000000000 */
[----:B------:R-:W-:Y:S01]  /*b060*/  IMAD.X R3, R19, 0x1, R3, P1 ;  /* 0x0000000113037824 */ /* 0x000fe200008e0603 */
[----:B------:R-:W-:-:S04]  /*b070*/  LEA R2, P1, R6, UR14, 0x2 ;  /* 0x0000000e06027c11 */ /* 0x000fc8000f8210ff */
[----:B------:R-:W-:Y:S02]  /*b080*/  LEA.HI.X R3, R6, UR15, R3, 0x2, P1 ;  /* 0x0000000f06037c11 */ /* 0x000fe400088f1403 */
[----:B------:R-:W-:-:S03]  /*b090*/  ISETP.GE.AND P1, PT, R35, R38, PT ;  /* 0x000000262300720c */ /* 0x000fc60003f26270 */
[----:B-----5:R0:W-:Y:S10]  /*b0a0*/  STG.E desc[UR8][R2.64+0x1200], R7 ;  /* 0x0012000702007986 */ /* 0x0201f4000c101908 */
[----:B------:R-:W-:Y:S05]  /*b0b0*/  @!P1 BRA `(.L_x_224) ;  /* 0xfffffffc00549947 */ /* 0x000fea000383ffff */
.L_x_163:
[----:B------:R-:W-:Y:S05]  /*b0c0*/  BSYNC.RECONVERGENT B1 ;  /* 0x0000000000017941 */ /* 0x000fea0003800200 */
.L_x_111:
[----:B--23--:R-:W2:Y:S02]  /*b0d0*/  S2R R0, SR_TID.X ;  /* 0x0000000000007919 */ /* 0x00cea40000002100 */
[----:B--2---:R-:W-:-:S13]  /*b0e0*/  ISETP.NE.AND P0, PT, R0, RZ, PT ;  /* 0x000000ff0000720c */ /* 0x004fda0003f05270 */
[----:B------:R-:W-:Y:S05]  /*b0f0*/  @P0 EXIT ;  /* 0x000000000000094d */ /* 0x000fea0003800000 */
[----:B------:R-:W2:Y:S02]  /*b100*/  LDCU.U8 UR4, c[0x0][0x3b9] ;  /* 0x00007720ff0477ac */ /* 0x000ea40008000000 */
[----:B--2---:R-:W-:-:S09]  /*b110*/  UISETP.NE.AND UP0, UPT, UR4, URZ, UPT ;  /* 0x000000ff0400728c */ /* 0x004fd2000bf05270 */
[----:B------:R-:W-:Y:S05]  /*b120*/  BRA.U !UP0, `(.L_x_225) ;  /* 0x00000001082c7547 */ /* 0x000fea000b800000 */
[----:B------:R-:W2:Y:S01]  /*b130*/  LDCU.U8 UR4, c[0x0][0x3b8] ;  /* 0x00007700ff0477ac */ /* 0x000ea20008000000 */
[----:B01----:R-:W0:Y:S01]  /*b140*/  LDC.64 R4, c[0x0][0x398] ;  /* 0x0000e600ff047b82 */ /* 0x003e220000000a00 */
[----:B----4-:R-:W-:Y:S01]  /*b150*/  CS2R R2, SRZ ;  /* 0x0000000000027805 */ /* 0x010fe2000001ff00 */
[----:B--2---:R-:W-:-:S09]  /*b160*/  UISETP.NE.AND UP0, UPT, UR4, URZ, UPT ;  /* 0x000000ff0400728c */ /* 0x004fd2000bf05270 */
[----:B------:R-:W-:Y:S05]  /*b170*/  BRA.U UP0, `(.L_x_226) ;  /* 0x0000000100087547 */ /* 0x000fea000b800000 */
[----:B------:R-:W1:Y:S02]  /*b180*/  LDC.64 R2, c[0x0][0x3d0] ;  /* 0x0000f400ff027b82 */ /* 0x000e640000000a00 */
[----:B-1----:R-:W5:Y:S02]  /*b190*/  LDG.E.64 R2, desc[UR8][R2.64] ;  /* 0x0000000802027981 */ /* 0x002f64000c1e1b00 */
.L_x_226:
[----:B-----5:R-:W-:-:S04]  /*b1a0*/  IADD3 R2, P0, PT, R14, R2, RZ ;  /* 0x000000020e027210 */ /* 0x020fc80007f1e0ff */
[----:B------:R-:W-:-:S05]  /*b1b0*/  LEA.HI.X.SX32 R3, R14, R3, 0x1, P0 ;  /* 0x000000030e037211 */ /* 0x000fca00000f0eff */
[----:B0-----:R-:W-:Y:S01]  /*b1c0*/  STG.E.64 desc[UR8][R4.64], R2 ;  /* 0x0000000204007986 */ /* 0x001fe2000c101b08 */
[----:B------:R-:W-:Y:S05]  /*b1d0*/  EXIT ;  /* 0x000000000000794d */ /* 0x000fea0003800000 */
.L_x_225:
[----:B------:R-:W2:Y:S01]  /*b1e0*/  LDCU.U8 UR4, c[0x0][0x3b8] ;  /* 0x00007700ff0477ac */ /* 0x000ea20008000000 */
[----:B01----:R-:W0:Y:S01]  /*b1f0*/  LDC.64 R4, c[0x0][0x3d8] ;  /* 0x0000f600ff047b82 */ /* 0x003e220000000a00 */
[----:B----4-:R-:W-:Y:S01]  /*b200*/  CS2R R2, SRZ ;  /* 0x0000000000027805 */ /* 0x010fe2000001ff00 */
[----:B--2---:R-:W-:-:S09]  /*b210*/  UISETP.NE.AND UP0, UPT, UR4, URZ, UPT ;  /* 0x000000ff0400728c */ /* 0x004fd2000bf05270 */
[----:B------:R-:W-:Y:S05]  /*b220*/  BRA.U UP0, `(.L_x_227) ;  /* 0x0000000100087547 */ /* 0x000fea000b800000 */
[----:B------:R-:W1:Y:S02]  /*b230*/  LDC.64 R2, c[0x0][0x3d0] ;  /* 0x0000f400ff027b82 */ /* 0x000e640000000a00 */
[----:B-1----:R-:W5:Y:S02]  /*b240*/  LDG.E.64 R2, desc[UR8][R2.64] ;  /* 0x0000000802027981 */ /* 0x002f64000c1e1b00 */
.L_x_227:
[----:B-----5:R-:W-:-:S04]  /*b250*/  IADD3 R2, P0, PT, R14, R2, RZ ;  /* 0x000000020e027210 */ /* 0x020fc80007f1e0ff */
[----:B------:R-:W-:-:S05]  /*b260*/  LEA.HI.X.SX32 R3, R14, R3, 0x1, P0 ;  /* 0x000000030e037211 */ /* 0x000fca00000f0eff */
[----:B0-----:R-:W-:Y:S01]  /*b270*/  STG.E.64 desc[UR8][R4.64], R2 ;  /* 0x0000000204007986 */ /* 0x001fe2000c101b08 */
[----:B------:R-:W-:Y:S05]  /*b280*/  EXIT ;  /* 0x000000000000794d */ /* 0x000fea0003800000 */
.L_x_51:
[----:B------:R-:W-:Y:S01]  /*b290*/  BSSY B0, `(.L_x_228) ;  /* 0x0000006000007945 */ /* 0x000fe20003800000 */
[----:B------:R-:W-:Y:S01]  /*b2a0*/  PLOP3.LUT P6, PT, P6, PT, PT, 0x8, 0x80 ;  /* 0x000000000080781c */ /* 0x000fe200037ce170 */
[----:B------:R-:W-:-:S12]  /*b2b0*/  IMAD.MOV.U32 R14, RZ, RZ, -0x1 ;  /* 0xffffffffff0e7424 */ /* 0x000fd800078e00ff */
[----:B------:R-:W-:Y:S05]  /*b2c0*/  WARPSYNC.COLLECTIVE R14, `(.L_x_229) ;  /* 0x000000000e087348 */ /* 0x000fea0003c00000 */
[----:B------:R-:W-:Y:S01]  /*b2d0*/  VOTE.ANY P6, P6 ;  /* 0x0000000000ff7806 */ /* 0x000fe200030c0100 */
[----:B------:R-:W-:-:S12]  /*b2e0*/  ENDCOLLECTIVE ;  /* 0x000000000000791b */ /* 0x000fd80003800000 */
.L_x_229:
[----:B------:R-:W-:Y:S05]  /*b2f0*/  BSYNC B0 ;  /* 0x0000000000007941 */ /* 0x000fea0003800000 */
.L_x_228:
[----:B------:R-:W-:Y:S05]  /*b300*/  BRA `(.L_x_230) ;  /* 0xffffff7c000c7947 */ /* 0x000fea000383ffff */
.L_x_53:
[----:B------:R-:W-:Y:S01]  /*b310*/  BSSY B0, `(.L_x_231) ;  /* 0x0000006000007945 */ /* 0x000fe20003800000 */
[----:B------:R-:W-:Y:S01]  /*b320*/  PLOP3.LUT P6, PT, P6, PT, PT, 0x8, 0x80 ;  /* 0x000000000080781c */ /* 0x000fe200037ce170 */
[----:B------:R-:W-:-:S12]  /*b330*/  IMAD.MOV.U32 R14, RZ, RZ, -0x1 ;  /* 0xffffffffff0e7424 */ /* 0x000fd800078e00ff */
[----:B------:R-:W-:Y:S05]  /*b340*/  WARPSYNC.COLLECTIVE R14, `(.L_x_232) ;  /* 0x000000000e087348 */ /* 0x000fea0003c00000 */
[----:B------:R-:W-:Y:S01]  /*b350*/  VOTE.ANY P6, P6 ;  /* 0x0000000000ff7806 */ /* 0x000fe200030c0100 */
[----:B------:R-:W-:-:S12]  /*b360*/  ENDCOLLECTIVE ;  /* 0x000000000000791b */ /* 0x000fd80003800000 */
.L_x_232:
[----:B------:R-:W-:Y:S05]  /*b370*/  BSYNC B0 ;  /* 0x0000000000007941 */ /* 0x000fea0003800000 */
.L_x_231:
[----:B------:R-:W-:Y:S05]  /*b380*/  BRA `(.L_x_233) ;  /* 0xffffff7c00687947 */ /* 0x000fea000383ffff */
.L_x_55:
[----:B------:R-:W0:Y:S01]  /*b390*/  S2R R20, SR_GEMASK ;  /* 0x0000000000147919 */ /* 0x000e220000003c00 */
[----:B------:R-:W-:Y:S01]  /*b3a0*/  BSSY B0, `(.L_x_234) ;  /* 0x0000006000007945 */ /* 0x000fe20003800000 */
[----:B------:R-:W-:Y:S01]  /*b3b0*/  PLOP3.LUT P6, PT, P6, PT, PT, 0x8, 0x80 ;  /* 0x000000000080781c */ /* 0x000fe200037ce170 */
[----:B------:R-:W-:-:S12]  /*b3c0*/  IMAD.MOV.U32 R14, RZ, RZ, -0x1 ;  /* 0xffffffffff0e7424 */ /* 0x000fd800078e00ff */
[----:B0-----:R-:W-:Y:S05]  /*b3d0*/  WARPSYNC.COLLECTIVE R14, `(.L_x_235) ;  /* 0x000000000e087348 */ /* 0x001fea0003c00000 */
[----:B------:R-:W-:Y:S01]  /*b3e0*/  VOTE.ANY R14, PT, P6 ;  /* 0x00000000000e7806 */ /* 0x000fe200030e0100 */
[----:B0-----:R-:W-:Y:S06]  /*b3f0*/  ENDCOLLECTIVE ;  /* 0x000000000000791b */ /* 0x001fec0003800000 */
.L_x_235:
[----:B------:R-:W-:Y:S05]  /*b400*/  BSYNC B0 ;  /* 0x0000000000007941 */ /* 0x000fea0003800000 */
.L_x_234:
[----:B------:R-:W-:Y:S01]  /*b410*/  LOP3.LUT R14, R14, 0x80000000, R20, 0xec, !PT ;  /* 0x800000000e0e7812 */ /* 0x000fe200078eec14 */
[----:B------:R-:W-:Y:S02]  /*b420*/  IMAD.MOV.U32 R28, RZ, RZ, 0x1 ;  /* 0x00000001ff1c7424 */ /* 0x000fe400078e00ff */
[C---:B------:R-:W-:Y:S02]  /*b430*/  VIADD R48, R47.reuse, 0x2 ;  /* 0x000000022f307836 */ /* 0x040fe40000000000 */
[C---:B------:R-:W-:Y:S02]  /*b440*/  VIADD R15, R14.reuse, 0xffffffff ;  /* 0xffffffff0e0f7836 */ /* 0x040fe40000000000 */
[C---:B------:R-:W-:Y:S02]  /*b450*/  VIADD R21, R47.reuse, 0x4 ;  /* 0x000000042f157836 */ /* 0x040fe40000000000 */
[----:B------:R-:W-:Y:S01]  /*b460*/  VIADD R22, R47, 0x8 ;  /* 0x000000082f167836 */ /* 0x000fe20000000000 */
[----:B------:R-:W-:Y:S01]  /*b470*/  LOP3.LUT R15, R14, R15, RZ, 0xc, !PT ;  /* 0x0000000f0e0f7212 */ /* 0x000fe200078e0cff */
[----:B------:R-:W-:-:S02]  /*b480*/  IMAD.MOV.U32 R14, RZ, RZ, -0x1 ;  /* 0xffffffffff0e7424 */ /* 0x000fc400078e00ff */
[----:B------:R-:W-:Y:S01]  /*b490*/  VIADD R49, R47, 0x10 ;  /* 0x000000102f317836 */ /* 0x000fe20000000000 */
[----:B------:R0:W1:Y:S06]  /*b4a0*/  POPC R29, R15 ;  /* 0x0000000f001d7309 */ /* 0x00006c0000000000 */
[----:B01----:R-:W-:Y:S05]  /*b4b0*/  WARPSYNC.COLLECTIVE R14, `(.L_x_236) ;  /* 0x000000000e087348 */ /* 0x003fea0003c00000 */
[----:B-1----:R1:W2:Y:S02]  /*b4c0*/  SHFL.DOWN P6, R39, R13, R28, R29 ;  /* 0x0800001c0d277389 */ /* 0x0022a400000c001d */
[----:B012---:R-:W-:Y:S05]  /*b4d0*/  ENDCOLLECTIVE ;  /* 0x000000000000791b */ /* 0x007fea0003800000 */
.L_x_236:
[----:B------:R-:W-:Y:S01]  /*b4e0*/  ISETP.GE.AND P0, PT, R47, R29, PT ;  /* 0x0000001d2f00720c */ /* 0x000fe20003f06270 */
[----:B------:R-:W-:-:S03]  /*b4f0*/  IMAD.MOV.U32 R28, RZ, RZ, 0x2 ;  /* 0x00000002ff1c7424 */ /* 0x000fc600078e00ff */
[----:B------:R-:W-:Y:S02]  /*b500*/  SEL R16, R39, RZ, !P0 ;  /* 0x000000ff27107207 */ /* 0x000fe40004000000 */
[----:B------:R-:W-:-:S03]  /*b510*/  ISETP.GT.AND P0, PT, R48, R29, PT ;  /* 0x0000001d3000720c */ /* 0x000fc60003f04270 */
[----:B------:R-:W-:-:S04]  /*b520*/  IMAD.IADD R16, R16, 0x1, R13 ;  /* 0x0000000110107824 */ /* 0x000fc800078e020d */
[----:B------:R-:W-:-:S07]  /*b530*/  IMAD.MOV.U32 R13, RZ, RZ, R16 ;  /* 0x000000ffff0d7224 */ /* 0x000fce00078e0010 */
[----:B------:R-:W-:Y:S05]  /*b540*/  WARPSYNC.COLLECTIVE R14, `(.L_x_237) ;  /* 0x000000000e087348 */ /* 0x000fea0003c00000 */
[----:B------:R0:W1:Y:S02]  /*b550*/  SHFL.DOWN P6, R39, R13, R28, R29 ;  /* 0x0800001c0d277389 */ /* 0x00006400000c001d */
[----:B01----:R-:W-:Y:S05]  /*b560*/  ENDCOLLECTIVE ;  /* 0x000000000000791b */ /* 0x003fea0003800000 */
.L_x_237:
[----:B------:R-:W-:Y:S01]  /*b570*/  IMAD.MOV.U32 R28, RZ, RZ, 0x4 ;  /* 0x00000004ff1c7424 */ /* 0x000fe200078e00ff */
[----:B------:R-:W-:Y:S02]  /*b580*/  SEL R39, R39, RZ, !P0 ;  /* 0x000000ff27277207 */ /* 0x000fe40004000000 */
[----:B------:R-:W-:-:S03]  /*b590*/  ISETP.GT.AND P0, PT, R21, R29, PT ;  /* 0x0000001d1500720c */ /* 0x000fc60003f04270 */
[----:B------:R-:W-:-:S04]  /*b5a0*/  IMAD.IADD R52, R16, 0x1, R39 ;  /* 0x0000000110347824 */ /* 0x000fc800078e0227 */
[----:B------:R-:W-:-:S07]  /*b5b0*/  IMAD.MOV.U32 R13, RZ, RZ, R52 ;  /* 0x000000ffff0d7224 */ /* 0x000fce00078e0034 */
[----:B------:R-:W-:Y:S05]  /*b5c0*/  WARPSYNC.COLLECTIVE R14, `(.L_x_238) ;  /* 0x000000000e087348 */ /* 0x000fea0003c00000 */
[----:B------:R0:W1:Y:S02]  /*b5d0*/  SHFL.DOWN P6, R39, R13, R28, R29 ;  /* 0x0800001c0d277389 */ /* 0x00006400000c001d */
[----:B01----:R-:W-:Y:S05]  /*b5e0*/  ENDCOLLECTIVE ;  /* 0x000000000000791b */ /* 0x003fea0003800000 */
.L_x_238:
        /* <DEDUP_REMOVED lines=8> */
.L_x_239:
[----:B------:R-:W-:Y:S01]  /*b670*/  IMAD.MOV.U32 R28, RZ, RZ, 0x10 ;  /* 0x00000010ff1c7424 */ /* 0x000fe200078e00ff */
[----:B------:R-:W-:Y:S02]  /*b680*/  SEL R16, R39, RZ, !P0 ;  /* 0x000000ff27107207 */ /* 0x000fe40004000000 */
[----:B------:R-:W-:-:S03]  /*b690*/  ISETP.GT.AND P0, PT, R49, R29, PT ;  /* 0x0000001d3100720c */ /* 0x000fc60003f04270 */
[----:B------:R-:W-:Y:S02]  /*b6a0*/  IMAD.IADD R13, R17, 0x1, R16 ;  /* 0x00000001110d7824 */ /* 0x000fe400078e0210 */
[----:B------:R-:W0:Y:S08]  /*b6b0*/  LDC.64 R16, c[0x0][0x3a0] ;  /* 0x0000e800ff107b82 */ /* 0x000e300000000a00 */
[----:B0-----:R-:W-:Y:S05]  /*b6c0*/  WARPSYNC.COLLECTIVE R14, `(.L_x_240) ;  /* 0x000000000e087348 */ /* 0x001fea0003c00000 */
[----:B------:R1:W2:Y:S02]  /*b6d0*/  SHFL.DOWN P6, R39, R13, R28, R29 ;  /* 0x0800001c0d277389 */ /* 0x0002a400000c001d */
[----:B012---:R-:W-:Y:S05]  /*b6e0*/  ENDCOLLECTIVE ;  /* 0x000000000000791b */ /* 0x007fea0003800000 */
.L_x_240:
[----:B------:R-:W-:Y:S02]  /*b6f0*/  IADD3 R16, P1, PT, R16, 0x100, RZ ;  /* 0x0000010010107810 */ /* 0x000fe40007f3e0ff */
[----:B------:R-:W-:Y:S02]  /*b700*/  ISETP.NE.AND P6, PT, R12, 0x65, PT ;  /* 0x000000650c00780c */ /* 0x000fe40003fc5270 */
[----:B------:R-:W-:Y:S01]  /*b710*/  SEL R12, R39, RZ, !P0 ;  /* 0x000000ff270c7207 */ /* 0x000fe20004000000 */
[----:B------:R-:W-:-:S04]  /*b720*/  IMAD.X R17, RZ, RZ, R17, P1 ;  /* 0x000000ffff117224 */ /* 0x000fc800008e0611 */
[----:B------:R-:W-:-:S07]  /*b730*/  IMAD.IADD R15, R13, 0x1, R12 ;  /* 0x000000010d0f7824 */ /* 0x000fce00078e020c */
[----:B------:R-:W-:Y:S05]  /*b740*/  WARPSYNC.COLLECTIVE R14, `(.L_x_241) ;  /* 0x000000000e087348 */ /* 0x000fea0003c00000 */
[----:B------:R-:W-:Y:S01]  /*b750*/  VOTE.ALL P6, P6 ;  /* 0x0000000000ff7806 */ /* 0x000fe200030c0000 */
[----:B------:R-:W-:-:S12]  /*b760*/  ENDCOLLECTIVE ;  /* 0x000000000000791b */ /* 0x000fd80003800000 */
.L_x_241:
[----:B------:R-:W-:Y:S05]  /*b770*/  BRA `(.L_x_242) ;  /* 0xffffff7c00087947 */ /* 0x000fea000383ffff */
.L_x_57:
[----:B------:R-:W-:Y:S01]  /*b780*/  BSSY B0, `(.L_x_243) ;  /* 0x0000006000007945 */ /* 0x000fe20003800000 */
[----:B------:R-:W-:Y:S01]  /*b790*/  PLOP3.LUT P6, PT, P6, PT, PT, 0x8, 0x80 ;  /* 0x000000000080781c */ /* 0x000fe200037ce170 */
[----:B------:R-:W-:-:S12]  /*b7a0*/  IMAD.MOV.U32 R14, RZ, RZ, -0x1 ;  /* 0xffffffffff0e7424 */ /* 0x000fd800078e00ff */
[----:B------:R-:W-:Y:S05]  /*b7b0*/  WARPSYNC.COLLECTIVE R14, `(.L_x_244) ;  /* 0x000000000e087348 */ /* 0x000fea0003c00000 */
[----:B------:R-:W-:Y:S01]  /*b7c0*/  VOTE.ANY P6, P6 ;  /* 0x0000000000ff7806 */ /* 0x000fe200030c0100 */
[----:B------:R-:W-:-:S12]  /*b7d0*/  ENDCOLLECTIVE ;  /* 0x000000000000791b */ /* 0x000fd80003800000 */
.L_x_244:
[----:B------:R-:W-:Y:S05]  /*b7e0*/  BSYNC B0 ;  /* 0x0000000000007941 */ /* 0x000fea0003800000 */
.L_x_243:
[----:B------:R-:W-:Y:S05]  /*b7f0*/  BRA `(.L_x_245) ;  /* 0xffffff7c00187947 */ /* 0x000fea000383ffff */
.L_x_59:
[----:B------:R-:W-:Y:S01]  /*b800*/  BSSY B0, `(.L_x_246) ;  /* 0x0000006000007945 */ /* 0x000fe20003800000 */
[----:B------:R-:W-:Y:S01]  /*b810*/  PLOP3.LUT P6, PT, P6, PT, PT, 0x8, 0x80 ;  /* 0x000000000080781c */ /* 0x000fe200037ce170 */
[----:B------:R-:W-:-:S12]  /*b820*/  IMAD.MOV.U32 R14, RZ, RZ, -0x1 ;  /* 0xffffffffff0e7424 */ /* 0x000fd800078e00ff */
[----:B------:R-:W-:Y:S05]  /*b830*/  WARPSYNC.COLLECTIVE R14, `(.L_x_247) ;  /* 0x000000000e087348 */ /* 0x000fea0003c00000 */
[----:B------:R-:W-:Y:S01]  /*b840*/  VOTE.ANY P6, P6 ;  /* 0x0000000000ff7806 */ /* 0x000fe200030c0100 */
[----:B------:R-:W-:-:S12]  /*b850*/  ENDCOLLECTIVE ;  /* 0x000000000000791b */ /* 0x000fd80003800000 */
.L_x_247:
[----:B------:R-:W-:Y:S05]  /*b860*/  BSYNC B0 ;  /* 0x0000000000007941 */ /* 0x000fea0003800000 */
.L_x_246:
[----:B------:R-:W-:Y:S05]  /*b870*/  BRA `(.L_x_248) ;  /* 0xffffff7c00747947 */ /* 0x000fea000383ffff */
.L_x_61:
[----:B------:R-:W-:Y:S01]  /*b880*/  BSSY B0, `(.L_x_249) ;  /* 0x0000006000007945 */ /* 0x000fe20003800000 */
[----:B------:R-:W-:Y:S01]  /*b890*/  PLOP3.LUT P6, PT, P6, PT, PT, 0x8, 0x80 ;  /* 0x000000000080781c */ /* 0x000fe200037ce170 */
[----:B------:R-:W-:-:S12]  /*b8a0*/  IMAD.MOV.U32 R14, RZ, RZ, -0x1 ;  /* 0xffffffffff0e7424 */ /* 0x000fd800078e00ff */
[----:B------:R-:W-:Y:S05]  /*b8b0*/  WARPSYNC.COLLECTIVE R14, `(.L_x_250) ;  /* 0x000000000e087348 */ /* 0x000fea0003c00000 */
[----:B------:R-:W-:Y:S01]  /*b8c0*/  VOTE.ANY R14, PT, P6 ;  /* 0x00000000000e7806 */ /* 0x000fe200030e0100 */
[----:B------:R-:W-:Y:S06]  /*b8d0*/  ENDCOLLECTIVE ;  /* 0x000000000000791b */ /* 0x000fec0003800000 */
.L_x_250:
[----:B------:R-:W-:Y:S05]  /*b8e0*/  BSYNC B0 ;  /* 0x0000000000007941 */ /* 0x000fea0003800000 */
.L_x_249:
[----:B------:R-:W-:Y:S01]  /*b8f0*/  LOP3.LUT R14, R14, 0x80000000, R20, 0xec, !PT ;  /* 0x800000000e0e7812 */ /* 0x000fe200078eec14 */
[----:B------:R-:W-:Y:S02]  /*b900*/  IMAD.MOV.U32 R28, RZ, RZ, 0x1 ;  /* 0x00000001ff1c7424 */ /* 0x000fe400078e00ff */
[----:B------:R-:W-:Y:S02]  /*b910*/  VIADD R19, R19, 0xffffffe0 ;  /* 0xffffffe013137836 */ /* 0x000fe40000000000 */
[----:B------:R-:W-:-:S05]  /*b920*/  VIADD R29, R14, 0xffffffff ;  /* 0xffffffff0e1d7836 */ /* 0x000fca0000000000 */
[----:B------:R-:W-:Y:S01]  /*b930*/  LOP3.LUT R29, R14, R29, RZ, 0xc, !PT ;  /* 0x0000001d0e1d7212 */ /* 0x000fe200078e0cff */
[----:B------:R-:W-:-:S05]  /*b940*/  IMAD.MOV.U32 R14, RZ, RZ, -0x1 ;  /* 0xffffffffff0e7424 */ /* 0x000fca00078e00ff */
[----:B------:R-:W0:Y:S02]  /*b950*/  POPC R29, R29 ;  /* 0x0000001d001d7309 */ /* 0x000e240000000000 */
[----:B0-----:R-:W-:Y:S05]  /*b960*/  WARPSYNC.COLLECTIVE R14, `(.L_x_251) ;  /* 0x000000000e087348 */ /* 0x001fea0003c00000 */
[----:B0-----:R0:W1:Y:S02]  /*b970*/  SHFL.DOWN P6, R39, R13, R28, R29 ;  /* 0x0800001c0d277389 */ /* 0x00106400000c001d */
[----:B01----:R-:W-:Y:S05]  /*b980*/  ENDCOLLECTIVE ;  /* 0x000000000000791b */ /* 0x003fea0003800000 */
.L_x_251:
        /* <DEDUP_REMOVED lines=9> */
.L_x_252:
        /* <DEDUP_REMOVED lines=8> */
.L_x_253:
[----:B------:R-:W-:Y:S01]  /*baa0*/  IMAD.MOV.U32 R28, RZ, RZ, 0x8 ;  /* 0x00000008ff1c7424 */ /* 0x000fe200078e00ff */
[----:B------:R-:W-:Y:S02]  /*bab0*/  SEL R39, R39, RZ, !P0 ;  /* 0x000000ff27277207 */ /* 0x000fe40004000000 */
[----:B------:R-:W-:-:S03]  /*bac0*/  ISETP.GT.AND P0, PT, R22, R29, PT ;  /* 0x0000001d1600720c */ /* 0x000fc60003f04270 */
[----:B------:R-:W-:-:S10]  /*bad0*/  IMAD.IADD R13, R53, 0x1, R39 ;  /* 0x00000001350d7824 */ /* 0x000fd400078e0227 */
[----:B------:R-:W-:Y:S05]  /*bae0*/  WARPSYNC.COLLECTIVE R14, `(.L_x_254) ;  /* 0x000000000e087348 */ /* 0x000fea0003c00000 */
[----:B------:R0:W1:Y:S02]  /*baf0*/  SHFL.DOWN P6, R39, R13, R28, R29 ;  /* 0x0800001c0d277389 */ /* 0x00006400000c001d */
[----:B01----:R-:W-:Y:S05]  /*bb00*/  ENDCOLLECTIVE ;  /* 0x000000000000791b */ /* 0x003fea0003800000 */
.L_x_254:
        /* <DEDUP_REMOVED lines=8> */
.L_x_255:
[----:B------:R-:W-:Y:S02]  /*bb90*/  ISETP.NE.AND P6, PT, R12, 0x65, PT ;  /* 0x000000650c00780c */ /* 0x000fe40003fc5270 */
[----:B------:R-:W-:-:S04]  /*bba0*/  SEL R39, R39, RZ, !P0 ;  /* 0x000000ff27277207 */ /* 0x000fc80004000000 */
[----:B------:R-:W-:-:S07]  /*bbb0*/  IADD3 R15, PT, PT, R53, R39, R15 ;  /* 0x00000027350f7210 */ /* 0x000fce0007ffe00f */
[----:B------:R-:W-:Y:S05]  /*bbc0*/  WARPSYNC.COLLECTIVE R14, `(.L_x_256) ;  /* 0x000000000e087348 */ /* 0x000fea0003c00000 */
[----:B------:R-:W-:Y:S01]  /*bbd0*/  VOTE.ALL P6, P6 ;  /* 0x0000000000ff7806 */ /* 0x000fe200030c0000 */
[----:B------:R-:W-:-:S12]  /*bbe0*/  ENDCOLLECTIVE ;  /* 0x000000000000791b */ /* 0x000fd80003800000 */
.L_x_256:
[----:B------:R-:W-:Y:S05]  /*bbf0*/  BRA `(.L_x_257) ;  /* 0xffffff7c00147947 */ /* 0x000fea000383ffff */
.L_x_165:
[----:B------:R-:W-:Y:S01]  /*bc00*/  BSSY B0, `(.L_x_258) ;  /* 0x0000006000007945 */ /* 0x000fe20003800000 */
[----:B------:R-:W-:Y:S01]  /*bc10*/  PLOP3.LUT P6, PT, P6, PT, PT, 0x8, 0x80 ;  /* 0x000000000080781c */ /* 0x000fe200037ce170 */
[----:B------:R-:W-:-:S12]  /*bc20*/  IMAD.MOV.U32 R14, RZ, RZ, -0x1 ;  /* 0xffffffffff0e7424 */ /* 0x000fd800078e00ff */
[----:B------:R-:W-:Y:S05]  /*bc30*/  WARPSYNC.COLLECTIVE R14, `(.L_x_259) ;  /* 0x000000000e087348 */ /* 0x000fea0003c00000 */
[----:B------:R-:W-:Y:S01]  /*bc40*/  VOTE.ANY P6, P6 ;  /* 0x0000000000ff7806 */ /* 0x000fe200030c0100 */
[----:B------:R-:W-:-:S12]  /*bc50*/  ENDCOLLECTIVE ;  /* 0x000000000000791b */ /* 0x000fd80003800000 */
.L_x_259:
[----:B------:R-:W-:Y:S05]  /*bc60*/  BSYNC B0 ;  /* 0x0000000000007941 */ /* 0x000fea0003800000 */
.L_x_258:
[----:B------:R-:W-:Y:S05]  /*bc70*/  BRA `(.L_x_260) ;  /* 0xffffffcc00ec7947 */ /* 0x000fea000383ffff */
.L_x_167:
[----:B------:R-:W-:Y:S01]  /*bc80*/  BSSY B0, `(.L_x_261) ;  /* 0x0000006000007945 */ /* 0x000fe20003800000 */
[----:B------:R-:W-:Y:S01]  /*bc90*/  PLOP3.LUT P6, PT, P6, PT, PT, 0x8, 0x80 ;  /* 0x000000000080781c */ /* 0x000fe200037ce170 */
[----:B------:R-:W-:-:S12]  /*bca0*/  IMAD.MOV.U32 R14, RZ, RZ, -0x1 ;  /* 0xffffffffff0e7424 */ /* 0x000fd800078e00ff */
[----:B------:R-:W-:Y:S05]  /*bcb0*/  WARPSYNC.COLLECTIVE R14, `(.L_x_262) ;  /* 0x000000000e087348 */ /* 0x000fea0003c00000 */
[----:B------:R-:W-:Y:S01]  /*bcc0*/  VOTE.ANY P6, P6 ;  /* 0x0000000000ff7806 */ /* 0x000fe200030c0100 */
[----:B------:R-:W-:-:S12]  /*bcd0*/  ENDCOLLECTIVE ;  /* 0x000000000000791b */ /* 0x000fd80003800000 */
.L_x_262:
[----:B------:R-:W-:Y:S05]  /*bce0*/  BSYNC B0 ;  /* 0x0000000000007941 */ /* 0x000fea0003800000 */
.L_x_261:
[----:B------:R-:W-:Y:S05]  /*bcf0*/  BRA `(.L_x_263) ;  /* 0xffffffd000487947 */ /* 0x000fea000383ffff */
.L_x_169:
[----:B------:R-:W-:Y:S01]  /*bd00*/  BSSY B0, `(.L_x_264) ;  /* 0x0000006000007945 */ /* 0x000fe20003800000 */
[----:B------:R-:W-:Y:S01]  /*bd10*/  PLOP3.LUT P6, PT, P6, PT, PT, 0x8, 0x80 ;  /* 0x000000000080781c */ /* 0x000fe200037ce170 */
[----:B------:R-:W-:-:S12]  /*bd20*/  IMAD.MOV.U32 R14, RZ, RZ, -0x1 ;  /* 0xffffffffff0e7424 */ /* 0x000fd800078e00ff */
[----:B------:R-:W-:Y:S05]  /*bd30*/  WARPSYNC.COLLECTIVE R14, `(.L_x_265) ;  /* 0x000000000e087348 */ /* 0x000fea0003c00000 */
[----:B------:R-:W-:Y:S01]  /*bd40*/  VOTE.ANY R14, PT, P6 ;  /* 0x00000000000e7806 */ /* 0x000fe200030e0100 */
[----:B------:R-:W-:Y:S06]  /*bd50*/  ENDCOLLECTIVE ;  /* 0x000000000000791b */ /* 0x000fec0003800000 */
.L_x_265:
[----:B------:R-:W-:Y:S05]  /*bd60*/  BSYNC B0 ;  /* 0x0000000000007941 */ /* 0x000fea0003800000 */
.L_x_264:
[----:B------:R-:W0:Y:S01]  /*bd70*/  S2R R42, SR_GEMASK ;  /* 0x00000000002a7919 */ /* 0x000e220000003c00 */
[----:B------:R-:W-:Y:S02]  /*bd80*/  IMAD.MOV.U32 R28, RZ, RZ, 0x1 ;  /* 0x00000001ff1c7424 */ /* 0x000fe400078e00ff */
[C---:B------:R-:W-:Y:S02]  /*bd90*/  VIADD R45, R37.reuse, 0x2 ;  /* 0x00000002252d7836 */ /* 0x040fe40000000000 */
[C---:B------:R-:W-:Y:S02]  /*bda0*/  VIADD R43, R37.reuse, 0x4 ;  /* 0x00000004252b7836 */ /* 0x040fe40000000000 */
[----:B------:R-:W-:Y:S01]  /*bdb0*/  VIADD R51, R37, 0x10 ;  /* 0x0000001025337836 */ /* 0x000fe20000000000 */
[----:B0-----:R-:W-:-:S05]  /*bdc0*/  LOP3.LUT R14, R14, 0x80000000, R42, 0xec, !PT ;  /* 0x800000000e0e7812 */ /* 0x001fca00078eec2a */
[----:B------:R-:W-:-:S05]  /*bdd0*/  VIADD R29, R14, 0xffffffff ;  /* 0xffffffff0e1d7836 */ /* 0x000fca0000000000 */
[----:B------:R-:W-:Y:S01]  /*bde0*/  LOP3.LUT R47, R14, R29, RZ, 0xc, !PT ;  /* 0x0000001d0e2f7212 */ /* 0x000fe200078e0cff */
[----:B------:R-:W-:-:S05]  /*bdf0*/  IMAD.MOV.U32 R14, RZ, RZ, -0x1 ;  /* 0xffffffffff0e7424 */ /* 0x000fca00078e00ff */
[----:B------:R-:W0:Y:S02]  /*be00*/  POPC R47, R47 ;  /* 0x0000002f002f7309 */ /* 0x000e240000000000 */
[----:B0-----:R-:W-:-:S07]  /*be10*/  IMAD.MOV.U32 R29, RZ, RZ, R47 ;  /* 0x000000ffff1d7224 */ /* 0x001fce00078e002f */
[----:B------:R-:W-:Y:S05]  /*be20*/  WARPSYNC.COLLECTIVE R14, `(.L_x_266) ;  /* 0x000000000e087348 */ /* 0x000fea0003c00000 */
[----:B------:R0:W1:Y:S02]  /*be30*/  SHFL.DOWN P6, R39, R13, R28, R29 ;  /* 0x0800001c0d277389 */ /* 0x00006400000c001d */
[----:B01----:R-:W-:Y:S05]  /*be40*/  ENDCOLLECTIVE ;  /* 0x000000000000791b */ /* 0x003fea0003800000 */
.L_x_266:
[----:B------:R-:W-:Y:S01]  /*be50*/  IMAD.MOV.U32 R28, RZ, RZ, 0x2 ;  /* 0x00000002ff1c7424 */ /* 0x000fe200078e00ff */
[----:B------:R-:W-:-:S04]  /*be60*/  ISETP.GE.AND P6, PT, R37, R47, PT ;  /* 0x0000002f2500720c */ /* 0x000fc80003fc6270 */
[----:B------:R-:W-:-:S05]  /*be70*/  SEL R44, R39, RZ, !P6 ;  /* 0x000000ff272c7207 */ /* 0x000fca0007000000 */
[----:B------:R-:W-:-:S04]  /*be80*/  IMAD.IADD R44, R44, 0x1, R13 ;  /* 0x000000012c2c7824 */ /* 0x000fc800078e020d */
[----:B------:R-:W-:-:S07]  /*be90*/  IMAD.MOV.U32 R13, RZ, RZ, R44 ;  /* 0x000000ffff0d7224 */ /* 0x000fce00078e002c */
[----:B------:R-:W-:Y:S05]  /*bea0*/  WARPSYNC.COLLECTIVE R14, `(.L_x_267) ;  /* 0x000000000e087348 */ /* 0x000fea0003c00000 */
[----:B------:R0:W1:Y:S02]  /*beb0*/  SHFL.DOWN P6, R39, R13, R28, R29 ;  /* 0x0800001c0d277389 */ /* 0x00006400000c001d */
[----:B01----:R-:W-:Y:S05]  /*bec0*/  ENDCOLLECTIVE ;  /* 0x000000000000791b */ /* 0x003fea0003800000 */
.L_x_267:
[----:B------:R-:W-:Y:S01]  /*bed0*/  IMAD.MOV.U32 R28, RZ, RZ, 0x4 ;  /* 0x00000004ff1c7424 */ /* 0x000fe200078e00ff */
[----:B------:R-:W-:-:S04]  /*bee0*/  ISETP.GT.AND P6, PT, R45, R47, PT ;  /* 0x0000002f2d00720c */ /* 0x000fc80003fc4270 */
[----:B------:R-:W-:-:S05]  /*bef0*/  SEL R39, R39, RZ, !P6 ;  /* 0x000000ff27277207 */ /* 0x000fca0007000000 */
[----:B------:R-:W-:Y:S02]  /*bf00*/  IMAD.IADD R50, R44, 0x1, R39 ;  /* 0x000000012c327824 */ /* 0x000fe400078e0227 */
[----:B------:R-:W-:Y:S02]  /*bf10*/  VIADD R44, R37, 0x8 ;  /* 0x00000008252c7836 */ /* 0x000fe40000000000 */
[----:B------:R-:W-:-:S07]  /*bf20*/  IMAD.MOV.U32 R13, RZ, RZ, R50 ;  /* 0x000000ffff0d7224 */ /* 0x000fce00078e0032 */
[----:B------:R-:W-:Y:S05]  /*bf30*/  WARPSYNC.COLLECTIVE R14, `(.L_x_268) ;  /* 0x000000000e087348 */ /* 0x000fea0003c00000 */
[----:B------:R0:W1:Y:S02]  /*bf40*/  SHFL.DOWN P6, R39, R13, R28, R29 ;  /* 0x0800001c0d277389 */ /* 0x00006400000c001d */
[----:B01----:R-:W-:Y:S05]  /*bf50*/  ENDCOLLECTIVE ;  /* 0x000000000000791b */ /* 0x003fea0003800000 */
.L_x_268:
[----:B------:R-:W-:Y:S01]  /*bf60*/  IMAD.MOV.U32 R28, RZ, RZ, 0x8 ;  /* 0x00000008ff1c7424 */ /* 0x000fe200078e00ff */
[----:B------:R-:W-:-:S04]  /*bf70*/  ISETP.GT.AND P6, PT, R43, R47, PT ;  /* 0x0000002f2b00720c */ /* 0x000fc80003fc4270 */
[----:B------:R-:W-:-:S05]  /*bf80*/  SEL R39, R39, RZ, !P6 ;  /* 0x000000ff27277207 */ /* 0x000fca0007000000 */
[----:B------:R-:W-:-:S07]  /*bf90*/  IMAD.IADD R13, R50, 0x1, R39 ;  /* 0x00000001320d7824 */ /* 0x000fce00078e0227 */
[----:B------:R-:W-:Y:S05]  /*bfa0*/  WARPSYNC.COLLECTIVE R14, `(.L_x_269) ;  /* 0x000000000e087348 */ /* 0x000fea0003c00000 */
[----:B------:R0:W1:Y:S02]  /*bfb0*/  SHFL.DOWN P6, R39, R13, R28, R29 ;  /* 0x0800001c0d277389 */ /* 0x00006400000c001d */
[----:B01----:R-:W-:Y:S05]  /*bfc0*/  ENDCOLLECTIVE ;  /* 0x000000000000791b */ /* 0x003fea0003800000 */
.L_x_269:
[----:B------:R-:W0:Y:S01]  /*bfd0*/  LDC.64 R28, c[0x0][0x3a0] ;  /* 0x0000e800ff1c7b82 */ /* 0x000e220000000a00 */
[----:B------:R-:W-:-:S04]  /*bfe0*/  ISETP.GT.AND P6, PT, R44, R47, PT ;  /* 0x0000002f2c00720c */ /* 0x000fc80003fc4270 */
[----:B------:R-:W-:-:S05]  /*bff0*/  SEL R52, R39, RZ, !P6 ;  /* 0x000000ff27347207 */ /* 0x000fca0007000000 */
[----:B------:R-:W-:-:S04]  /*c000*/  IMAD.IADD R52, R13, 0x1, R52 ;  /* 0x000000010d347824 */ /* 0x000fc800078e0234 */
[----:B------:R-:W-:Y:S01]  /*c010*/  IMAD.MOV.U32 R13, RZ, RZ, R52 ;  /* 0x000000ffff0d7224 */ /* 0x000fe200078e0034 */
[----:B0-----:R-:W-:Y:S01]  /*c020*/  IADD3 R46, P6, PT, R28, 0x100, RZ ;  /* 0x000001001c2e7810 */ /* 0x001fe20007fde0ff */
[----:B------:R-:W-:-:S04]  /*c030*/  IMAD.MOV.U32 R28, RZ, RZ, 0x10 ;  /* 0x00000010ff1c7424 */ /* 0x000fc800078e00ff */
[----:B------:R-:W-:Y:S02]  /*c040*/  IMAD.X R50, RZ, RZ, R29, P6 ;  /* 0x000000ffff327224 */ /* 0x000fe400030e061d */
[----:B------:R-:W-:-:S07]  /*c050*/  IMAD.MOV.U32 R29, RZ, RZ, R47 ;  /* 0x000000ffff1d7224 */ /* 0x000fce00078e002f */
[----:B------:R-:W-:Y:S05]  /*c060*/  WARPSYNC.COLLECTIVE R14, `(.L_x_270) ;  /* 0x000000000e087348 */ /* 0x000fea0003c00000 */
[----:B------:R0:W1:Y:S02]  /*c070*/  SHFL.DOWN P6, R39, R13, R28, R29 ;  /* 0x0800001c0d277389 */ /* 0x00006400000c001d */
[----:B01----:R-:W-:Y:S05]  /*c080*/  ENDCOLLECTIVE ;  /* 0x000000000000791b */ /* 0x003fea0003800000 */
.L_x_270:
[----:B------:R-:W-:-:S04]  /*c090*/  ISETP.GT.AND P6, PT, R51, R47, PT ;  /* 0x0000002f3300720c */ /* 0x000fc80003fc4270 */
[----:B------:R-:W-:Y:S02]  /*c0a0*/  SEL R39, R39, RZ, !P6 ;  /* 0x000000ff27277207 */ /* 0x000fe40007000000 */
[----:B------:R-:W-:-:S03]  /*c0b0*/  ISETP.NE.AND P6, PT, R12, 0x65, PT ;  /* 0x000000650c00780c */ /* 0x000fc60003fc5270 */
[----:B------:R-:W-:-:S10]  /*c0c0*/  IMAD.IADD R47, R52, 0x1, R39 ;  /* 0x00000001342f7824 */ /* 0x000fd400078e0227 */
[----:B------:R-:W-:Y:S05]  /*c0d0*/  WARPSYNC.COLLECTIVE R14, `(.L_x_271) ;  /* 0x000000000e087348 */ /* 0x000fea0003c00000 */
[----:B------:R-:W-:Y:S01]  /*c0e0*/  VOTE.ALL P6, P6 ;  /* 0x0000000000ff7806 */ /* 0x000fe200030c0000 */
[----:B------:R-:W-:-:S12]  /*c0f0*/  ENDCOLLECTIVE ;  /* 0x000000000000791b */ /* 0x000fd80003800000 */
.L_x_271:
[----:B------:R-:W-:Y:S05]  /*c100*/  BRA `(.L_x_272) ;  /* 0xffffffcc00e07947 */ /* 0x000fea000383ffff */
.L_x_171:
[----:B------:R-:W-:Y:S01]  /*c110*/  BSSY B0, `(.L_x_273) ;  /* 0x0000006000007945 */ /* 0x000fe20003800000 */
[----:B------:R-:W-:Y:S01]  /*c120*/  PLOP3.LUT P6, PT, P6, PT, PT, 0x8, 0x80 ;  /* 0x000000000080781c */ /* 0x000fe200037ce170 */
[----:B------:R-:W-:-:S12]  /*c130*/  IMAD.MOV.U32 R14, RZ, RZ, -0x1 ;  /* 0xffffffffff0e7424 */ /* 0x000fd800078e00ff */
[----:B------:R-:W-:Y:S05]  /*c140*/  WARPSYNC.COLLECTIVE R14, `(.L_x_274) ;  /* 0x000000000e087348 */ /* 0x000fea0003c00000 */
[----:B------:R-:W-:Y:S01]  /*c150*/  VOTE.ANY P6, P6 ;  /* 0x0000000000ff7806 */ /* 0x000fe200030c0100 */
[----:B------:R-:W-:-:S12]  /*c160*/  ENDCOLLECTIVE ;  /* 0x000000000000791b */ /* 0x000fd80003800000 */
.L_x_274:
[----:B------:R-:W-:Y:S05]  /*c170*/  BSYNC B0 ;  /* 0x0000000000007941 */ /* 0x000fea0003800000 */
.L_x_273:
[----:B------:R-:W-:Y:S05]  /*c180*/  BRA `(.L_x_275) ;  /* 0xffffffcc00f07947 */ /* 0x000fea000383ffff */
.L_x_173:
[----:B------:R-:W-:Y:S01]  /*c190*/  BSSY B0, `(.L_x_276) ;  /* 0x0000006000007945 */ /* 0x000fe20003800000 */
[----:B------:R-:W-:Y:S01]  /*c1a0*/  PLOP3.LUT P6, PT, P6, PT, PT, 0x8, 0x80 ;  /* 0x000000000080781c */ /* 0x000fe200037ce170 */
[----:B------:R-:W-:-:S12]  /*c1b0*/  IMAD.MOV.U32 R14, RZ, RZ, -0x1 ;  /* 0xffffffffff0e7424 */ /* 0x000fd800078e00ff */
[----:B------:R-:W-:Y:S05]  /*c1c0*/  WARPSYNC.COLLECTIVE R14, `(.L_x_277) ;  /* 0x000000000e087348 */ /* 0x000fea0003c00000 */
[----:B------:R-:W-:Y:S01]  /*c1d0*/  VOTE.ANY P6, P6 ;  /* 0x0000000000ff7806 */ /* 0x000fe200030c0100 */
[----:B------:R-:W-:-:S12]  /*c1e0*/  ENDCOLLECTIVE ;  /* 0x000000000000791b */ /* 0x000fd80003800000 */
.L_x_277:
[----:B------:R-:W-:Y:S05]  /*c1f0*/  BSYNC B0 ;  /* 0x0000000000007941 */ /* 0x000fea0003800000 */
.L_x_276:
[----:B------:R-:W-:Y:S05]  /*c200*/  BRA `(.L_x_278) ;  /* 0xffffffd0004c7947 */ /* 0x000fea000383ffff */
.L_x_175:
[----:B------:R-:W-:Y:S01]  /*c210*/  BSSY B0, `(.L_x_279) ;  /* 0x0000006000007945 */ /* 0x000fe20003800000 */
[----:B------:R-:W-:Y:S01]  /*c220*/  PLOP3.LUT P6, PT, P6, PT, PT, 0x8, 0x80 ;  /* 0x000000000080781c */ /* 0x000fe200037ce170 */
[----:B------:R-:W-:-:S12]  /*c230*/  IMAD.MOV.U32 R14, RZ, RZ, -0x1 ;  /* 0xffffffffff0e7424 */ /* 0x000fd800078e00ff */
[----:B------:R-:W-:Y:S05]  /*c240*/  WARPSYNC.COLLECTIVE R14, `(.L_x_280) ;  /* 0x000000000e087348 */ /* 0x000fea0003c00000 */
[----:B------:R-:W-:Y:S01]  /*c250*/  VOTE.ANY R14, PT, P6 ;  /* 0x00000000000e7806 */ /* 0x000fe200030e0100 */
[----:B------:R-:W-:Y:S06]  /*c260*/  ENDCOLLECTIVE ;  /* 0x000000000000791b */ /* 0x000fec0003800000 */
.L_x_280:
[----:B------:R-:W-:Y:S05]  /*c270*/  BSYNC B0 ;  /* 0x0000000000007941 */ /* 0x000fea0003800000 */
.L_x_279:
        /* <DEDUP_REMOVED lines=10> */
.L_x_281:
        /* <DEDUP_REMOVED lines=8> */
.L_x_282:
[----:B------:R-:W-:Y:S01]  /*c3a0*/  IMAD.MOV.U32 R28, RZ, RZ, 0x4 ;  /* 0x00000004ff1c7424 */ /* 0x000fe200078e00ff */
[----:B------:R-:W-:-:S04]  /*c3b0*/  ISETP.GT.AND P6, PT, R45, R29, PT ;  /* 0x0000001d2d00720c */ /* 0x000fc80003fc4270 */
[----:B------:R-:W-:-:S05]  /*c3c0*/  SEL R39, R39, RZ, !P6 ;  /* 0x000000ff27277207 */ /* 0x000fca0007000000 */
[----:B------:R-:W-:-:S04]  /*c3d0*/  IMAD.IADD R53, R53, 0x1, R39 ;  /* 0x0000000135357824 */ /* 0x000fc800078e0227 */
[----:B------:R-:W-:-:S07]  /*c3e0*/  IMAD.MOV.U32 R13, RZ, RZ, R53 ;  /* 0x000000ffff0d7224 */ /* 0x000fce00078e0035 */
[----:B------:R-:W-:Y:S05]  /*c3f0*/  WARPSYNC.COLLECTIVE R14, `(.L_x_283) ;  /* 0x000000000e087348 */ /* 0x000fea0003c00000 */
[----:B------:R0:W1:Y:S02]  /*c400*/  SHFL.DOWN P6, R39, R13, R28, R29 ;  /* 0x0800001c0d277389 */ /* 0x00006400000c001d */
[----:B01----:R-:W-:Y:S05]  /*c410*/  ENDCOLLECTIVE ;  /* 0x000000000000791b */ /* 0x003fea0003800000 */
.L_x_283:
[----:B------:R-:W-:Y:S01]  /*c420*/  IMAD.MOV.U32 R28, RZ, RZ, 0x8 ;  /* 0x00000008ff1c7424 */ /* 0x000fe200078e00ff */
[----:B------:R-:W-:-:S04]  /*c430*/  ISETP.GT.AND P6, PT, R43, R29, PT ;  /* 0x0000001d2b00720c */ /* 0x000fc80003fc4270 */
[----:B------:R-:W-:-:S05]  /*c440*/  SEL R39, R39, RZ, !P6 ;  /* 0x000000ff27277207 */ /* 0x000fca0007000000 */
[----:B------:R-:W-:-:S07]  /*c450*/  IMAD.IADD R13, R53, 0x1, R39 ;  /* 0x00000001350d7824 */ /* 0x000fce00078e0227 */
[----:B------:R-:W-:Y:S05]  /*c460*/  WARPSYNC.COLLECTIVE R14, `(.L_x_284) ;  /* 0x000000000e087348 */ /* 0x000fea0003c00000 */
[----:B------:R0:W1:Y:S02]  /*c470*/  SHFL.DOWN P6, R39, R13, R28, R29 ;  /* 0x0800001c0d277389 */ /* 0x00006400000c001d */
[----:B01----:R-:W-:Y:S05]  /*c480*/  ENDCOLLECTIVE ;  /* 0x000000000000791b */ /* 0x003fea0003800000 */
.L_x_284:
        /* <DEDUP_REMOVED lines=8> */
.L_x_285:
[----:B------:R-:W-:-:S04]  /*c510*/  ISETP.GT.AND P6, PT, R51, R29, PT ;  /* 0x0000001d3300720c */ /* 0x000fc80003fc4270 */
[----:B------:R-:W-:Y:S02]  /*c520*/  SEL R39, R39, RZ, !P6 ;  /* 0x000000ff27277207 */ /* 0x000fe40007000000 */
[----:B------:R-:W-:Y:S02]  /*c530*/  ISETP.NE.AND P6, PT, R12, 0x65, PT ;  /* 0x000000650c00780c */ /* 0x000fe40003fc5270 */
[----:B------:R-:W-:-:S11]  /*c540*/  IADD3 R47, PT, PT, R53, R39, R47 ;  /* 0x00000027352f7210 */ /* 0x000fd60007ffe02f */
[----:B------:R-:W-:Y:S05]  /*c550*/  WARPSYNC.COLLECTIVE R14, `(.L_x_286) ;  /* 0x000000000e087348 */ /* 0x000fea0003c00000 */
[----:B------:R-:W-:Y:S01]  /*c560*/  VOTE.ALL P6, P6 ;  /* 0x0000000000ff7806 */ /* 0x000fe200030c0000 */
[----:B------:R-:W-:-:S12]  /*c570*/  ENDCOLLECTIVE ;  /* 0x000000000000791b */ /* 0x000fd80003800000 */
.L_x_286:
[----:B------:R-:W-:Y:S05]  /*c580*/  BRA `(.L_x_287) ;  /* 0xffffffcc00ec7947 */ /* 0x000fea000383ffff */
.L_x_288:
[----:B------:R-:W-:-:S00]  /*c590*/  BRA `(.L_x_288) ;  /* 0xfffffffc00fc7947 */ /* 0x000fc0000383ffff */
[----:B------:R-:W-:-:S00]  /*c5a0*/  NOP ;  /* 0x0000000000007918 */ /* 0x000fc00000000000 */
        /* <DEDUP_REMOVED lines=13> */
.L_x_315:


//--------------------- .text._ZN3cub18CUB_300001_SM_10006detail4scan23DeviceCompactInitKernelINS0_13ScanTileStateIiLb1EEEPlEEvT_iT0_ --------------------------
	.section	.text._ZN3cub18CUB_300001_SM_10006detail4scan23DeviceCompactInitKernelINS0_13ScanTileStateIiLb1EEEPlEEvT_iT0_,"ax",@progbits
	.align	128
        .global         _ZN3cub18CUB_300001_SM_10006detail4scan23DeviceCompactInitKernelINS0_13ScanTileStateIiLb1EEEPlEEvT_iT0_
        .type           _ZN3cub18CUB_300001_SM_10006detail4scan23DeviceCompactInitKernelINS0_13ScanTileStateIiLb1EEEPlEEvT_iT0_,@function
        .size           _ZN3cub18CUB_300001_SM_10006detail4scan23DeviceCompactInitKernelINS0_13ScanTileStateIiLb1EEEPlEEvT_iT0_,(.L_x_316 - _ZN3cub18CUB_300001_SM_10006detail4scan23DeviceCompactInitKernelINS0_13ScanTileStateIiLb1EEEPlEEvT_iT0_)
        .other          _ZN3cub18CUB_300001_SM_10006detail4scan23DeviceCompactInitKernelINS0_13ScanTileStateIiLb1EEEPlEEvT_iT0_,@"STO_CUDA_ENTRY STV_DEFAULT"
_ZN3cub18CUB_300001_SM_10006detail4scan23DeviceCompactInitKernelINS0_13ScanTileStateIiLb1EEEPlEEvT_iT0_:
.text._ZN3cub18CUB_300001_SM_10006detail4scan23DeviceCompactInitKernelINS0_13ScanTileStateIiLb1EEEPlEEvT_iT0_:
[----:B------:R-:W-:Y:S01]  /*0000*/  LDC R1, c[0x0][0x37c] ;  /* 0x0000df00ff017b82 */ /* 0x000fe20000000800 */
[----:B------:R-:W0:Y:S07]  /*0010*/  S2R R0, SR_TID.X ;  /* 0x0000000000007919 */ /* 0x000e2e0000002100 */
[----:B------:R-:W1:Y:S01]  /*0020*/  S2UR UR6, SR_CTAID.X ;  /* 0x00000000000679c3 */ /* 0x000e620000002500 */
[----:B------:R-:W2:Y:S07]  /*0030*/  LDCU UR4, c[0x0][0x388] ;  /* 0x00007100ff0477ac */ /* 0x000eae0008000800 */
[----:B------:R-:W1:Y:S01]  /*0040*/  LDC R7, c[0x0][0x360] ;  /* 0x0000d800ff077b82 */ /* 0x000e620000000800 */
[C---:B0-----:R-:W-:Y:S01]  /*0050*/  ISETP.GT.U32.AND P0, PT, R0.reuse, 0x1f, PT ;  /* 0x0000001f0000780c */ /* 0x041fe20003f04070 */
[----:B-1----:R-:W-:Y:S01]  /*0060*/  IMAD R7, R7, UR6, R0 ;  /* 0x0000000607077c24 */ /* 0x002fe2000f8e0200 */
[----:B------:R-:W-:-:S02]  /*0070*/  LOP3.LUT P2, RZ, R0, UR6, RZ, 0xfc, !PT ;  /* 0x0000000600ff7c12 */ /* 0x000fc4000f84fcff */
[----:B------:R-:W-:Y:S02]  /*0080*/  ISETP.NE.OR P0, PT, RZ, UR6, P0 ;  /* 0x00000006ff007c0c */ /* 0x000fe40008705670 */
[----:B--2---:R-:W-:Y:S01]  /*0090*/  ISETP.GE.AND P1, PT, R7, UR4, PT ;  /* 0x0000000407007c0c */ /* 0x004fe2000bf26270 */
[----:B------:R-:W0:Y:S10]  /*00a0*/  LDCU.64 UR4, c[0x0][0x358] ;  /* 0x00006b00ff0477ac */ /* 0x000e340008000a00 */
[----:B------:R-:W1:Y:S02]  /*00b0*/  @!P0 LDC.64 R4, c[0x0][0x380] ;  /* 0x0000e000ff048b82 */ /* 0x000e640000000a00 */
[----:B------:R-:W-:-:S06]  /*00c0*/  @!P1 MOV R6, 0x63 ;  /* 0x0000006300069802 */ /* 0x000fcc0000000f00 */
[----:B------:R-:W2:Y:S01]  /*00d0*/  @!P1 LDC.64 R2, c[0x0][0x380] ;  /* 0x0000e000ff029b82 */ /* 0x000ea20000000a00 */
[----:B-1----:R-:W-:-:S04]  /*00e0*/  @!P0 IMAD.WIDE.U32 R4, R0, 0x8, R4 ;  /* 0x0000000800048825 */ /* 0x002fc800078e0004 */
[----:B--2---:R-:W-:-:S04]  /*00f0*/  @!P1 IMAD.WIDE R2, R7, 0x8, R2 ;  /* 0x0000000807029825 */ /* 0x004fc800078e0202 */
[----:B------:R-:W-:-:S05]  /*0100*/  IMAD.MOV.U32 R7, RZ, RZ, RZ ;  /* 0x000000ffff077224 */ /* 0x000fca00078e00ff */
[----:B0-----:R0:W-:Y:S04]  /*0110*/  @!P1 STG.E.64 desc[UR4][R2.64+0x100], R6 ;  /* 0x0001000602009986 */ /* 0x0011e8000c101b04 */
[----:B------:R0:W-:Y:S01]  /*0120*/  @!P0 STG.E.64 desc[UR4][R4.64], RZ ;  /* 0x000000ff04008986 */ /* 0x0001e2000c101b04 */
[----:B------:R-:W-:Y:S05]  /*0130*/  @P2 EXIT ;  /* 0x000000000000294d */ /* 0x000fea0003800000 */
[----:B0-----:R-:W0:Y:S02]  /*0140*/  LDC.64 R2, c[0x0][0x390] ;  /* 0x0000e400ff027b82 */ /* 0x001e240000000a00 */
[----:B0-----:R-:W-:Y:S01]  /*0150*/  STG.E.64 desc[UR4][R2.64], RZ ;  /* 0x000000ff02007986 */ /* 0x001fe2000c101b04 */
[----:B------:R-:W-:Y:S05]  /*0160*/  EXIT ;  /* 0x000000000000794d */ /* 0x000fea0003800000 */
.L_x_289:
        /* <DEDUP_REMOVED lines=9> */
.L_x_316:


//--------------------- .text._ZN3cub18CUB_300001_SM_10006detail8for_each13static_kernelINS2_12policy_hub_t12policy_500_tElNS2_12op_wrapper_tIl15mark_non_primesN6thrust24THRUST_300001_SM_1000_NS6detail15normal_iteratorINS9_10device_ptrIiEEEEEEEEvT0_T1_ --------------------------
	.section	.text._ZN3cub18CUB_300001_SM_10006detail8for_each13static_kernelINS2_12policy_hub_t12policy_500_tElNS2_12op_wrapper_tIl15mark_non_primesN6thrust24THRUST_300001_SM_1000_NS6detail15normal_iteratorINS9_10device_ptrIiEEEEEEEEvT0_T1_,"ax",@progbits
	.align	128
        .global         _ZN3cub18CUB_300001_SM_10006detail8for_each13static_kernelINS2_12policy_hub_t12policy_500_tElNS2_12op_wrapper_tIl15mark_non_primesN6thrust24THRUST_300001_SM_1000_NS6detail15normal_iteratorINS9_10device_ptrIiEEEEEEEEvT0_T1_
        .type           _ZN3cub18CUB_300001_SM_10006detail8for_each13static_kernelINS2_12policy_hub_t12policy_500_tElNS2_12op_wrapper_tIl15mark_non_primesN6thrust24THRUST_300001_SM_1000_NS6detail15normal_iteratorINS9_10device_ptrIiEEEEEEEEvT0_T1_,@function
        .size           _ZN3cub18CUB_300001_SM_10006detail8for_each13static_kernelINS2_12policy_hub_t12policy_500_tElNS2_12op_wrapper_tIl15mark_non_primesN6thrust24THRUST_300001_SM_1000_NS6detail15normal_iteratorINS9_10device_ptrIiEEEEEEEEvT0_T1_,(.L_x_317 - _ZN3cub18CUB_300001_SM_10006detail8for_each13static_kernelINS2_12policy_hub_t12policy_500_tElNS2_12op_wrapper_tIl15mark_non_primesN6thrust24THRUST_300001_SM_1000_NS6detail15normal_iteratorINS9_10device_ptrIiEEEEEEEEvT0_T1_)
        .other          _ZN3cub18CUB_300001_SM_10006detail8for_each13static_kernelINS2_12policy_hub_t12policy_500_tElNS2_12op_wrapper_tIl15mark_non_primesN6thrust24THRUST_300001_SM_1000_NS6detail15normal_iteratorINS9_10device_ptrIiEEEEEEEEvT0_T1_,@"STO_CUDA_ENTRY STV_DEFAULT"
_ZN3cub18CUB_300001_SM_10006detail8for_each13static_kernelINS2_12policy_hub_t12policy_500_tElNS2_12op_wrapper_tIl15mark_non_primesN6thrust24THRUST_300001_SM_1000_NS6detail15normal_iteratorINS9_10device_ptrIiEEEEEEEEvT0_T1_:
.text._ZN3cub18CUB_300001_SM_10006detail8for_each13static_kernelINS2_12policy_hub_t12policy_500_tElNS2_12op_wrapper_tIl15mark_non_primesN6thrust24THRUST_300001_SM_1000_NS6detail15normal_iteratorINS9_10device_ptrIiEEEEEEEEvT0_T1_:
[----:B------:R-:W-:Y:S08]  /*0000*/  LDC R1, c[0x0][0x37c] ;  /* 0x0000df00ff017b82 */ /* 0x000ff00000000800 */
[----:B------:R-:W0:Y:S01]  /*0010*/  S2UR UR4, SR_CTAID.X ;  /* 0x00000000000479c3 */ /* 0x000e220000002500 */
[----:B------:R-:W1:Y:S01]  /*0020*/  LDCU.64 UR6, c[0x0][0x380] ;  /* 0x00007000ff0677ac */ /* 0x000e620008000a00 */
[----:B------:R-:W2:Y:S01]  /*0030*/  LDCU.64 UR8, c[0x0][0x358] ;  /* 0x00006b00ff0877ac */ /* 0x000ea20008000a00 */
[----:B0-----:R-:W-:-:S04]  /*0040*/  UIMAD.WIDE.U32 UR4, UR4, 0x200, URZ ;  /* 0x00000200040478a5 */ /* 0x001fc8000f8e00ff */
[----:B-1----:R-:W-:-:S04]  /*0050*/  UIADD3 UR6, UP0, UPT, -UR4, UR6, URZ ;  /* 0x0000000604067290 */ /* 0x002fc8000ff1e1ff */
[----:B------:R-:W-:Y:S02]  /*0060*/  UIADD3.X UR7, UPT, UPT, ~UR5, UR7, URZ, UP0, !UPT ;  /* 0x0000000705077290 */ /* 0x000fe400087fe5ff */
[----:B------:R-:W-:-:S04]  /*0070*/  UISETP.GE.U32.AND UP0, UPT, UR6, 0x200, UPT ;  /* 0x000002000600788c */ /* 0x000fc8000bf06070 */
[----:B------:R-:W-:-:S09]  /*0080*/  UISETP.GE.AND.EX UP0, UPT, UR7, URZ, UPT, UP0 ;  /* 0x000000ff0700728c */ /* 0x000fd2000bf06300 */
[----:B--2---:R-:W-:Y:S05]  /*0090*/  BRA.U !UP0, `(.L_x_290) ;  /* 0x00000005087c7547 */ /* 0x004fea000b800000 */
[----:B------:R-:W0:Y:S01]  /*00a0*/  S2R R0, SR_TID.X ;  /* 0x0000000000007919 */ /* 0x000e220000002100 */
[----:B------:R-:W1:Y:S01]  /*00b0*/  LDCU.64 UR6, c[0x0][0x388] ;  /* 0x00007100ff0677ac */ /* 0x000e620008000a00 */
[----:B0-----:R-:W-:-:S05]  /*00c0*/  IADD3 R0, P0, PT, R0, UR4, RZ ;  /* 0x0000000400007c10 */ /* 0x001fca000ff1e0ff */
[----:B------:R-:W-:Y:S01]  /*00d0*/  IMAD.X R3, RZ, RZ, UR5, P0 ;  /* 0x00000005ff037e24 */ /* 0x000fe200080e06ff */
[----:B-1----:R-:W-:-:S04]  /*00e0*/  LEA R8, P0, R0, UR6, 0x2 ;  /* 0x0000000600087c11 */ /* 0x002fc8000f8010ff */
[----:B------:R-:W-:-:S05]  /*00f0*/  LEA.HI.X R9, R0, UR7, R3, 0x2, P0 ;  /* 0x0000000700097c11 */ /* 0x000fca00080f1403 */
[----:B------:R-:W2:Y:S01]  /*0100*/  LDG.E R0, desc[UR8][R8.64] ;  /* 0x0000000808007981 */ /* 0x000ea2000c1e1900 */
[----:B------:R-:W-:Y:S01]  /*0110*/  BSSY.RECONVERGENT B0, `(.L_x_291) ;  /* 0x0000022000007945 */ /* 0x000fe20003800200 */
[----:B--2---:R-:W-:-:S13]  /*0120*/  ISETP.GE.AND P0, PT, R0, 0x2, PT ;  /* 0x000000020000780c */ /* 0x004fda0003f06270 */
[----:B------:R0:W-:Y:S01]  /*0130*/  @!P0 STG.E desc[UR8][R8.64], RZ ;  /* 0x000000ff08008986 */ /* 0x0001e2000c101908 */
[----:B------:R-:W-:Y:S05]  /*0140*/  @!P0 BRA `(.L_x_292) ;  /* 0x0000000000788947 */ /* 0x000fea0003800000 */
[----:B------:R-:W-:-:S13]  /*0150*/  ISETP.GE.U32.AND P0, PT, R0, 0x4, PT ;  /* 0x000000040000780c */ /* 0x000fda0003f06070 */
[----:B------:R-:W-:Y:S05]  /*0160*/  @!P0 BRA `(.L_x_292) ;  /* 0x0000000000708947 */ /* 0x000fea0003800000 */
[----:B------:R-:W-:-:S07]  /*0170*/  IMAD.MOV.U32 R5, RZ, RZ, 0x2 ;  /* 0x00000002ff057424 */ /* 0x000fce00078e00ff */
.L_x_294:
[----:B------:R-:W1:Y:S01]  /*0180*/  I2F.U32.RP R4, R5 ;  /* 0x0000000500047306 */ /* 0x000e620000209000 */
[----:B------:R-:W-:-:S07]  /*0190*/  ISETP.NE.U32.AND P1, PT, R5, RZ, PT ;  /* 0x000000ff0500720c */ /* 0x000fce0003f25070 */
[----:B-1----:R-:W1:Y:S02]  /*01a0*/  MUFU.RCP R4, R4 ;  /* 0x0000000400047308 */ /* 0x002e640000001000 */
[----:B-1----:R-:W-:-:S06]  /*01b0*/  VIADD R2, R4, 0xffffffe ;  /* 0x0ffffffe04027836 */ /* 0x002fcc0000000000 */
[----:B------:R1:W2:Y:S02]  /*01c0*/  F2I.FTZ.U32.TRUNC.NTZ R3, R2 ;  /* 0x0000000200037305 */ /* 0x0002a4000021f000 */
[----:B-1----:R-:W-:Y:S01]  /*01d0*/  IMAD.MOV.U32 R2, RZ, RZ, RZ ;  /* 0x000000ffff027224 */ /* 0x002fe200078e00ff */
[----:B--2---:R-:W-:-:S05]  /*01e0*/  IADD3 R6, PT, PT, RZ, -R3, RZ ;  /* 0x80000003ff067210 */ /* 0x004fca0007ffe0ff */
[----:B------:R-:W-:-:S04]  /*01f0*/  IMAD R7, R6, R5, RZ ;  /* 0x0000000506077224 */ /* 0x000fc800078e02ff */
[----:B------:R-:W-:-:S06]  /*0200*/  IMAD.HI.U32 R3, R3, R7, R2 ;  /* 0x0000000703037227 */ /* 0x000fcc00078e0002 */
[----:B------:R-:W-:-:S04]  /*0210*/  IMAD.HI.U32 R3, R3, R0, RZ ;  /* 0x0000000003037227 */ /* 0x000fc800078e00ff */
[----:B------:R-:W-:-:S04]  /*0220*/  IMAD.MOV R3, RZ, RZ, -R3 ;  /* 0x000000ffff037224 */ /* 0x000fc800078e0a03 */
[----:B------:R-:W-:-:S05]  /*0230*/  IMAD R6, R5, R3, R0 ;  /* 0x0000000305067224 */ /* 0x000fca00078e0200 */
[----:B------:R-:W-:-:S13]  /*0240*/  ISETP.GE.U32.AND P0, PT, R6, R5, PT ;  /* 0x000000050600720c */ /* 0x000fda0003f06070 */
[----:B------:R-:W-:-:S05]  /*0250*/  @P0 IMAD.IADD R6, R6, 0x1, -R5 ;  /* 0x0000000106060824 */ /* 0x000fca00078e0a05 */
[----:B------:R-:W-:-:S13]  /*0260*/  ISETP.GE.U32.AND P0, PT, R6, R5, PT ;  /* 0x000000050600720c */ /* 0x000fda0003f06070 */
[-C--:B------:R-:W-:Y:S02]  /*0270*/  @P0 IADD3 R6, PT, PT, R6, -R5.reuse, RZ ;  /* 0x8000000506060210 */ /* 0x080fe40007ffe0ff */
[-C--:B------:R-:W-:Y:S02]  /*0280*/  ISETP.NE.AND P0, PT, R0, R5.reuse, PT ;  /* 0x000000050000720c */ /* 0x080fe40003f05270 */
[----:B------:R-:W-:-:S04]  /*0290*/  @!P1 LOP3.LUT R6, RZ, R5, RZ, 0x33, !PT ;  /* 0x00000005ff069212 */ /* 0x000fc800078e33ff */
[----:B------:R-:W-:-:S13]  /*02a0*/  ISETP.NE.OR P0, PT, R6, RZ, !P0 ;  /* 0x000000ff0600720c */ /* 0x000fda0004705670 */
[----:B------:R-:W-:Y:S05]  /*02b0*/  @!P0 BRA `(.L_x_293) ;  /* 0x0000000000188947 */ /* 0x000fea0003800000 */
[C---:B------:R-:W-:Y:S02]  /*02c0*/  IMAD R2, R5.reuse, R5, R5 ;  /* 0x0000000505027224 */ /* 0x040fe400078e0205 */
[----:B------:R-:W-:-:S04]  /*02d0*/  VIADD R5, R5, 0x1 ;  /* 0x0000000105057836 */ /* 0x000fc80000000000 */
[----:B------:R-:W-:-:S05]  /*02e0*/  IMAD.IADD R3, R5, 0x1, R2 ;  /* 0x0000000105037824 */ /* 0x000fca00078e0202 */
[----:B------:R-:W-:-:S13]  /*02f0*/  ISETP.GT.AND P0, PT, R3, R0, PT ;  /* 0x000000000300720c */ /* 0x000fda0003f04270 */
[----:B------:R-:W-:Y:S05]  /*0300*/  @!P0 BRA `(.L_x_294) ;  /* 0xfffffffc009c8947 */ /* 0x000fea000383ffff */
[----:B------:R-:W-:Y:S05]  /*0310*/  BRA `(.L_x_292) ;  /* 0x0000000000047947 */ /* 0x000fea0003800000 */
.L_x_293:
[----:B------:R1:W-:Y:S02]  /*0320*/  STG.E desc[UR8][R8.64], RZ ;  /* 0x000000ff08007986 */ /* 0x0003e4000c101908 */
.L_x_292:
[----:B------:R-:W-:Y:S05]  /*0330*/  BSYNC.RECONVERGENT B0 ;  /* 0x0000000000007941 */ /* 0x000fea0003800200 */
.L_x_291:
[----:B------:R-:W2:Y:S02]  /*0340*/  LDG.E R0, desc[UR8][R8.64+0x400] ;  /* 0x0004000808007981 */ /* 0x000ea4000c1e1900 */
[----:B--2---:R-:W-:-:S13]  /*0350*/  ISETP.GE.AND P0, PT, R0, 0x2, PT ;  /* 0x000000020000780c */ /* 0x004fda0003f06270 */
[----:B------:R-:W-:Y:S05]  /*0360*/  @!P0 BRA `(.L_x_295) ;  /* 0x0000000000c08947 */ /* 0x000fea0003800000 */
[----:B------:R-:W-:-:S13]  /*0370*/  ISETP.GE.U32.AND P0, PT, R0, 0x4, PT ;  /* 0x000000040000780c */ /* 0x000fda0003f06070 */
[----:B------:R-:W-:Y:S05]  /*0380*/  @!P0 EXIT ;  /* 0x000000000000894d */ /* 0x000fea0003800000 */
[----:B------:R-:W2:Y:S01]  /*0390*/  I2F.U32.RP R4, 0x2 ;  /* 0x0000000200047906 */ /* 0x000ea20000209000 */
[----:B------:R-:W-:Y:S07]  /*03a0*/  BSSY.RECONVERGENT B0, `(.L_x_296) ;  /* 0x000002a000007945 */ /* 0x000fee0003800200 */
[----:B--2---:R-:W2:Y:S02]  /*03b0*/  MUFU.RCP R4, R4 ;  /* 0x0000000400047308 */ /* 0x004ea40000001000 */
[----:B--2---:R-:W-:-:S06]  /*03c0*/  VIADD R2, R4, 0xffffffe ;  /* 0x0ffffffe04027836 */ /* 0x004fcc0000000000 */
[----:B------:R2:W3:Y:S02]  /*03d0*/  F2I.FTZ.U32.TRUNC.NTZ R3, R2 ;  /* 0x0000000200037305 */ /* 0x0004e4000021f000 */
[----:B--2---:R-:W-:Y:S01]  /*03e0*/  IMAD.MOV.U32 R2, RZ, RZ, RZ ;  /* 0x000000ffff027224 */ /* 0x004fe200078e00ff */
[----:B---3--:R-:W-:-:S05]  /*03f0*/  LEA R5, -R3, RZ, 0x1 ;  /* 0x000000ff03057211 */ /* 0x008fca00078e09ff */
[----:B------:R-:W-:-:S06]  /*0400*/  IMAD.HI.U32 R3, R3, R5, R2 ;  /* 0x0000000503037227 */ /* 0x000fcc00078e0002 */
[----:B------:R-:W-:-:S04]  /*0410*/  IMAD.HI.U32 R3, R3, R0, RZ ;  /* 0x0000000003037227 */ /* 0x000fc800078e00ff */
[----:B------:R-:W-:-:S05]  /*0420*/  IMAD R3, R3, -0x2, R0 ;  /* 0xfffffffe03037824 */ /* 0x000fca00078e0200 */
[----:B------:R-:W-:-:S13]  /*0430*/  ISETP.GE.U32.AND P0, PT, R3, 0x2, PT ;  /* 0x000000020300780c */ /* 0x000fda0003f06070 */
[----:B------:R-:W-:Y:S01]  /*0440*/  @P0 VIADD R3, R3, 0xfffffffe ;  /* 0xfffffffe03030836 */ /* 0x000fe20000000000 */
[----:B------:R-:W-:-:S04]  /*0450*/  ISETP.NE.AND P0, PT, R0, 0x2, PT ;  /* 0x000000020000780c */ /* 0x000fc80003f05270 */
[----:B------:R-:W-:-:S13]  /*0460*/  ISETP.GE.U32.AND P1, PT, R3, 0x2, PT ;  /* 0x000000020300780c */ /* 0x000fda0003f26070 */
[----:B------:R-:W-:-:S05]  /*0470*/  @P1 VIADD R3, R3, 0xfffffffe ;  /* 0xfffffffe03031836 */ /* 0x000fca0000000000 */
[----:B------:R-:W-:-:S13]  /*0480*/  ISETP.NE.OR P0, PT, R3, RZ, !P0 ;  /* 0x000000ff0300720c */ /* 0x000fda0004705670 */
[----:B------:R-:W-:Y:S05]  /*0490*/  @!P0 BRA `(.L_x_297) ;  /* 0x0000000000688947 */ /* 0x000fea0003800000 */
[----:B------:R-:W-:-:S07]  /*04a0*/  HFMA2 R5, -RZ, RZ, 0, 1.1920928955078125e-07 ;  /* 0x00000002ff057431 */ /* 0x000fce00000001ff */
.L_x_298:
[C---:B------:R-:W-:Y:S02]  /*04b0*/  IMAD R2, R5.reuse, R5, R5 ;  /* 0x0000000505027224 */ /* 0x040fe400078e0205 */
[----:B------:R-:W-:-:S04]  /*04c0*/  VIADD R5, R5, 0x1 ;  /* 0x0000000105057836 */ /* 0x000fc80000000000 */
[----:B------:R-:W-:-:S05]  /*04d0*/  IMAD.IADD R3, R5, 0x1, R2 ;  /* 0x0000000105037824 */ /* 0x000fca00078e0202 */
[----:B------:R-:W-:-:S13]  /*04e0*/  ISETP.GT.AND P0, PT, R3, R0, PT ;  /* 0x000000000300720c */ /* 0x000fda0003f04270 */
[----:B------:R-:W-:Y:S05]  /*04f0*/  @P0 EXIT ;  /* 0x000000000000094d */ /* 0x000fea0003800000 */
[----:B------:R-:W2:Y:S01]  /*0500*/  I2F.U32.RP R4, R5 ;  /* 0x0000000500047306 */ /* 0x000ea20000209000 */
[----:B------:R-:W-:Y:S02]  /*0510*/  IADD3 R7, PT, PT, RZ, -R5, RZ ;  /* 0x80000005ff077210 */ /* 0x000fe40007ffe0ff */
[----:B------:R-:W-:-:S05]  /*0520*/  ISETP.NE.U32.AND P1, PT, R5, RZ, PT ;  /* 0x000000ff0500720c */ /* 0x000fca0003f25070 */
[----:B--2---:R-:W2:Y:S02]  /*0530*/  MUFU.RCP R4, R4 ;  /* 0x0000000400047308 */ /* 0x004ea40000001000 */
[----:B--2---:R-:W-:-:S06]  /*0540*/  VIADD R2, R4, 0xffffffe ;  /* 0x0ffffffe04027836 */ /* 0x004fcc0000000000 */
[----:B------:R2:W3:Y:S02]  /*0550*/  F2I.FTZ.U32.TRUNC.NTZ R3, R2 ;  /* 0x0000000200037305 */ /* 0x0004e4000021f000 */
[----:B--2---:R-:W-:Y:S02]  /*0560*/  IMAD.MOV.U32 R2, RZ, RZ, RZ ;  /* 0x000000ffff027224 */ /* 0x004fe400078e00ff */
[----:B---3--:R-:W-:-:S04]  /*0570*/  IMAD R7, R7, R3, RZ ;  /* 0x0000000307077224 */ /* 0x008fc800078e02ff */
[----:B------:R-:W-:-:S06]  /*0580*/  IMAD.HI.U32 R3, R3, R7, R2 ;  /* 0x0000000703037227 */ /* 0x000fcc00078e0002 */
[----:B------:R-:W-:-:S04]  /*0590*/  IMAD.HI.U32 R3, R3, R0, RZ ;  /* 0x0000000003037227 */ /* 0x000fc800078e00ff */
[----:B------:R-:W-:-:S04]  /*05a0*/  IMAD.MOV R3, RZ, RZ, -R3 ;  /* 0x000000ffff037224 */ /* 0x000fc800078e0a03 */
[----:B------:R-:W-:-:S05]  /*05b0*/  IMAD R6, R5, R3, R0 ;  /* 0x0000000305067224 */ /* 0x000fca00078e0200 */
[----:B------:R-:W-:-:S13]  /*05c0*/  ISETP.GE.U32.AND P0, PT, R6, R5, PT ;  /* 0x000000050600720c */ /* 0x000fda0003f06070 */
[----:B------:R-:W-:-:S05]  /*05d0*/  @P0 IMAD.IADD R6, R6, 0x1, -R5 ;  /* 0x0000000106060824 */ /* 0x000fca00078e0a05 */
[----:B------:R-:W-:-:S13]  /*05e0*/  ISETP.GE.U32.AND P0, PT, R6, R5, PT ;  /* 0x000000050600720c */ /* 0x000fda0003f06070 */
[----:B------:R-:W-:Y:S02]  /*05f0*/  @P0 IADD3 R6, PT, PT, -R5, R6, RZ ;  /* 0x0000000605060210 */ /* 0x000fe40007ffe1ff */
[-C--:B------:R-:W-:Y:S02]  /*0600*/  ISETP.NE.AND P0, PT, R0, R5.reuse, PT ;  /* 0x000000050000720c */ /* 0x080fe40003f05270 */
[----:B------:R-:W-:-:S04]  /*0610*/  @!P1 LOP3.LUT R6, RZ, R5, RZ, 0x33, !PT ;  /* 0x00000005ff069212 */ /* 0x000fc800078e33ff */
[----:B------:R-:W-:-:S13]  /*0620*/  ISETP.NE.OR P0, PT, R6, RZ, !P0 ;  /* 0x000000ff0600720c */ /* 0x000fda0004705670 */
[----:B------:R-:W-:Y:S05]  /*0630*/  @P0 BRA `(.L_x_298) ;  /* 0xfffffffc009c0947 */ /* 0x000fea000383ffff */
.L_x_297:
[----:B------:R-:W-:Y:S05]  /*0640*/  BSYNC.RECONVERGENT B0 ;  /* 0x0000000000007941 */ /* 0x000fea0003800200 */
.L_x_296:
[----:B------:R-:W-:Y:S01]  /*0650*/  STG.E desc[UR8][R8.64+0x400], RZ ;  /* 0x000400ff08007986 */ /* 0x000fe2000c101908 */
[----:B------:R-:W-:Y:S05]  /*0660*/  EXIT ;  /* 0x000000000000794d */ /* 0x000fea0003800000 */
.L_x_295:
[----:B------:R-:W-:Y:S01]  /*0670*/  STG.E desc[UR8][R8.64+0x400], RZ ;  /* 0x000400ff08007986 */ /* 0x000fe2000c101908 */
[----:B------:R-:W-:Y:S05]  /*0680*/  EXIT ;  /* 0x000000000000794d */ /* 0x000fea0003800000 */
.L_x_290:
[----:B------:R-:W0:Y:S01]  /*0690*/  S2R R10, SR_TID.X ;  /* 0x00000000000a7919 */ /* 0x000e220000002100 */
[----:B------:R-:W-:Y:S01]  /*06a0*/  USHF.R.S32.HI UR7, URZ, 0x1f, UR6 ;  /* 0x0000001fff077899 */ /* 0x000fe20008011406 */
[----:B------:R-:W-:Y:S01]  /*06b0*/  BSSY.RECONVERGENT B0, `(.L_x_299) ;  /* 0x000002c000007945 */ /* 0x000fe20003800200 */
[----:B------:R-:W1:Y:S04]  /*06c0*/  LDCU.64 UR10, c[0x0][0x388] ;  /* 0x00007100ff0a77ac */ /* 0x000e680008000a00 */
[----:B------:R-:W-:Y:S01]  /*06d0*/  IMAD.U32 R2, RZ, RZ, UR7 ;  /* 0x00000007ff027e24 */ /* 0x000fe2000f8e00ff */
[C---:B0-----:R-:W-:Y:S02]  /*06e0*/  ISETP.LT.U32.AND P0, PT, R10.reuse, UR6, PT ;  /* 0x000000060a007c0c */ /* 0x041fe4000bf01070 */
[----:B------:R-:W-:-:S02]  /*06f0*/  IADD3 R0, P1, PT, R10, UR4, RZ ;  /* 0x000000040a007c10 */ /* 0x000fc4000ff3e0ff */
[----:B------:R-:W-:-:S03]  /*0700*/  ISETP.GT.AND.EX P0, PT, R2, RZ, PT, P0 ;  /* 0x000000ff0200720c */ /* 0x000fc60003f04300 */
[----:B------:R-:W-:Y:S01]  /*0710*/  IMAD.X R3, RZ, RZ, UR5, P1 ;  /* 0x00000005ff037e24 */ /* 0x000fe200088e06ff */
[----:B-1----:R-:W-:-:S04]  /*0720*/  LEA R8, P1, R0, UR10, 0x2 ;  /* 0x0000000a00087c11 */ /* 0x002fc8000f8210ff */
[----:B------:R-:W-:-:S05]  /*0730*/  LEA.HI.X R9, R0, UR11, R3, 0x2, P1 ;  /* 0x0000000b00097c11 */ /* 0x000fca00088f1403 */
[----:B------:R-:W-:Y:S05]  /*0740*/  @!P0 BRA `(.L_x_300) ;  /* 0x0000000000888947 */ /* 0x000fea0003800000 */
[----:B------:R-:W2:Y:S02]  /*0750*/  LDG.E R0, desc[UR8][R8.64] ;  /* 0x0000000808007981 */ /* 0x000ea4000c1e1900 */
[----:B--2---:R-:W-:-:S13]  /*0760*/  ISETP.GE.AND P0, PT, R0, 0x2, PT ;  /* 0x000000020000780c */ /* 0x004fda0003f06270 */
[----:B------:R0:W-:Y:S01]  /*0770*/  @!P0 STG.E desc[UR8][R8.64], RZ ;  /* 0x000000ff08008986 */ /* 0x0001e2000c101908 */
[----:B------:R-:W-:Y:S05]  /*0780*/  @!P0 BRA `(.L_x_300) ;  /* 0x0000000000788947 */ /* 0x000fea0003800000 */
[----:B------:R-:W-:-:S13]  /*0790*/  ISETP.GE.U32.AND P0, PT, R0, 0x4, PT ;  /* 0x000000040000780c */ /* 0x000fda0003f06070 */
[----:B------:R-:W-:Y:S05]  /*07a0*/  @!P0 BRA `(.L_x_300) ;  /* 0x0000000000708947 */ /* 0x000fea0003800000 */
[----:B------:R-:W-:-:S07]  /*07b0*/  IMAD.MOV.U32 R5, RZ, RZ, 0x2 ;  /* 0x00000002ff057424 */ /* 0x000fce00078e00ff */
.L_x_302:
[----:B------:R-:W1:Y:S01]  /*07c0*/  I2F.U32.RP R4, R5 ;  /* 0x0000000500047306 */ /* 0x000e620000209000 */
[----:B------:R-:W-:-:S07]  /*07d0*/  ISETP.NE.U32.AND P1, PT, R5, RZ, PT ;  /* 0x000000ff0500720c */ /* 0x000fce0003f25070 */
[----:B-1----:R-:W1:Y:S02]  /*07e0*/  MUFU.RCP R4, R4 ;  /* 0x0000000400047308 */ /* 0x002e640000001000 */
[----:B-1----:R-:W-:-:S06]  /*07f0*/  IADD3 R2, PT, PT, R4, 0xffffffe, RZ ;  /* 0x0ffffffe04027810 */ /* 0x002fcc0007ffe0ff */
[----:B------:R1:W2:Y:S02]  /*0800*/  F2I.FTZ.U32.TRUNC.NTZ R3, R2 ;  /* 0x0000000200037305 */ /* 0x0002a4000021f000 */
[----:B-1----:R-:W-:Y:S02]  /*0810*/  IMAD.MOV.U32 R2, RZ, RZ, RZ ;  /* 0x000000ffff027224 */ /* 0x002fe400078e00ff */
[----:B--2---:R-:W-:-:S04]  /*0820*/  IMAD.MOV R6, RZ, RZ, -R3 ;  /* 0x000000ffff067224 */ /* 0x004fc800078e0a03 */
[----:B------:R-:W-:-:S04]  /*0830*/  IMAD R7, R6, R5, RZ ;  /* 0x0000000506077224 */ /* 0x000fc800078e02ff */
[----:B------:R-:W-:-:S06]  /*0840*/  IMAD.HI.U32 R3, R3, R7, R2 ;  /* 0x0000000703037227 */ /* 0x000fcc00078e0002 */
[----:B------:R-:W-:-:S04]  /*0850*/  IMAD.HI.U32 R3, R3, R0, RZ ;  /* 0x0000000003037227 */ /* 0x000fc800078e00ff */
[----:B------:R-:W-:-:S04]  /*0860*/  IMAD.MOV R3, RZ, RZ, -R3 ;  /* 0x000000ffff037224 */ /* 0x000fc800078e0a03 */
[----:B------:R-:W-:-:S05]  /*0870*/  IMAD R6, R5, R3, R0 ;  /* 0x0000000305067224 */ /* 0x000fca00078e0200 */
[----:B------:R-:W-:-:S13]  /*0880*/  ISETP.GE.U32.AND P0, PT, R6, R5, PT ;  /* 0x000000050600720c */ /* 0x000fda0003f06070 */
[----:B------:R-:W-:-:S04]  /*0890*/  @P0 IADD3 R6, PT, PT, R6, -R5, RZ ;  /* 0x8000000506060210 */ /* 0x000fc80007ffe0ff */
[----:B------:R-:W-:-:S13]  /*08a0*/  ISETP.GE.U32.AND P0, PT, R6, R5, PT ;  /* 0x000000050600720c */ /* 0x000fda0003f06070 */
[----:B------:R-:W-:Y:S01]  /*08b0*/  @P0 IMAD.IADD R6, R6, 0x1, -R5 ;  /* 0x0000000106060824 */ /* 0x000fe200078e0a05 */
        /* <DEDUP_REMOVED lines=10> */
.L_x_301:
[----:B------:R1:W-:Y:S02]  /*0960*/  STG.E desc[UR8][R8.64], RZ ;  /* 0x000000ff08007986 */ /* 0x0003e4000c101908 */
.L_x_300:
[----:B------:R-:W-:Y:S05]  /*0970*/  BSYNC.RECONVERGENT B0 ;  /* 0x0000000000007941 */ /* 0x000fea0003800200 */
.L_x_299:
[----:B------:R-:W-:Y:S01]  /*0980*/  IADD3 R0, PT, PT, R10, 0x100, RZ ;  /* 0x000001000a007810 */ /* 0x000fe20007ffe0ff */
[----:B------:R-:W-:-:S03]  /*0990*/  IMAD.U32 R2, RZ, RZ, UR7 ;  /* 0x00000007ff027e24 */ /* 0x000fc6000f8e00ff */
[----:B------:R-:W-:-:S04]  /*09a0*/  ISETP.LT.U32.AND P0, PT, R0, UR6, PT ;  /* 0x0000000600007c0c */ /* 0x000fc8000bf01070 */
[----:B------:R-:W-:-:S13]  /*09b0*/  ISETP.GT.AND.EX P0, PT, R2, RZ, PT, P0 ;  /* 0x000000ff0200720c */ /* 0x000fda0003f04300 */
[----:B------:R-:W-:Y:S05]  /*09c0*/  @!P0 EXIT ;  /* 0x000000000000894d */ /* 0x000fea0003800000 */
        /* <DEDUP_REMOVED lines=10> */
[----:B--2---:R-:W-:Y:S01]  /*0a70*/  MOV R2, RZ ;  /* 0x000000ff00027202 */ /* 0x004fe20000000f00 */
[----:B---3--:R-:W-:-:S04]  /*0a80*/  IMAD.U32 R5, R3, -0x2, RZ ;  /* 0xfffffffe03057824 */ /* 0x008fc800078e00ff */
        /* <DEDUP_REMOVED lines=10> */
[----:B------:R-:W-:-:S07]  /*0b30*/  IMAD.MOV.U32 R5, RZ, RZ, 0x2 ;  /* 0x00000002ff057424 */ /* 0x000fce00078e00ff */
.L_x_306:
[C---:B------:R-:W-:Y:S01]  /*0b40*/  IMAD R2, R5.reuse, R5, R5 ;  /* 0x0000000505027224 */ /* 0x040fe200078e0205 */
[----:B------:R-:W-:-:S05]  /*0b50*/  IADD3 R5, PT, PT, R5, 0x1, RZ ;  /* 0x0000000105057810 */ /* 0x000fca0007ffe0ff */
        /* <DEDUP_REMOVED lines=16> */
[----:B------:R-:W-:-:S04]  /*0c60*/  @P0 IADD3 R6, PT, PT, -R5, R6, RZ ;  /* 0x0000000605060210 */ /* 0x000fc80007ffe1ff */
[----:B------:R-:W-:-:S13]  /*0c70*/  ISETP.GE.U32.AND P0, PT, R6, R5, PT ;  /* 0x000000050600720c */ /* 0x000fda0003f06070 */
[----:B------:R-:W-:Y:S01]  /*0c80*/  @P0 IMAD.IADD R6, R6, 0x1, -R5 ;  /* 0x0000000106060824 */ /* 0x000fe200078e0a05 */
[-C--:B------:R-:W-:Y:S02]  /*0c90*/  ISETP.NE.AND P0, PT, R0, R5.reuse, PT ;  /* 0x000000050000720c */ /* 0x080fe40003f05270 */
[----:B------:R-:W-:-:S04]  /*0ca0*/  @!P1 LOP3.LUT R6, RZ, R5, RZ, 0x33, !PT ;  /* 0x00000005ff069212 */ /* 0x000fc800078e33ff */
[----:B------:R-:W-:-:S13]  /*0cb0*/  ISETP.NE.OR P0, PT, R6, RZ, !P0 ;  /* 0x000000ff0600720c */ /* 0x000fda0004705670 */
[----:B------:R-:W-:Y:S05]  /*0cc0*/  @P0 BRA `(.L_x_306) ;  /* 0xfffffffc009c0947 */ /* 0x000fea000383ffff */
.L_x_305:
[----:B------:R-:W-:Y:S05]  /*0cd0*/  BSYNC.RECONVERGENT B0 ;  /* 0x0000000000007941 */ /* 0x000fea0003800200 */
.L_x_304:
[----:B------:R-:W-:Y:S01]  /*0ce0*/  STG.E desc[UR8][R8.64+0x400], RZ ;  /* 0x000400ff08007986 */ /* 0x000fe2000c101908 */
[----:B------:R-:W-:Y:S05]  /*0cf0*/  EXIT ;  /* 0x000000000000794d */ /* 0x000fea0003800000 */
.L_x_303:
[----:B------:R-:W-:Y:S01]  /*0d00*/  STG.E desc[UR8][R8.64+0x400], RZ ;  /* 0x000400ff08007986 */ /* 0x000fe2000c101908 */
[----:B------:R-:W-:Y:S05]  /*0d10*/  EXIT ;  /* 0x000000000000794d */ /* 0x000fea0003800000 */
.L_x_307:
        /* <DEDUP_REMOVED lines=14> */
.L_x_317:


//--------------------- .text._ZN3cub18CUB_300001_SM_10006detail8for_each13static_kernelINS2_12policy_hub_t12policy_500_tElN6thrust24THRUST_300001_SM_1000_NS8cuda_cub10__tabulate7functorINS7_6detail15normal_iteratorINS7_10device_ptrIiEEEENS7_6system6detail7generic6detail22compute_sequence_valueIivEElEEEEvT0_T1_ --------------------------
	.section	.text._ZN3cub18CUB_300001_SM_10006detail8for_each13static_kernelINS2_12policy_hub_t12policy_500_tElN6thrust24THRUST_300001_SM_1000_NS8cuda_cub10__tabulate7functorINS7_6detail15normal_iteratorINS7_10device_ptrIiEEEENS7_6system6detail7generic6detail22compute_sequence_valueIivEElEEEEvT0_T1_,"ax",@progbits
	.align	128
        .global         _ZN3cub18CUB_300001_SM_10006detail8for_each13static_kernelINS2_12policy_hub_t12policy_500_tElN6thrust24THRUST_300001_SM_1000_NS8cuda_cub10__tabulate7functorINS7_6detail15normal_iteratorINS7_10device_ptrIiEEEENS7_6system6detail7generic6detail22compute_sequence_valueIivEElEEEEvT0_T1_
        .type           _ZN3cub18CUB_300001_SM_10006detail8for_each13static_kernelINS2_12policy_hub_t12policy_500_tElN6thrust24THRUST_300001_SM_1000_NS8cuda_cub10__tabulate7functorINS7_6detail15normal_iteratorINS7_10device_ptrIiEEEENS7_6system6detail7generic6detail22compute_sequence_valueIivEElEEEEvT0_T1_,@function
        .size           _ZN3cub18CUB_300001_SM_10006detail8for_each13static_kernelINS2_12policy_hub_t12policy_500_tElN6thrust24THRUST_300001_SM_1000_NS8cuda_cub10__tabulate7functorINS7_6detail15normal_iteratorINS7_10device_ptrIiEEEENS7_6system6detail7generic6detail22compute_sequence_valueIivEElEEEEvT0_T1_,(.L_x_318 - _ZN3cub18CUB_300001_SM_10006detail8for_each13static_kernelINS2_12policy_hub_t12policy_500_tElN6thrust24THRUST_300001_SM_1000_NS8cuda_cub10__tabulate7functorINS7_6detail15normal_iteratorINS7_10device_ptrIiEEEENS7_6system6detail7generic6detail22compute_sequence_valueIivEElEEEEvT0_T1_)
        .other          _ZN3cub18CUB_300001_SM_10006detail8for_each13static_kernelINS2_12policy_hub_t12policy_500_tElN6thrust24THRUST_300001_SM_1000_NS8cuda_cub10__tabulate7functorINS7_6detail15normal_iteratorINS7_10device_ptrIiEEEENS7_6system6detail7generic6detail22compute_sequence_valueIivEElEEEEvT0_T1_,@"STO_CUDA_ENTRY STV_DEFAULT"
_ZN3cub18CUB_300001_SM_10006detail8for_each13static_kernelINS2_12policy_hub_t12policy_500_tElN6thrust24THRUST_300001_SM_1000_NS8cuda_cub10__tabulate7functorINS7_6detail15normal_iteratorINS7_10device_ptrIiEEEENS7_6system6detail7generic6detail22compute_sequence_valueIivEElEEEEvT0_T1_:
.text._ZN3cub18CUB_300001_SM_10006detail8for_each13static_kernelINS2_12policy_hub_t12policy_500_tElN6thrust24THRUST_300001_SM_1000_NS8cuda_cub10__tabulate7functorINS7_6detail15normal_iteratorINS7_10device_ptrIiEEEENS7_6system6detail7generic6detail22compute_sequence_valueIivEElEEEEvT0_T1_:
        /* <DEDUP_REMOVED lines=11> */
[----:B------:R-:W1:Y:S01]  /*00b0*/  LDC.64 R6, c[0x0][0x390] ;  /* 0x0000e400ff067b82 */ /* 0x000e620000000a00 */
[----:B------:R-:W2:Y:S01]  /*00c0*/  LDCU.64 UR10, c[0x0][0x388] ;  /* 0x00007100ff0a77ac */ /* 0x000ea20008000a00 */
[----:B0-----:R-:W-:-:S05]  /*00d0*/  IADD3 R5, P0, PT, R0, UR4, RZ ;  /* 0x0000000400057c10 */ /* 0x001fca000ff1e0ff */
[----:B------:R-:W-:Y:S01]  /*00e0*/  IMAD.X R4, RZ, RZ, UR5, P0 ;  /* 0x00000005ff047e24 */ /* 0x000fe200080e06ff */
[C---:B--2---:R-:W-:Y:S01]  /*00f0*/  LEA R2, P0, R5.reuse, UR10, 0x2 ;  /* 0x0000000a05027c11 */ /* 0x044fe2000f8010ff */
[----:B------:R-:W-:-:S03]  /*0100*/  VIADD R0, R5, 0x100 ;  /* 0x0000010005007836 */ /* 0x000fc60000000000 */
[C---:B------:R-:W-:Y:S01]  /*0110*/  LEA.HI.X R3, R5.reuse, UR11, R4, 0x2, P0 ;  /* 0x0000000b05037c11 */ /* 0x040fe200080f1404 */
[-CC-:B-1----:R-:W-:Y:S02]  /*0120*/  IMAD R5, R5, R7.reuse, R6.reuse ;  /* 0x0000000705057224 */ /* 0x182fe400078e0206 */
[----:B------:R-:W-:-:S03]  /*0130*/  IMAD R7, R0, R7, R6 ;  /* 0x0000000700077224 */ /* 0x000fc600078e0206 */
[----:B------:R-:W-:Y:S04]  /*0140*/  STG.E desc[UR8][R2.64], R5 ;  /* 0x0000000502007986 */ /* 0x000fe8000c101908 */
[----:B------:R-:W-:Y:S01]  /*0150*/  STG.E desc[UR8][R2.64+0x400], R7 ;  /* 0x0004000702007986 */ /* 0x000fe2000c101908 */
[----:B------:R-:W-:Y:S05]  /*0160*/  EXIT ;  /* 0x000000000000794d */ /* 0x000fea0003800000 */
.L_x_308:
[----:B------:R-:W0:Y:S01]  /*0170*/  S2R R2, SR_TID.X ;  /* 0x0000000000027919 */ /* 0x000e220000002100 */
[----:B------:R-:W-:Y:S01]  /*0180*/  USHF.R.S32.HI UR7, URZ, 0x1f, UR6 ;  /* 0x0000001fff077899 */ /* 0x000fe20008011406 */
[----:B------:R-:W-:Y:S05]  /*0190*/  BSSY.RECONVERGENT B0, `(.L_x_309) ;  /* 0x0000011000007945 */ /* 0x000fea0003800200 */
[----:B------:R-:W-:Y:S02]  /*01a0*/  IMAD.U32 R3, RZ, RZ, UR7 ;  /* 0x00000007ff037e24 */ /* 0x000fe4000f8e00ff */
[----:B------:R-:W-:Y:S01]  /*01b0*/  IMAD.U32 R4, RZ, RZ, UR7 ;  /* 0x00000007ff047e24 */ /* 0x000fe2000f8e00ff */
[C---:B0-----:R-:W-:Y:S01]  /*01c0*/  ISETP.LT.U32.AND P0, PT, R2.reuse, UR6, PT ;  /* 0x0000000602007c0c */ /* 0x041fe2000bf01070 */
[----:B------:R-:W-:-:S03]  /*01d0*/  VIADD R0, R2, 0x100 ;  /* 0x0000010002007836 */ /* 0x000fc60000000000 */
[----:B------:R-:W-:Y:S02]  /*01e0*/  ISETP.GT.AND.EX P0, PT, R3, RZ, PT, P0 ;  /* 0x000000ff0300720c */ /* 0x000fe40003f04300 */
[----:B------:R-:W-:-:S04]  /*01f0*/  ISETP.LT.U32.AND P1, PT, R0, UR6, PT ;  /* 0x0000000600007c0c */ /* 0x000fc8000bf21070 */
[----:B------:R-:W-:-:S07]  /*0200*/  ISETP.GT.AND.EX P1, PT, R4, RZ, PT, P1 ;  /* 0x000000ff0400720c */ /* 0x000fce0003f24310 */
[----:B------:R-:W-:Y:S06]  /*0210*/  @!P0 BRA `(.L_x_310) ;  /* 0x0000000000208947 */ /* 0x000fec0003800000 */
[----:B------:R-:W0:Y:S01]  /*0220*/  LDC.64 R6, c[0x0][0x390] ;  /* 0x0000e400ff067b82 */ /* 0x000e220000000a00 */
[----:B------:R-:W1:Y:S01]  /*0230*/  LDCU.64 UR10, c[0x0][0x388] ;  /* 0x00007100ff0a77ac */ /* 0x000e620008000a00 */
[----:B------:R-:W-:-:S05]  /*0240*/  IADD3 R4, P0, PT, R2, UR4, RZ ;  /* 0x0000000402047c10 */ /* 0x000fca000ff1e0ff */
[----:B------:R-:W-:Y:S01]  /*0250*/  IMAD.X R3, RZ, RZ, UR5, P0 ;  /* 0x00000005ff037e24 */ /* 0x000fe200080e06ff */
[----:B-1----:R-:W-:-:S04]  /*0260*/  LEA R2, P0, R4, UR10, 0x2 ;  /* 0x0000000a04027c11 */ /* 0x002fc8000f8010ff */
[C---:B------:R-:W-:Y:S01]  /*0270*/  LEA.HI.X R3, R4.reuse, UR11, R3, 0x2, P0 ;  /* 0x0000000b04037c11 */ /* 0x040fe200080f1403 */
[----:B0-----:R-:W-:-:S05]  /*0280*/  IMAD R7, R4, R7, R6 ;  /* 0x0000000704077224 */ /* 0x001fca00078e0206 */
[----:B------:R0:W-:Y:S03]  /*0290*/  STG.E desc[UR8][R2.64], R7 ;  /* 0x0000000702007986 */ /* 0x0001e6000c101908 */
.L_x_310:
[----:B------:R-:W-:Y:S05]  /*02a0*/  BSYNC.RECONVERGENT B0 ;  /* 0x0000000000007941 */ /* 0x000fea0003800200 */
.L_x_309:
[----:B------:R-:W-:Y:S05]  /*02b0*/  @!P1 EXIT ;  /* 0x000000000000994d */ /* 0x000fea0003800000 */
[----:B------:R-:W1:Y:S01]  /*02c0*/  LDC.64 R4, c[0x0][0x390] ;  /* 0x0000e400ff047b82 */ /* 0x000e620000000a00 */
[----:B------:R-:W2:Y:S01]  /*02d0*/  LDCU.64 UR6, c[0x0][0x388] ;  /* 0x00007100ff0677ac */ /* 0x000ea20008000a00 */
[----:B------:R-:W-:-:S05]  /*02e0*/  IADD3 R0, P0, PT, R0, UR4, RZ ;  /* 0x0000000400007c10 */ /* 0x000fca000ff1e0ff */
[----:B0-----:R-:W-:Y:S01]  /*02f0*/  IMAD.X R3, RZ, RZ, UR5, P0 ;  /* 0x00000005ff037e24 */ /* 0x001fe200080e06ff */
[----:B--2---:R-:W-:-:S04]  /*0300*/  LEA R2, P0, R0, UR6, 0x2 ;  /* 0x0000000600027c11 */ /* 0x004fc8000f8010ff */
[C---:B------:R-:W-:Y:S01]  /*0310*/  LEA.HI.X R3, R0.reuse, UR7, R3, 0x2, P0 ;  /* 0x0000000700037c11 */ /* 0x040fe200080f1403 */
[----:B-1----:R-:W-:-:S05]  /*0320*/  IMAD R5, R0, R5, R4 ;  /* 0x0000000500057224 */ /* 0x002fca00078e0204 */
[----:B------:R-:W-:Y:S01]  /*0330*/  STG.E desc[UR8][R2.64], R5 ;  /* 0x0000000502007986 */ /* 0x000fe2000c101908 */
[----:B------:R-:W-:Y:S05]  /*0340*/  EXIT ;  /* 0x000000000000794d */ /* 0x000fea0003800000 */
.L_x_311:
        /* <DEDUP_REMOVED lines=11> */
.L_x_318:


//--------------------- .text._ZN3cub18CUB_300001_SM_10006detail8for_each13static_kernelINS2_12policy_hub_t12policy_500_tEmN6thrust24THRUST_300001_SM_1000_NS8cuda_cub20__uninitialized_fill7functorINS7_10device_ptrIiEEiEEEEvT0_T1_ --------------------------
	.section	.text._ZN3cub18CUB_300001_SM_10006detail8for_each13static_kernelINS2_12policy_hub_t12policy_500_tEmN6thrust24THRUST_300001_SM_1000_NS8cuda_cub20__uninitialized_fill7functorINS7_10device_ptrIiEEiEEEEvT0_T1_,"ax",@progbits
	.align	128
        .global         _ZN3cub18CUB_300001_SM_10006detail8for_each13static_kernelINS2_12policy_hub_t12policy_500_tEmN6thrust24THRUST_300001_SM_1000_NS8cuda_cub20__uninitialized_fill7functorINS7_10device_ptrIiEEiEEEEvT0_T1_
        .type           _ZN3cub18CUB_300001_SM_10006detail8for_each13static_kernelINS2_12policy_hub_t12policy_500_tEmN6thrust24THRUST_300001_SM_1000_NS8cuda_cub20__uninitialized_fill7functorINS7_10device_ptrIiEEiEEEEvT0_T1_,@function
        .size           _ZN3cub18CUB_300001_SM_10006detail8for_each13static_kernelINS2_12policy_hub_t12policy_500_tEmN6thrust24THRUST_300001_SM_1000_NS8cuda_cub20__uninitialized_fill7functorINS7_10device_ptrIiEEiEEEEvT0_T1_,(.L_x_319 - _ZN3cub18CUB_300001_SM_10006detail8for_each13static_kernelINS2_12policy_hub_t12policy_500_tEmN6thrust24THRUST_300001_SM_1000_NS8cuda_cub20__uninitialized_fill7functorINS7_10device_ptrIiEEiEEEEvT0_T1_)
        .other          _ZN3cub18CUB_300001_SM_10006detail8for_each13static_kernelINS2_12policy_hub_t12policy_500_tEmN6thrust24THRUST_300001_SM_1000_NS8cuda_cub20__uninitialized_fill7functorINS7_10device_ptrIiEEiEEEEvT0_T1_,@"STO_CUDA_ENTRY STV_DEFAULT"
_ZN3cub18CUB_300001_SM_10006detail8for_each13static_kernelINS2_12policy_hub_t12policy_500_tEmN6thrust24THRUST_300001_SM_1000_NS8cuda_cub20__uninitialized_fill7functorINS7_10device_ptrIiEEiEEEEvT0_T1_:
.text._ZN3cub18CUB_300001_SM_10006detail8for_each13static_kernelINS2_12policy_hub_t12policy_500_tEmN6thrust24THRUST_300001_SM_1000_NS8cuda_cub20__uninitialized_fill7functorINS7_10device_ptrIiEEiEEEEvT0_T1_:
        /* <DEDUP_REMOVED lines=8> */
[----:B------:R-:W-:-:S09]  /*0080*/  UISETP.GE.U32.AND.EX UP0, UPT, UR7, URZ, UPT, UP0 ;  /* 0x000000ff0700728c */ /* 0x000fd2000bf06100 */
[----:B--2---:R-:W-:Y:S05]  /*0090*/  BRA.U !UP0, `(.L_x_312) ;  /* 0x0000000108287547 */ /* 0x004fea000b800000 */
[----:B------:R-:W0:Y:S01]  /*00a0*/  S2R R0, SR_TID.X ;  /* 0x0000000000007919 */ /* 0x000e220000002100 */
[----:B------:R-:W1:Y:S01]  /*00b0*/  LDCU.64 UR6, c[0x0][0x388] ;  /* 0x00007100ff0677ac */ /* 0x000e620008000a00 */
[----:B------:R-:W2:Y:S01]  /*00c0*/  LDC R5, c[0x0][0x390] ;  /* 0x0000e400ff057b82 */ /* 0x000ea20000000800 */
[----:B0-----:R-:W-:-:S05]  /*00d0*/  IADD3 R0, P0, PT, R0, UR4, RZ ;  /* 0x0000000400007c10 */ /* 0x001fca000ff1e0ff */
[----:B------:R-:W-:Y:S01]  /*00e0*/  IMAD.X R3, RZ, RZ, UR5, P0 ;  /* 0x00000005ff037e24 */ /* 0x000fe200080e06ff */
[----:B-1----:R-:W-:-:S04]  /*00f0*/  LEA R2, P0, R0, UR6, 0x2 ;  /* 0x0000000600027c11 */ /* 0x002fc8000f8010ff */
[----:B------:R-:W-:-:S05]  /*0100*/  LEA.HI.X R3, R0, UR7, R3, 0x2, P0 ;  /* 0x0000000700037c11 */ /* 0x000fca00080f1403 */
[----:B--2---:R-:W-:Y:S04]  /*0110*/  STG.E desc[UR8][R2.64], R5 ;  /* 0x0000000502007986 */ /* 0x004fe8000c101908 */
[----:B------:R-:W-:Y:S01]  /*0120*/  STG.E desc[UR8][R2.64+0x400], R5 ;  /* 0x0004000502007986 */ /* 0x000fe2000c101908 */
[----:B------:R-:W-:Y:S05]  /*0130*/  EXIT ;  /* 0x000000000000794d */ /* 0x000fea0003800000 */
.L_x_312:
[----:B------:R-:W0:Y:S01]  /*0140*/  S2R R0, SR_TID.X ;  /* 0x0000000000007919 */ /* 0x000e220000002100 */
[----:B------:R-:W-:Y:S01]  /*0150*/  IMAD.U32 R2, RZ, RZ, UR7 ;  /* 0x00000007ff027e24 */ /* 0x000fe2000f8e00ff */
[----:B------:R-:W1:Y:S01]  /*0160*/  LDCU.64 UR10, c[0x0][0x388] ;  /* 0x00007100ff0a77ac */ /* 0x000e620008000a00 */
[----:B------:R-:W-:Y:S01]  /*0170*/  IMAD.U32 R4, RZ, RZ, UR7 ;  /* 0x00000007ff047e24 */ /* 0x000fe2000f8e00ff */
[----:B0-----:R-:W-:-:S04]  /*0180*/  ISETP.LT.U32.AND P0, PT, R0, UR6, PT ;  /* 0x0000000600007c0c */ /* 0x001fc8000bf01070 */
[----:B------:R-:W-:Y:S01]  /*0190*/  ISETP.GT.U32.AND.EX P0, PT, R2, RZ, PT, P0 ;  /* 0x000000ff0200720c */ /* 0x000fe20003f04100 */
[C---:B------:R-:W-:Y:S01]  /*01a0*/  VIADD R2, R0.reuse, 0x100 ;  /* 0x0000010000027836 */ /* 0x040fe20000000000 */
[----:B------:R-:W-:-:S04]  /*01b0*/  IADD3 R0, P2, PT, R0, UR4, RZ ;  /* 0x0000000400007c10 */ /* 0x000fc8000ff5e0ff */
[----:B------:R-:W-:Y:S01]  /*01c0*/  ISETP.LT.U32.AND P1, PT, R2, UR6, PT ;  /* 0x0000000602007c0c */ /* 0x000fe2000bf21070 */
[----:B------:R-:W-:Y:S01]  /*01d0*/  IMAD.X R3, RZ, RZ, UR5, P2 ;  /* 0x00000005ff037e24 */ /* 0x000fe200090e06ff */
[----:B-1----:R-:W-:Y:S02]  /*01e0*/  LEA R2, P2, R0, UR10, 0x2 ;  /* 0x0000000a00027c11 */ /* 0x002fe4000f8410ff */
[----:B------:R-:W-:Y:S02]  /*01f0*/  ISETP.GT.U32.AND.EX P1, PT, R4, RZ, PT, P1 ;  /* 0x000000ff0400720c */ /* 0x000fe40003f24110 */
[----:B------:R-:W-:Y:S01]  /*0200*/  LEA.HI.X R3, R0, UR11, R3, 0x2, P2 ;  /* 0x0000000b00037c11 */ /* 0x000fe200090f1403 */
[----:B------:R-:W0:Y:S04]  /*0210*/  @P0 LDC R5, c[0x0][0x390] ;  /* 0x0000e400ff050b82 */ /* 0x000e280000000800 */
[----:B0-----:R0:W-:Y:S06]  /*0220*/  @P0 STG.E desc[UR8][R2.64], R5 ;  /* 0x0000000502000986 */ /* 0x0011ec000c101908 */
[----:B------:R-:W-:Y:S05]  /*0230*/  @!P1 EXIT ;  /* 0x000000000000994d */ /* 0x000fea0003800000 */
[----:B0-----:R-:W0:Y:S02]  /*0240*/  LDC R5, c[0x0][0x390] ;  /* 0x0000e400ff057b82 */ /* 0x001e240000000800 */
[----:B0-----:R-:W-:Y:S01]  /*0250*/  STG.E desc[UR8][R2.64+0x400], R5 ;  /* 0x0004000502007986 */ /* 0x001fe2000c101908 */
[----:B------:R-:W-:Y:S05]  /*0260*/  EXIT ;  /* 0x000000000000794d */ /* 0x000fea0003800000 */
.L_x_313:
        /* <DEDUP_REMOVED lines=9> */
.L_x_319:


//--------------------- .text._ZN3cub18CUB_300001_SM_10006detail11EmptyKernelIvEEvv --------------------------
	.section	.text._ZN3cub18CUB_300001_SM_10006detail11EmptyKernelIvEEvv,"ax",@progbits
	.align	128
        .global         _ZN3cub18CUB_300001_SM_10006detail11EmptyKernelIvEEvv
        .type           _ZN3cub18CUB_300001_SM_10006detail11EmptyKernelIvEEvv,@function
        .size           _ZN3cub18CUB_300001_SM_10006detail11EmptyKernelIvEEvv,(.L_x_320 - _ZN3cub18CUB_300001_SM_10006detail11EmptyKernelIvEEvv)
        .other          _ZN3cub18CUB_300001_SM_10006detail11EmptyKernelIvEEvv,@"STO_CUDA_ENTRY STV_DEFAULT"
_ZN3cub18CUB_300001_SM_10006detail11EmptyKernelIvEEvv:
.text._ZN3cub18CUB_300001_SM_10006detail11EmptyKernelIvEEvv:
[----:B------:R-:W-:Y:S01]  /*0000*/  LDC R1, c[0x0][0x37c] ;  /* 0x0000df00ff017b82 */ /* 0x000fe20000000800 */
[----:B------:R-:W-:Y:S05]  /*0010*/  EXIT ;  /* 0x000000000000794d */ /* 0x000fea0003800000 */
.L_x_314:
        /* <DEDUP_REMOVED lines=14> */
.L_x_320:


//--------------------- .nv.shared._ZN3cub18CUB_300001_SM_10006detail6select23DeviceSelectSweepKernelINS2_10policy_hubIiNS0_8NullTypeEiLb0ELNS0_10SelectImplE0EE10Policy1000EN6thrust24THRUST_300001_SM_1000_NS6detail15normal_iteratorINSA_10device_ptrIiEEEEPS5_SF_PlNS0_13ScanTileStateIiLb1EEEN4cuda3std3__410__not_fn_tINSB_14equal_to_valueIiEEEES5_iNS2_19streaming_context_tIlLb1EEELS6_0EEEvT0_T1_T2_T3_T4_T5_T6_T7_iT8_NS1_7vsmem_tE --------------------------
	.section	.nv.shared._ZN3cub18CUB_300001_SM_10006detail6select23DeviceSelectSweepKernelINS2_10policy_hubIiNS0_8NullTypeEiLb0ELNS0_10SelectImplE0EE10Policy1000EN6thrust24THRUST_300001_SM_1000_NS6detail15normal_iteratorINSA_10device_ptrIiEEEEPS5_SF_PlNS0_13ScanTileStateIiLb1EEEN4cuda3std3__410__not_fn_tINSB_14equal_to_valueIiEEEES5_iNS2_19streaming_context_tIlLb1EEELS6_0EEEvT0_T1_T2_T3_T4_T5_T6_T7_iT8_NS1_7vsmem_tE,"aw",@nobits
	.sectionflags	@""
	.align	16
.nv.shared._ZN3cub18CUB_300001_SM_10006detail6select23DeviceSelectSweepKernelINS2_10policy_hubIiNS0_8NullTypeEiLb0ELNS0_10SelectImplE0EE10Policy1000EN6thrust24THRUST_300001_SM_1000_NS6detail15normal_iteratorINSA_10device_ptrIiEEEEPS5_SF_PlNS0_13ScanTileStateIiLb1EEEN4cuda3std3__410__not_fn_tINSB_14equal_to_valueIiEEEES5_iNS2_19streaming_context_tIlLb1EEELS6_0EEEvT0_T1_T2_T3_T4_T5_T6_T7_iT8_NS1_7vsmem_tE:
	.zero		24064


//--------------------- .nv.shared.reserved.0     --------------------------
	.section	.nv.shared.reserved.0,"aw",@nobits
	.weak		__nv_reservedSMEM_offset_0_alias
	.size		__nv_reservedSMEM_offset_0_alias, 0, 64
	.other		__nv_reservedSMEM_offset_0_alias,@"STO_CUDA_RESERVED_SHARED STV_DEFAULT"
__nv_reservedSMEM_offset_0_alias:
	.zero		0
	.zero		64


//--------------------- .nv.global                --------------------------
	.section	.nv.global,"aw",@nobits
.nv.global:
	.type		_ZN30_INTERNAL_bfdb4f32_4_k_cu_main6thrust24THRUST_300001_SM_1000_NS12placeholders2_8E,@object
	.size		_ZN30_INTERNAL_bfdb4f32_4_k_cu_main6thrust24THRUST_300001_SM_1000_NS12placeholders2_8E,(_ZN30_INTERNAL_bfdb4f32_4_k_cu_main4cuda3std3__432_GLOBAL__N__bfdb4f32_4_k_cu_main6ignoreE - _ZN30_INTERNAL_bfdb4f32_4_k_cu_main6thrust24THRUST_300001_SM_1000_NS12placeholders2_8E)
_ZN30_INTERNAL_bfdb4f32_4_k_cu_main6thrust24THRUST_300001_SM_1000_NS12placeholders2_8E:
	.zero		1
	.type		_ZN30_INTERNAL_bfdb4f32_4_k_cu_main4cuda3std3__432_GLOBAL__N__bfdb4f32_4_k_cu_main6ignoreE,@object
	.size		_ZN30_INTERNAL_bfdb4f32_4_k_cu_main4cuda3std3__432_GLOBAL__N__bfdb4f32_4_k_cu_main6ignoreE,(_ZN30_INTERNAL_bfdb4f32_4_k_cu_main4cuda3std6ranges3__45__cpo4dataE - _ZN30_INTERNAL_bfdb4f32_4_k_cu_main4cuda3std3__432_GLOBAL__N__bfdb4f32_4_k_cu_main6ignoreE)
_ZN30_INTERNAL_bfdb4f32_4_k_cu_main4cuda3std3__432_GLOBAL__N__bfdb4f32_4_k_cu_main6ignoreE:
	.zero		1
	.type		_ZN30_INTERNAL_bfdb4f32_4_k_cu_main4cuda3std6ranges3__45__cpo4dataE,@object
	.size		_ZN30_INTERNAL_bfdb4f32_4_k_cu_main4cuda3std6ranges3__45__cpo4dataE,(_ZN30_INTERNAL_bfdb4f32_4_k_cu_main6thrust24THRUST_300001_SM_1000_NS6system3cpp3parE - _ZN30_INTERNAL_bfdb4f32_4_k_cu_main4cuda3std6ranges3__45__cpo4dataE)
_ZN30_INTERNAL_bfdb4f32_4_k_cu_main4cuda3std6ranges3__45__cpo4dataE:
	.zero		1
	.type		_ZN30_INTERNAL_bfdb4f32_4_k_cu_main6thrust24THRUST_300001_SM_1000_NS6system3cpp3parE,@object
	.size		_ZN30_INTERNAL_bfdb4f32_4_k_cu_main6thrust24THRUST_300001_SM_1000_NS6system3cpp3parE,(_ZN30_INTERNAL_bfdb4f32_4_k_cu_main4cuda3std3__45__cpo5beginE - _ZN30_INTERNAL_bfdb4f32_4_k_cu_main6thrust24THRUST_300001_SM_1000_NS6system3cpp3parE)
_ZN30_INTERNAL_bfdb4f32_4_k_cu_main6thrust24THRUST_300001_SM_1000_NS6system3cpp3parE:
	.zero		1
	.type		_ZN30_INTERNAL_bfdb4f32_4_k_cu_main4cuda3std3__45__cpo5beginE,@object
	.size		_ZN30_INTERNAL_bfdb4f32_4_k_cu_main4cuda3std3__45__cpo5beginE,(_ZN30_INTERNAL_bfdb4f32_4_k_cu_main4cuda3std6ranges3__45__cpo5beginE - _ZN30_INTERNAL_bfdb4f32_4_k_cu_main4cuda3std3__45__cpo5beginE)
_ZN30_INTERNAL_bfdb4f32_4_k_cu_main4cuda3std3__45__cpo5beginE:
	.zero		1
	.type		_ZN30_INTERNAL_bfdb4f32_4_k_cu_main4cuda3std6ranges3__45__cpo5beginE,@object
	.size		_ZN30_INTERNAL_bfdb4f32_4_k_cu_main4cuda3std6ranges3__45__cpo5beginE,(_ZN30_INTERNAL_bfdb4f32_4_k_cu_main6thrust24THRUST_300001_SM_1000_NS6deviceE - _ZN30_INTERNAL_bfdb4f32_4_k_cu_main4cuda3std6ranges3__45__cpo5beginE)
_ZN30_INTERNAL_bfdb4f32_4_k_cu_main4cuda3std6ranges3__45__cpo5beginE:
	.zero		1
	.type		_ZN30_INTERNAL_bfdb4f32_4_k_cu_main6thrust24THRUST_300001_SM_1000_NS6deviceE,@object
	.size		_ZN30_INTERNAL_bfdb4f32_4_k_cu_main6thrust24THRUST_300001_SM_1000_NS6deviceE,(_ZN30_INTERNAL_bfdb4f32_4_k_cu_main4cuda3std3__47nulloptE - _ZN30_INTERNAL_bfdb4f32_4_k_cu_main6thrust24THRUST_300001_SM_1000_NS6deviceE)
_ZN30_INTERNAL_bfdb4f32_4_k_cu_main6thrust24THRUST_300001_SM_1000_NS6deviceE:
	.zero		1
	.type		_ZN30_INTERNAL_bfdb4f32_4_k_cu_main4cuda3std3__47nulloptE,@object
	.size		_ZN30_INTERNAL_bfdb4f32_4_k_cu_main4cuda3std3__47nulloptE,(_ZN30_INTERNAL_bfdb4f32_4_k_cu_main4cuda3std6ranges3__45__cpo8distanceE - _ZN30_INTERNAL_bfdb4f32_4_k_cu_main4cuda3std3__47nulloptE)
_ZN30_INTERNAL_bfdb4f32_4_k_cu_main4cuda3std3__47nulloptE:
	.zero		1
	.type		_ZN30_INTERNAL_bfdb4f32_4_k_cu_main4cuda3std6ranges3__45__cpo8distanceE,@object
	.size		_ZN30_INTERNAL_bfdb4f32_4_k_cu_main4cuda3std6ranges3__45__cpo8distanceE,(_ZN30_INTERNAL_bfdb4f32_4_k_cu_main6thrust24THRUST_300001_SM_1000_NS12placeholders2_4E - _ZN30_INTERNAL_bfdb4f32_4_k_cu_main4cuda3std6ranges3__45__cpo8distanceE)
_ZN30_INTERNAL_bfdb4f32_4_k_cu_main4cuda3std6ranges3__45__cpo8distanceE:
	.zero		1
	.type		_ZN30_INTERNAL_bfdb4f32_4_k_cu_main6thrust24THRUST_300001_SM_1000_NS12placeholders2_4E,@object
	.size		_ZN30_INTERNAL_bfdb4f32_4_k_cu_main6thrust24THRUST_300001_SM_1000_NS12placeholders2_4E,(_ZN30_INTERNAL_bfdb4f32_4_k_cu_main4cuda3std3__45__cpo6rbeginE - _ZN30_INTERNAL_bfdb4f32_4_k_cu_main6thrust24THRUST_300001_SM_1000_NS12placeholders2_4E)
_ZN30_INTERNAL_bfdb4f32_4_k_cu_main6thrust24THRUST_300001_SM_1000_NS12placeholders2_4E:
	.zero		1
	.type		_ZN30_INTERNAL_bfdb4f32_4_k_cu_main4cuda3std3__45__cpo6rbeginE,@object
	.size		_ZN30_INTERNAL_bfdb4f32_4_k_cu_main4cuda3std3__45__cpo6rbeginE,(_ZN30_INTERNAL_bfdb4f32_4_k_cu_main4cuda3std6ranges3__45__cpo7advanceE - _ZN30_INTERNAL_bfdb4f32_4_k_cu_main4cuda3std3__45__cpo6rbeginE)
_ZN30_INTERNAL_bfdb4f32_4_k_cu_main4cuda3std3__45__cpo6rbeginE:
	.zero		1
	.type		_ZN30_INTERNAL_bfdb4f32_4_k_cu_main4cuda3std6ranges3__45__cpo7advanceE,@object
	.size		_ZN30_INTERNAL_bfdb4f32_4_k_cu_main4cuda3std6ranges3__45__cpo7advanceE,(_ZN30_INTERNAL_bfdb4f32_4_k_cu_main6thrust24THRUST_300001_SM_1000_NS12placeholders3_10E - _ZN30_INTERNAL_bfdb4f32_4_k_cu_main4cuda3std6ranges3__45__cpo7advanceE)
_ZN30_INTERNAL_bfdb4f32_4_k_cu_main4cuda3std6ranges3__45__cpo7advanceE:
	.zero		1
	.type		_ZN30_INTERNAL_bfdb4f32_4_k_cu_main6thrust24THRUST_300001_SM_1000_NS12placeholders3_10E,@object
	.size		_ZN30_INTERNAL_bfdb4f32_4_k_cu_main6thrust24THRUST_300001_SM_1000_NS12placeholders3_10E,(_ZN30_INTERNAL_bfdb4f32_4_k_cu_main4cuda3std3__48in_placeE - _ZN30_INTERNAL_bfdb4f32_4_k_cu_main6thrust24THRUST_300001_SM_1000_NS12placeholders3_10E)
_ZN30_INTERNAL_bfdb4f32_4_k_cu_main6thrust24THRUST_300001_SM_1000_NS12placeholders3_10E:
	.zero		1
	.type		_ZN30_INTERNAL_bfdb4f32_4_k_cu_main4cuda3std3__48in_placeE,@object
	.size		_ZN30_INTERNAL_bfdb4f32_4_k_cu_main4cuda3std3__48in_placeE,(_ZN30_INTERNAL_bfdb4f32_4_k_cu_main4cuda3std6ranges3__45__cpo4sizeE - _ZN30_INTERNAL_bfdb4f32_4_k_cu_main4cuda3std3__48in_placeE)
_ZN30_INTERNAL_bfdb4f32_4_k_cu_main4cuda3std3__48in_placeE:
	.zero		1
	.type		_ZN30_INTERNAL_bfdb4f32_4_k_cu_main4cuda3std6ranges3__45__cpo4sizeE,@object
	.size		_ZN30_INTERNAL_bfdb4f32_4_k_cu_main4cuda3std6ranges3__45__cpo4sizeE,(_ZN30_INTERNAL_bfdb4f32_4_k_cu_main6thrust24THRUST_300001_SM_1000_NS12placeholders2_2E - _ZN30_INTERNAL_bfdb4f32_4_k_cu_main4cuda3std6ranges3__45__cpo4sizeE)
_ZN30_INTERNAL_bfdb4f32_4_k_cu_main4cuda3std6ranges3__45__cpo4sizeE:
	.zero		1
	.type		_ZN30_INTERNAL_bfdb4f32_4_k_cu_main6thrust24THRUST_300001_SM_1000_NS12placeholders2_2E,@object
	.size		_ZN30_INTERNAL_bfdb4f32_4_k_cu_main6thrust24THRUST_300001_SM_1000_NS12placeholders2_2E,(_ZN30_INTERNAL_bfdb4f32_4_k_cu_main4cuda3std3__45__cpo6cbeginE - _ZN30_INTERNAL_bfdb4f32_4_k_cu_main6thrust24THRUST_300001_SM_1000_NS12placeholders2_2E)
_ZN30_INTERNAL_bfdb4f32_4_k_cu_main6thrust24THRUST_300001_SM_1000_NS12placeholders2_2E:
	.zero		1
	.type		_ZN30_INTERNAL_bfdb4f32_4_k_cu_main4cuda3std3__45__cpo6cbeginE,@object
	.size		_ZN30_INTERNAL_bfdb4f32_4_k_cu_main4cuda3std3__45__cpo6cbeginE,(_ZN30_INTERNAL_bfdb4f32_4_k_cu_main4cuda3std6ranges3__45__cpo6cbeginE - _ZN30_INTERNAL_bfdb4f32_4_k_cu_main4cuda3std3__45__cpo6cbeginE)
_ZN30_INTERNAL_bfdb4f32_4_k_cu_main4cuda3std3__45__cpo6cbeginE:
	.zero		1
	.type		_ZN30_INTERNAL_bfdb4f32_4_k_cu_main4cuda3std6ranges3__45__cpo6cbeginE,@object
	.size		_ZN30_INTERNAL_bfdb4f32_4_k_cu_main4cuda3std6ranges3__45__cpo6cbeginE,(_ZN30_INTERNAL_bfdb4f32_4_k_cu_main6thrust24THRUST_300001_SM_1000_NS12placeholders2_6E - _ZN30_INTERNAL_bfdb4f32_4_k_cu_main4cuda3std6ranges3__45__cpo6cbeginE)
_ZN30_INTERNAL_bfdb4f32_4_k_cu_main4cuda3std6ranges3__45__cpo6cbeginE:
	.zero		1
	.type		_ZN30_INTERNAL_bfdb4f32_4_k_cu_main6thrust24THRUST_300001_SM_1000_NS12placeholders2_6E,@object
	.size		_ZN30_INTERNAL_bfdb4f32_4_k_cu_main6thrust24THRUST_300001_SM_1000_NS12placeholders2_6E,(_ZN30_INTERNAL_bfdb4f32_4_k_cu_main4cuda3std3__45__cpo7crbeginE - _ZN30_INTERNAL_bfdb4f32_4_k_cu_main6thrust24THRUST_300001_SM_1000_NS12placeholders2_6E)
_ZN30_INTERNAL_bfdb4f32_4_k_cu_main6thrust24THRUST_300001_SM_1000_NS12placeholders2_6E:
	.zero		1
	.type		_ZN30_INTERNAL_bfdb4f32_4_k_cu_main4cuda3std3__45__cpo7crbeginE,@object
	.size		_ZN30_INTERNAL_bfdb4f32_4_k_cu_main4cuda3std3__45__cpo7crbeginE,(_ZN30_INTERNAL_bfdb4f32_4_k_cu_main4cuda3std6ranges3__45__cpo4nextE - _ZN30_INTERNAL_bfdb4f32_4_k_cu_main4cuda3std3__45__cpo7crbeginE)
_ZN30_INTERNAL_bfdb4f32_4_k_cu_main4cuda3std3__45__cpo7crbeginE:
	.zero		1
	.type		_ZN30_INTERNAL_bfdb4f32_4_k_cu_main4cuda3std6ranges3__45__cpo4nextE,@object
	.size		_ZN30_INTERNAL_bfdb4f32_4_k_cu_main4cuda3std6ranges3__45__cpo4nextE,(_ZN30_INTERNAL_bfdb4f32_4_k_cu_main4cuda3std6ranges3__45__cpo4swapE - _ZN30_INTERNAL_bfdb4f32_4_k_cu_main4cuda3std6ranges3__45__cpo4nextE)
_ZN30_INTERNAL_bfdb4f32_4_k_cu_main4cuda3std6ranges3__45__cpo4nextE:
	.zero		1
	.type		_ZN30_INTERNAL_bfdb4f32_4_k_cu_main4cuda3std6ranges3__45__cpo4swapE,@object
	.size		_ZN30_INTERNAL_bfdb4f32_4_k_cu_main4cuda3std6ranges3__45__cpo4swapE,(_ZN30_INTERNAL_bfdb4f32_4_k_cu_main6thrust24THRUST_300001_SM_1000_NS8cuda_cub10par_nosyncE - _ZN30_INTERNAL_bfdb4f32_4_k_cu_main4cuda3std6ranges3__45__cpo4swapE)
_ZN30_INTERNAL_bfdb4f32_4_k_cu_main4cuda3std6ranges3__45__cpo4swapE:
	.zero		1
	.type		_ZN30_INTERNAL_bfdb4f32_4_k_cu_main6thrust24THRUST_300001_SM_1000_NS8cuda_cub10par_nosyncE,@object
	.size		_ZN30_INTERNAL_bfdb4f32_4_k_cu_main6thrust24THRUST_300001_SM_1000_NS8cuda_cub10par_nosyncE,(_ZN30_INTERNAL_bfdb4f32_4_k_cu_main6thrust24THRUST_300001_SM_1000_NS3seqE - _ZN30_INTERNAL_bfdb4f32_4_k_cu_main6thrust24THRUST_300001_SM_1000_NS8cuda_cub10par_nosyncE)
_ZN30_INTERNAL_bfdb4f32_4_k_cu_main6thrust24THRUST_300001_SM_1000_NS8cuda_cub10par_nosyncE:
	.zero		1
	.type		_ZN30_INTERNAL_bfdb4f32_4_k_cu_main6thrust24THRUST_300001_SM_1000_NS3seqE,@object
	.size		_ZN30_INTERNAL_bfdb4f32_4_k_cu_main6thrust24THRUST_300001_SM_1000_NS3seqE,(_ZN30_INTERNAL_bfdb4f32_4_k_cu_main4cuda3std3__420unreachable_sentinelE - _ZN30_INTERNAL_bfdb4f32_4_k_cu_main6thrust24THRUST_300001_SM_1000_NS3seqE)
_ZN30_INTERNAL_bfdb4f32_4_k_cu_main6thrust24THRUST_300001_SM_1000_NS3seqE:
	.zero		1
	.type		_ZN30_INTERNAL_bfdb4f32_4_k_cu_main4cuda3std3__420unreachable_sentinelE,@object
	.size		_ZN30_INTERNAL_bfdb4f32_4_k_cu_main4cuda3std3__420unreachable_sentinelE,(_ZN30_INTERNAL_bfdb4f32_4_k_cu_main4cuda3std6ranges3__45__cpo5ssizeE - _ZN30_INTERNAL_bfdb4f32_4_k_cu_main4cuda3std3__420unreachable_sentinelE)
_ZN30_INTERNAL_bfdb4f32_4_k_cu_main4cuda3std3__420unreachable_sentinelE:
	.zero		1
	.type		_ZN30_INTERNAL_bfdb4f32_4_k_cu_main4cuda3std6ranges3__45__cpo5ssizeE,@object
	.size		_ZN30_INTERNAL_bfdb4f32_4_k_cu_main4cuda3std6ranges3__45__cpo5ssizeE,(_ZN30_INTERNAL_bfdb4f32_4_k_cu_main6thrust24THRUST_300001_SM_1000_NS12placeholders2_3E - _ZN30_INTERNAL_bfdb4f32_4_k_cu_main4cuda3std6ranges3__45__cpo5ssizeE)
_ZN30_INTERNAL_bfdb4f32_4_k_cu_main4cuda3std6ranges3__45__cpo5ssizeE:
	.zero		1
	.type		_ZN30_INTERNAL_bfdb4f32_4_k_cu_main6thrust24THRUST_300001_SM_1000_NS12placeholders2_3E,@object
	.size		_ZN30_INTERNAL_bfdb4f32_4_k_cu_main6thrust24THRUST_300001_SM_1000_NS12placeholders2_3E,(_ZN30_INTERNAL_bfdb4f32_4_k_cu_main4cuda3std3__45__cpo4cendE - _ZN30_INTERNAL_bfdb4f32_4_k_cu_main6thrust24THRUST_300001_SM_1000_NS12placeholders2_3E)
_ZN30_INTERNAL_bfdb4f32_4_k_cu_main6thrust24THRUST_300001_SM_1000_NS12placeholders2_3E:
	.zero		1
	.type		_ZN30_INTERNAL_bfdb4f32_4_k_cu_main4cuda3std3__45__cpo4cendE,@object
	.size		_ZN30_INTERNAL_bfdb4f32_4_k_cu_main4cuda3std3__45__cpo4cendE,(_ZN30_INTERNAL_bfdb4f32_4_k_cu_main4cuda3std6ranges3__45__cpo4cendE - _ZN30_INTERNAL_bfdb4f32_4_k_cu_main4cuda3std3__45__cpo4cendE)
_ZN30_INTERNAL_bfdb4f32_4_k_cu_main4cuda3std3__45__cpo4cendE:
	.zero		1
	.type		_ZN30_INTERNAL_bfdb4f32_4_k_cu_main4cuda3std6ranges3__45__cpo4cendE,@object
	.size		_ZN30_INTERNAL_bfdb4f32_4_k_cu_main4cuda3std6ranges3__45__cpo4cendE,(_ZN30_INTERNAL_bfdb4f32_4_k_cu_main6thrust24THRUST_300001_SM_1000_NS12placeholders2_7E - _ZN30_INTERNAL_bfdb4f32_4_k_cu_main4cuda3std6ranges3__45__cpo4cendE)
_ZN30_INTERNAL_bfdb4f32_4_k_cu_main4cuda3std6ranges3__45__cpo4cendE:
	.zero		1
	.type		_ZN30_INTERNAL_bfdb4f32_4_k_cu_main6thrust24THRUST_300001_SM_1000_NS12placeholders2_7E,@object
	.size		_ZN30_INTERNAL_bfdb4f32_4_k_cu_main6thrust24THRUST_300001_SM_1000_NS12placeholders2_7E,(_ZN30_INTERNAL_bfdb4f32_4_k_cu_main4cuda3std3__45__cpo5crendE - _ZN30_INTERNAL_bfdb4f32_4_k_cu_main6thrust24THRUST_300001_SM_1000_NS12placeholders2_7E)
_ZN30_INTERNAL_bfdb4f32_4_k_cu_main6thrust24THRUST_300001_SM_1000_NS12placeholders2_7E:
	.zero		1
	.type		_ZN30_INTERNAL_bfdb4f32_4_k_cu_main4cuda3std3__45__cpo5crendE,@object
	.size		_ZN30_INTERNAL_bfdb4f32_4_k_cu_main4cuda3std3__45__cpo5crendE,(_ZN30_INTERNAL_bfdb4f32_4_k_cu_main4cuda3std6ranges3__45__cpo4prevE - _ZN30_INTERNAL_bfdb4f32_4_k_cu_main4cuda3std3__45__cpo5crendE)
_ZN30_INTERNAL_bfdb4f32_4_k_cu_main4cuda3std3__45__cpo5crendE:
	.zero		1
	.type		_ZN30_INTERNAL_bfdb4f32_4_k_cu_main4cuda3std6ranges3__45__cpo4prevE,@object
	.size		_ZN30_INTERNAL_bfdb4f32_4_k_cu_main4cuda3std6ranges3__45__cpo4prevE,(_ZN30_INTERNAL_bfdb4f32_4_k_cu_main4cuda3std6ranges3__45__cpo9iter_moveE - _ZN30_INTERNAL_bfdb4f32_4_k_cu_main4cuda3std6ranges3__45__cpo4prevE)
_ZN30_INTERNAL_bfdb4f32_4_k_cu_main4cuda3std6ranges3__45__cpo4prevE:
	.zero		1
	.type		_ZN30_INTERNAL_bfdb4f32_4_k_cu_main4cuda3std6ranges3__45__cpo9iter_moveE,@object
	.size		_ZN30_INTERNAL_bfdb4f32_4_k_cu_main4cuda3std6ranges3__45__cpo9iter_moveE,(_ZN30_INTERNAL_bfdb4f32_4_k_cu_main6thrust24THRUST_300001_SM_1000_NS6system6detail10sequential3seqE - _ZN30_INTERNAL_bfdb4f32_4_k_cu_main4cuda3std6ranges3__45__cpo9iter_moveE)
_ZN30_INTERNAL_bfdb4f32_4_k_cu_main4cuda3std6ranges3__45__cpo9iter_moveE:
	.zero		1
	.type		_ZN30_INTERNAL_bfdb4f32_4_k_cu_main6thrust24THRUST_300001_SM_1000_NS6system6detail10sequential3seqE,@object
	.size		_ZN30_INTERNAL_bfdb4f32_4_k_cu_main6thrust24THRUST_300001_SM_1000_NS6system6detail10sequential3seqE,(_ZN30_INTERNAL_bfdb4f32_4_k_cu_main6thrust24THRUST_300001_SM_1000_NS12placeholders2_9E - _ZN30_INTERNAL_bfdb4f32_4_k_cu_main6thrust24THRUST_300001_SM_1000_NS6system6detail10sequential3seqE)
_ZN30_INTERNAL_bfdb4f32_4_k_cu_main6thrust24THRUST_300001_SM_1000_NS6system6detail10sequential3seqE:
	.zero		1
	.type		_ZN30_INTERNAL_bfdb4f32_4_k_cu_main6thrust24THRUST_300001_SM_1000_NS12placeholders2_9E,@object
	.size		_ZN30_INTERNAL_bfdb4f32_4_k_cu_main6thrust24THRUST_300001_SM_1000_NS12placeholders2_9E,(_ZN30_INTERNAL_bfdb4f32_4_k_cu_main4cuda3std3__419piecewise_constructE - _ZN30_INTERNAL_bfdb4f32_4_k_cu_main6thrust24THRUST_300001_SM_1000_NS12placeholders2_9E)
_ZN30_INTERNAL_bfdb4f32_4_k_cu_main6thrust24THRUST_300001_SM_1000_NS12placeholders2_9E:
	.zero		1
	.type		_ZN30_INTERNAL_bfdb4f32_4_k_cu_main4cuda3std3__419piecewise_constructE,@object
	.size		_ZN30_INTERNAL_bfdb4f32_4_k_cu_main4cuda3std3__419piecewise_constructE,(_ZN30_INTERNAL_bfdb4f32_4_k_cu_main4cuda3std6ranges3__45__cpo5cdataE - _ZN30_INTERNAL_bfdb4f32_4_k_cu_main4cuda3std3__419piecewise_constructE)
_ZN30_INTERNAL_bfdb4f32_4_k_cu_main4cuda3std3__419piecewise_constructE:
	.zero		1
	.type		_ZN30_INTERNAL_bfdb4f32_4_k_cu_main4cuda3std6ranges3__45__cpo5cdataE,@object
	.size		_ZN30_INTERNAL_bfdb4f32_4_k_cu_main4cuda3std6ranges3__45__cpo5cdataE,(_ZN30_INTERNAL_bfdb4f32_4_k_cu_main6thrust24THRUST_300001_SM_1000_NS12placeholders2_1E - _ZN30_INTERNAL_bfdb4f32_4_k_cu_main4cuda3std6ranges3__45__cpo5cdataE)
_ZN30_INTERNAL_bfdb4f32_4_k_cu_main4cuda3std6ranges3__45__cpo5cdataE:
	.zero		1
	.type		_ZN30_INTERNAL_bfdb4f32_4_k_cu_main6thrust24THRUST_300001_SM_1000_NS12placeholders2_1E,@object
	.size		_ZN30_INTERNAL_bfdb4f32_4_k_cu_main6thrust24THRUST_300001_SM_1000_NS12placeholders2_1E,(_ZN30_INTERNAL_bfdb4f32_4_k_cu_main4cuda3std3__45__cpo3endE - _ZN30_INTERNAL_bfdb4f32_4_k_cu_main6thrust24THRUST_300001_SM_1000_NS12placeholders2_1E)
_ZN30_INTERNAL_bfdb4f32_4_k_cu_main6thrust24THRUST_300001_SM_1000_NS12placeholders2_1E:
	.zero		1
	.type		_ZN30_INTERNAL_bfdb4f32_4_k_cu_main4cuda3std3__45__cpo3endE,@object
	.size		_ZN30_INTERNAL_bfdb4f32_4_k_cu_main4cuda3std3__45__cpo3endE,(_ZN30_INTERNAL_bfdb4f32_4_k_cu_main4cuda3std6ranges3__45__cpo3endE - _ZN30_INTERNAL_bfdb4f32_4_k_cu_main4cuda3std3__45__cpo3endE)
_ZN30_INTERNAL_bfdb4f32_4_k_cu_main4cuda3std3__45__cpo3endE:
	.zero		1
	.type		_ZN30_INTERNAL_bfdb4f32_4_k_cu_main4cuda3std6ranges3__45__cpo3endE,@object
	.size		_ZN30_INTERNAL_bfdb4f32_4_k_cu_main4cuda3std6ranges3__45__cpo3endE,(_ZN30_INTERNAL_bfdb4f32_4_k_cu_main6thrust24THRUST_300001_SM_1000_NS12placeholders2_5E - _ZN30_INTERNAL_bfdb4f32_4_k_cu_main4cuda3std6ranges3__45__cpo3endE)
_ZN30_INTERNAL_bfdb4f32_4_k_cu_main4cuda3std6ranges3__45__cpo3endE:
	.zero		1
	.type		_ZN30_INTERNAL_bfdb4f32_4_k_cu_main6thrust24THRUST_300001_SM_1000_NS12placeholders2_5E,@object
	.size		_ZN30_INTERNAL_bfdb4f32_4_k_cu_main6thrust24THRUST_300001_SM_1000_NS12placeholders2_5E,(_ZN30_INTERNAL_bfdb4f32_4_k_cu_main4cuda3std3__45__cpo4rendE - _ZN30_INTERNAL_bfdb4f32_4_k_cu_main6thrust24THRUST_300001_SM_1000_NS12placeholders2_5E)
_ZN30_INTERNAL_bfdb4f32_4_k_cu_main6thrust24THRUST_300001_SM_1000_NS12placeholders2_5E:
	.zero		1
	.type		_ZN30_INTERNAL_bfdb4f32_4_k_cu_main4cuda3std3__45__cpo4rendE,@object
	.size		_ZN30_INTERNAL_bfdb4f32_4_k_cu_main4cuda3std3__45__cpo4rendE,(_ZN30_INTERNAL_bfdb4f32_4_k_cu_main4cuda3std6ranges3__45__cpo9iter_swapE - _ZN30_INTERNAL_bfdb4f32_4_k_cu_main4cuda3std3__45__cpo4rendE)
_ZN30_INTERNAL_bfdb4f32_4_k_cu_main4cuda3std3__45__cpo4rendE:
	.zero		1
	.type		_ZN30_INTERNAL_bfdb4f32_4_k_cu_main4cuda3std6ranges3__45__cpo9iter_swapE,@object
	.size		_ZN30_INTERNAL_bfdb4f32_4_k_cu_main4cuda3std6ranges3__45__cpo9iter_swapE,(_ZN30_INTERNAL_bfdb4f32_4_k_cu_main4cuda3std3__48unexpectE - _ZN30_INTERNAL_bfdb4f32_4_k_cu_main4cuda3std6ranges3__45__cpo9iter_swapE)
_ZN30_INTERNAL_bfdb4f32_4_k_cu_main4cuda3std6ranges3__45__cpo9iter_swapE:
	.zero		1
	.type		_ZN30_INTERNAL_bfdb4f32_4_k_cu_main4cuda3std3__48unexpectE,@object
	.size		_ZN30_INTERNAL_bfdb4f32_4_k_cu_main4cuda3std3__48unexpectE,(_ZN30_INTERNAL_bfdb4f32_4_k_cu_main6thrust24THRUST_300001_SM_1000_NS8cuda_cub3parE - _ZN30_INTERNAL_bfdb4f32_4_k_cu_main4cuda3std3__48unexpectE)
_ZN30_INTERNAL_bfdb4f32_4_k_cu_main4cuda3std3__48unexpectE:
	.zero		1
	.type		_ZN30_INTERNAL_bfdb4f32_4_k_cu_main6thrust24THRUST_300001_SM_1000_NS8cuda_cub3parE,@object
	.size		_ZN30_INTERNAL_bfdb4f32_4_k_cu_main6thrust24THRUST_300001_SM_1000_NS8cuda_cub3parE,(.L_29 - _ZN30_INTERNAL_bfdb4f32_4_k_cu_main6thrust24THRUST_300001_SM_1000_NS8cuda_cub3parE)
_ZN30_INTERNAL_bfdb4f32_4_k_cu_main6thrust24THRUST_300001_SM_1000_NS8cuda_cub3parE:
	.zero		1
.L_29:


//--------------------- .nv.constant0._ZN3cub18CUB_300001_SM_10006detail6select23DeviceSelectSweepKernelINS2_10policy_hubIiNS0_8NullTypeEiLb0ELNS0_10SelectImplE0EE10Policy1000EN6thrust24THRUST_300001_SM_1000_NS6detail15normal_iteratorINSA_10device_ptrIiEEEEPS5_SF_PlNS0_13ScanTileStateIiLb1EEEN4cuda3std3__410__not_fn_tINSB_14equal_to_valueIiEEEES5_iNS2_19streaming_context_tIlLb1EEELS6_0EEEvT0_T1_T2_T3_T4_T5_T6_T7_iT8_NS1_7vsmem_tE --------------------------
	.section	.nv.constant0._ZN3cub18CUB_300001_SM_10006detail6select23DeviceSelectSweepKernelINS2_10policy_hubIiNS0_8NullTypeEiLb0ELNS0_10SelectImplE0EE10Policy1000EN6thrust24THRUST_300001_SM_1000_NS6detail15normal_iteratorINSA_10device_ptrIiEEEEPS5_SF_PlNS0_13ScanTileStateIiLb1EEEN4cuda3std3__410__not_fn_tINSB_14equal_to_valueIiEEEES5_iNS2_19streaming_context_tIlLb1EEELS6_0EEEvT0_T1_T2_T3_T4_T5_T6_T7_iT8_NS1_7vsmem_tE,"a",@progbits
	.sectionflags	@""
	.align	4
.nv.constant0._ZN3cub18CUB_300001_SM_10006detail6select23DeviceSelectSweepKernelINS2_10policy_hubIiNS0_8NullTypeEiLb0ELNS0_10SelectImplE0EE10Policy1000EN6thrust24THRUST_300001_SM_1000_NS6detail15normal_iteratorINSA_10device_ptrIiEEEEPS5_SF_PlNS0_13ScanTileStateIiLb1EEEN4cuda3std3__410__not_fn_tINSB_14equal_to_valueIiEEEES5_iNS2_19streaming_context_tIlLb1EEELS6_0EEEvT0_T1_T2_T3_T4_T5_T6_T7_iT8_NS1_7vsmem_tE:
	.zero		1000


//--------------------- .nv.constant0._ZN3cub18CUB_300001_SM_10006detail4scan23DeviceCompactInitKernelINS0_13ScanTileStateIiLb1EEEPlEEvT_iT0_ --------------------------
	.section	.nv.constant0._ZN3cub18CUB_300001_SM_10006detail4scan23DeviceCompactInitKernelINS0_13ScanTileStateIiLb1EEEPlEEvT_iT0_,"a",@progbits
	.sectionflags	@""
	.align	4
.nv.constant0._ZN3cub18CUB_300001_SM_10006detail4scan23DeviceCompactInitKernelINS0_13ScanTileStateIiLb1EEEPlEEvT_iT0_:
	.zero		920


//--------------------- .nv.constant0._ZN3cub18CUB_300001_SM_10006detail8for_each13static_kernelINS2_12policy_hub_t12policy_500_tElNS2_12op_wrapper_tIl15mark_non_primesN6thrust24THRUST_300001_SM_1000_NS6detail15normal_iteratorINS9_10device_ptrIiEEEEEEEEvT0_T1_ --------------------------
	.section	.nv.constant0._ZN3cub18CUB_300001_SM_10006detail8for_each13static_kernelINS2_12policy_hub_t12policy_500_tElNS2_12op_wrapper_tIl15mark_non_primesN6thrust24THRUST_300001_SM_1000_NS6detail15normal_iteratorINS9_10device_ptrIiEEEEEEEEvT0_T1_,"a",@progbits
	.sectionflags	@""
	.align	4
.nv.constant0._ZN3cub18CUB_300001_SM_10006detail8for_each13static_kernelINS2_12policy_hub_t12policy_500_tElNS2_12op_wrapper_tIl15mark_non_primesN6thrust24THRUST_300001_SM_1000_NS6detail15normal_iteratorINS9_10device_ptrIiEEEEEEEEvT0_T1_:
	.zero		920


//--------------------- .nv.constant0._ZN3cub18CUB_300001_SM_10006detail8for_each13static_kernelINS2_12policy_hub_t12policy_500_tElN6thrust24THRUST_300001_SM_1000_NS8cuda_cub10__tabulate7functorINS7_6detail15normal_iteratorINS7_10device_ptrIiEEEENS7_6system6detail7generic6detail22compute_sequence_valueIivEElEEEEvT0_T1_ --------------------------
	.section	.nv.constant0._ZN3cub18CUB_300001_SM_10006detail8for_each13static_kernelINS2_12policy_hub_t12policy_500_tElN6thrust24THRUST_300001_SM_1000_NS8cuda_cub10__tabulate7functorINS7_6detail15normal_iteratorINS7_10device_ptrIiEEEENS7_6system6detail7generic6detail22compute_sequence_valueIivEElEEEEvT0_T1_,"a",@progbits
	.sectionflags	@""
	.align	4
.nv.constant0._ZN3cub18CUB_300001_SM_10006detail8for_each13static_kernelINS2_12policy_hub_t12policy_500_tElN6thrust24THRUST_300001_SM_1000_NS8cuda_cub10__tabulate7functorINS7_6detail15normal_iteratorINS7_10device_ptrIiEEEENS7_6system6detail7generic6detail22compute_sequence_valueIivEElEEEEvT0_T1_:
	.zero		920


//--------------------- .nv.constant0._ZN3cub18CUB_300001_SM_10006detail8for_each13static_kernelINS2_12policy_hub_t12policy_500_tEmN6thrust24THRUST_300001_SM_1000_NS8cuda_cub20__uninitialized_fill7functorINS7_10device_ptrIiEEiEEEEvT0_T1_ --------------------------
	.section	.nv.constant0._ZN3cub18CUB_300001_SM_10006detail8for_each13static_kernelINS2_12policy_hub_t12policy_500_tEmN6thrust24THRUST_300001_SM_1000_NS8cuda_cub20__uninitialized_fill7functorINS7_10device_ptrIiEEiEEEEvT0_T1_,"a",@progbits
	.sectionflags	@""
	.align	4
.nv.constant0._ZN3cub18CUB_300001_SM_10006detail8for_each13static_kernelINS2_12policy_hub_t12policy_500_tEmN6thrust24THRUST_300001_SM_1000_NS8cuda_cub20__uninitialized_fill7functorINS7_10device_ptrIiEEiEEEEvT0_T1_:
	.zero		920


//--------------------- .nv.constant0._ZN3cub18CUB_300001_SM_10006detail11EmptyKernelIvEEvv --------------------------
	.section	.nv.constant0._ZN3cub18CUB_300001_SM_10006detail11EmptyKernelIvEEvv,"a",@progbits
	.sectionflags	@""
	.align	4
.nv.constant0._ZN3cub18CUB_300001_SM_10006detail11EmptyKernelIvEEvv:
	.zero		896


//--------------------- SYMBOLS --------------------------

	.type		.nv.reservedSmem.offset0,@object
	.size		.nv.reservedSmem.offset0,0x4
	.type		.nv.reservedSmem.cap,@object
	.size		.nv.reservedSmem.cap,0x4
